// auto-generated by cutlass_sweep.epilogue — config: {"arch": "sm_90", "cluster_m": 2, "cluster_n": 1, "dtype": "fp16", "fusion": "sigmoid", "tile_k": 64, "tile_m": 256, "tile_n": 64}
#include "cutlass/cutlass.h"
#include "cutlass/gemm/collective/collective_builder.hpp"
#include "cutlass/gemm/device/gemm_universal_adapter.h"
#include "cutlass/gemm/kernel/gemm_universal.hpp"
#include "cutlass/epilogue/collective/collective_builder.hpp"
#include "cutlass/epilogue/fusion/operations.hpp"
#include "cutlass/epilogue/thread/activation.h"

using Elem = cutlass::half_t;
using Acc  = float;
using TileShape    = cute::Shape<cute::_256, cute::_64, cute::_64>;
using ClusterShape = cute::Shape<cute::_2, cute::_1, cute::_1>;
using FusionOp     = cutlass::epilogue::fusion::LinCombEltAct<cutlass::epilogue::thread::Sigmoid, Elem, Acc>;

using CollectiveEpilogue = typename cutlass::epilogue::collective::CollectiveBuilder<
    cutlass::arch::Sm90, cutlass::arch::OpClassTensorOp,
    TileShape, ClusterShape,
    cutlass::epilogue::collective::EpilogueTileAuto,
    Acc, Acc,
    Elem, cutlass::layout::RowMajor, 128 / cutlass::sizeof_bits<Elem>::value,
    Elem, cutlass::layout::RowMajor, 128 / cutlass::sizeof_bits<Elem>::value,
    cutlass::epilogue::TmaWarpSpecializedCooperative,
    FusionOp
  >::CollectiveOp;

using CollectiveMainloop = typename cutlass::gemm::collective::CollectiveBuilder<
    cutlass::arch::Sm90, cutlass::arch::OpClassTensorOp,
    Elem, cutlass::layout::RowMajor, 128 / cutlass::sizeof_bits<Elem>::value,
    Elem, cutlass::layout::ColumnMajor, 128 / cutlass::sizeof_bits<Elem>::value,
    Acc,
    TileShape, ClusterShape,
    cutlass::gemm::collective::StageCountAutoCarveout<
        static_cast<int>(sizeof(typename CollectiveEpilogue::SharedStorage))>,
    cutlass::gemm::KernelTmaWarpSpecializedCooperative
  >::CollectiveOp;

using GemmKernel = cutlass::gemm::kernel::GemmUniversal<
    cute::Shape<int,int,int,int>, CollectiveMainloop, CollectiveEpilogue>;
using Gemm = cutlass::gemm::device::GemmUniversalAdapter<GemmKernel>;

auto* _anchor = &cutlass::device_kernel<GemmKernel>;


// ===== COMPILED SASS (sm_90a) =====

	.target	sm_90a

	.elftype	@"ET_EXEC"


//--------------------- .note.nv.tkinfo           --------------------------
	.section	.note.nv.tkinfo,"",@"SHT_NOTE"
	.sectionflags	@"SHF_NOTE_NV_TKINFO"
	.tkinfo
        /*0018*/ 	.word	0x00000002
        /*0030*/ 	.string	""
        /*0030*/ 	.string	"ptxas"
        /*0030*/ 	.string	"Cuda compilation tools, release 13.0, V13.0.88"
        /*0030*/ 	.string	"Build cuda_13.0.r13.0/compiler.36424714_0"
        /*0030*/ 	.string	"-arch sm_90a -m 64 "



//--------------------- .note.nv.cuinfo           --------------------------
	.section	.note.nv.cuinfo,"",@"SHT_NOTE"
	.sectionflags	@"SHF_NOTE_NV_CUINFO"
        /*0018*/ 	.short	0x0002
        /*001a*/ 	.short	0x005a
        /*001c*/ 	.short	0x0082
	.zero		2


//--------------------- .nv.info                  --------------------------
	.section	.nv.info,"",@"SHT_CUDA_INFO"
	.align	4


	//----- nvinfo : EIATTR_REGCOUNT
	.align		4
        /*0000*/ 	.byte	0x04, 0x2f
        /*0002*/ 	.short	(.L_18 - .L_17)
	.align		4
.L_17:
        /*0004*/ 	.word	index@(_ZN7cutlass13device_kernelINS_4gemm6kernel13GemmUniversalIN4cute5tupleIJiiiiEEENS1_10collective13CollectiveMmaINS1_34MainloopSm90TmaGmmaWarpSpecializedILi4ENS5_IJNS4_1CILi2EEENSA_ILi1EEESC_EEENS1_35KernelTmaWarpSpecializedCooperativeEEENS5_IJNSA_ILi256EEENSA_ILi64EEESH_EEENS_6half_tENS5_IJlSC_lEEESJ_SK_NS4_8TiledMMAINS4_8MMA_AtomIJNS4_4SM904GMMA25MMA_64x64x16_F32F16F16_SSILNSO_5MajorE0ELSQ_0ELNSO_7ScaleInE1ELSR_1EEEEEENS4_6LayoutISD_NS5_IJSC_NSA_ILi0EEESV_EEEEENS5_IJNS4_10UnderscoreESY_SY_EEEEENS4_13SM90_TMA_LOADENS4_14ComposedLayoutINS4_7SwizzleILi3ELi4ELi3EEENS4_18smem_ptr_flag_bitsILi16EEENSU_INS5_IJNSA_ILi8EEESH_EEENS5_IJSH_SC_EEEEEEEvNS4_8identityENS4_23SM90_TMA_LOAD_MULTICASTES1B_vS1C_EENS_8epilogue10collective18CollectiveEpilogueINS1F_22Sm90TmaWarpSpecializedILi4ELi2ELi16ELb1ELb0EEEJSI_NS5_IJNSA_ILi128EEENSA_ILi32EEEEEESJ_SK_SJ_SK_NS1F_6fusion15FusionCallbacksIS1J_NS1N_13LinCombEltActINS1F_6thread7SigmoidESJ_fSJ_fLNS_15FloatRoundStyleE2EEESI_S1M_JEEES11_NS12_INS13_ILi2ELi4ELi3EEES16_NSU_INS5_IJS17_S1L_EEENS5_IJS1L_SC_EEEEEEENS4_17SM75_U32x4_LDSM_NENS4_14SM90_TMA_STOREES1Z_NS4_17SM90_U32x4_STSM_NENS4_9Copy_AtomIJS22_SJ_EEEvEEEvvEEEEvNT_6ParamsE)
        /*0008*/ 	.word	0x000000a8


	//----- nvinfo : EIATTR_FRAME_SIZE
	.align		4
.L_18:
        /*000c*/ 	.byte	0x04, 0x11
        /*000e*/ 	.short	(.L_20 - .L_19)
	.align		4
.L_19:
        /*0010*/ 	.word	index@($__internal_0_$__cuda_sm20_rcp_rn_f32_slowpath)
        /*0014*/ 	.word	0x00000000


	//----- nvinfo : EIATTR_FRAME_SIZE
	.align		4
.L_20:
        /*0018*/ 	.byte	0x04, 0x11
        /*001a*/ 	.short	(.L_22 - .L_21)
	.align		4
.L_21:
        /*001c*/ 	.word	index@(_ZN7cutlass13device_kernelINS_4gemm6kernel13GemmUniversalIN4cute5tupleIJiiiiEEENS1_10collective13CollectiveMmaINS1_34MainloopSm90TmaGmmaWarpSpecializedILi4ENS5_IJNS4_1CILi2EEENSA_ILi1EEESC_EEENS1_35KernelTmaWarpSpecializedCooperativeEEENS5_IJNSA_ILi256EEENSA_ILi64EEESH_EEENS_6half_tENS5_IJlSC_lEEESJ_SK_NS4_8TiledMMAINS4_8MMA_AtomIJNS4_4SM904GMMA25MMA_64x64x16_F32F16F16_SSILNSO_5MajorE0ELSQ_0ELNSO_7ScaleInE1ELSR_1EEEEEENS4_6LayoutISD_NS5_IJSC_NSA_ILi0EEESV_EEEEENS5_IJNS4_10UnderscoreESY_SY_EEEEENS4_13SM90_TMA_LOADENS4_14ComposedLayoutINS4_7SwizzleILi3ELi4ELi3EEENS4_18smem_ptr_flag_bitsILi16EEENSU_INS5_IJNSA_ILi8EEESH_EEENS5_IJSH_SC_EEEEEEEvNS4_8identityENS4_23SM90_TMA_LOAD_MULTICASTES1B_vS1C_EENS_8epilogue10collective18CollectiveEpilogueINS1F_22Sm90TmaWarpSpecializedILi4ELi2ELi16ELb1ELb0EEEJSI_NS5_IJNSA_ILi128EEENSA_ILi32EEEEEESJ_SK_SJ_SK_NS1F_6fusion15FusionCallbacksIS1J_NS1N_13LinCombEltActINS1F_6thread7SigmoidESJ_fSJ_fLNS_15FloatRoundStyleE2EEESI_S1M_JEEES11_NS12_INS13_ILi2ELi4ELi3EEES16_NSU_INS5_IJS17_S1L_EEENS5_IJS1L_SC_EEEEEEENS4_17SM75_U32x4_LDSM_NENS4_14SM90_TMA_STOREES1Z_NS4_17SM90_U32x4_STSM_NENS4_9Copy_AtomIJS22_SJ_EEEvEEEvvEEEEvNT_6ParamsE)
        /*0020*/ 	.word	0x00000000


	//----- nvinfo : EIATTR_MIN_STACK_SIZE
	.align		4
.L_22:
        /*0024*/ 	.byte	0x04, 0x12
        /*0026*/ 	.short	(.L_24 - .L_23)
	.align		4
.L_23:
        /*0028*/ 	.word	index@(_ZN7cutlass13device_kernelINS_4gemm6kernel13GemmUniversalIN4cute5tupleIJiiiiEEENS1_10collective13CollectiveMmaINS1_34MainloopSm90TmaGmmaWarpSpecializedILi4ENS5_IJNS4_1CILi2EEENSA_ILi1EEESC_EEENS1_35KernelTmaWarpSpecializedCooperativeEEENS5_IJNSA_ILi256EEENSA_ILi64EEESH_EEENS_6half_tENS5_IJlSC_lEEESJ_SK_NS4_8TiledMMAINS4_8MMA_AtomIJNS4_4SM904GMMA25MMA_64x64x16_F32F16F16_SSILNSO_5MajorE0ELSQ_0ELNSO_7ScaleInE1ELSR_1EEEEEENS4_6LayoutISD_NS5_IJSC_NSA_ILi0EEESV_EEEEENS5_IJNS4_10UnderscoreESY_SY_EEEEENS4_13SM90_TMA_LOADENS4_14ComposedLayoutINS4_7SwizzleILi3ELi4ELi3EEENS4_18smem_ptr_flag_bitsILi16EEENSU_INS5_IJNSA_ILi8EEESH_EEENS5_IJSH_SC_EEEEEEEvNS4_8identityENS4_23SM90_TMA_LOAD_MULTICASTES1B_vS1C_EENS_8epilogue10collective18CollectiveEpilogueINS1F_22Sm90TmaWarpSpecializedILi4ELi2ELi16ELb1ELb0EEEJSI_NS5_IJNSA_ILi128EEENSA_ILi32EEEEEESJ_SK_SJ_SK_NS1F_6fusion15FusionCallbacksIS1J_NS1N_13LinCombEltActINS1F_6thread7SigmoidESJ_fSJ_fLNS_15FloatRoundStyleE2EEESI_S1M_JEEES11_NS12_INS13_ILi2ELi4ELi3EEES16_NSU_INS5_IJS17_S1L_EEENS5_IJS1L_SC_EEEEEEENS4_17SM75_U32x4_LDSM_NENS4_14SM90_TMA_STOREES1Z_NS4_17SM90_U32x4_STSM_NENS4_9Copy_AtomIJS22_SJ_EEEvEEEvvEEEEvNT_6ParamsE)
        /*002c*/ 	.word	0x00000000
.L_24:


//--------------------- .nv.compat                --------------------------
	.section	.nv.compat,"",@"SHT_CUDA_COMPAT_INFO"
	.align	4
        /*0000*/ 	.byte	0x02, 0x09, 0x01, 0x00, 0x02, 0x02, 0x04, 0x00, 0x02, 0x05, 0x05, 0x00, 0x03, 0x07, 0x01, 0x01
        /*0010*/ 	.byte	0x02, 0x03, 0x01, 0x00, 0x02, 0x06, 0x01, 0x00, 0x04, 0x0b, 0x08, 0x00, 0x00, 0x00, 0x00, 0x00
        /*0020*/ 	.byte	0x00, 0x00, 0x00, 0x00


//--------------------- .nv.info._ZN7cutlass13device_kernelINS_4gemm6kernel13GemmUniversalIN4cute5tupleIJiiiiEEENS1_10collective13CollectiveMmaINS1_34MainloopSm90TmaGmmaWarpSpecializedILi4ENS5_IJNS4_1CILi2EEENSA_ILi1EEESC_EEENS1_35KernelTmaWarpSpecializedCooperativeEEENS5_IJNSA_ILi256EEENSA_ILi64EEESH_EEENS_6half_tENS5_IJlSC_lEEESJ_SK_NS4_8TiledMMAINS4_8MMA_AtomIJNS4_4SM904GMMA25MMA_64x64x16_F32F16F16_SSILNSO_5MajorE0ELSQ_0ELNSO_7ScaleInE1ELSR_1EEEEEENS4_6LayoutISD_NS5_IJSC_NSA_ILi0EEESV_EEEEENS5_IJNS4_10UnderscoreESY_SY_EEEEENS4_13SM90_TMA_LOADENS4_14ComposedLayoutINS4_7SwizzleILi3ELi4ELi3EEENS4_18smem_ptr_flag_bitsILi16EEENSU_INS5_IJNSA_ILi8EEESH_EEENS5_IJSH_SC_EEEEEEEvNS4_8identityENS4_23SM90_TMA_LOAD_MULTICASTES1B_vS1C_EENS_8epilogue10collective18CollectiveEpilogueINS1F_22Sm90TmaWarpSpecializedILi4ELi2ELi16ELb1ELb0EEEJSI_NS5_IJNSA_ILi128EEENSA_ILi32EEEEEESJ_SK_SJ_SK_NS1F_6fusion15FusionCallbacksIS1J_NS1N_13LinCombEltActINS1F_6thread7SigmoidESJ_fSJ_fLNS_15FloatRoundStyleE2EEESI_S1M_JEEES11_NS12_INS13_ILi2ELi4ELi3EEES16_NSU_INS5_IJS17_S1L_EEENS5_IJS1L_SC_EEEEEEENS4_17SM75_U32x4_LDSM_NENS4_14SM90_TMA_STOREES1Z_NS4_17SM90_U32x4_STSM_NENS4_9Copy_AtomIJS22_SJ_EEEvEEEvvEEEEvNT_6ParamsE --------------------------
	.section	.nv.info._ZN7cutlass13device_kernelINS_4gemm6kernel13GemmUniversalIN4cute5tupleIJiiiiEEENS1_10collective13CollectiveMmaINS1_34MainloopSm90TmaGmmaWarpSpecializedILi4ENS5_IJNS4_1CILi2EEENSA_ILi1EEESC_EEENS1_35KernelTmaWarpSpecializedCooperativeEEENS5_IJNSA_ILi256EEENSA_ILi64EEESH_EEENS_6half_tENS5_IJlSC_lEEESJ_SK_NS4_8TiledMMAINS4_8MMA_AtomIJNS4_4SM904GMMA25MMA_64x64x16_F32F16F16_SSILNSO_5MajorE0ELSQ_0ELNSO_7ScaleInE1ELSR_1EEEEEENS4_6LayoutISD_NS5_IJSC_NSA_ILi0EEESV_EEEEENS5_IJNS4_10UnderscoreESY_SY_EEEEENS4_13SM90_TMA_LOADENS4_14ComposedLayoutINS4_7SwizzleILi3ELi4ELi3EEENS4_18smem_ptr_flag_bitsILi16EEENSU_INS5_IJNSA_ILi8EEESH_EEENS5_IJSH_SC_EEEEEEEvNS4_8identityENS4_23SM90_TMA_LOAD_MULTICASTES1B_vS1C_EENS_8epilogue10collective18CollectiveEpilogueINS1F_22Sm90TmaWarpSpecializedILi4ELi2ELi16ELb1ELb0EEEJSI_NS5_IJNSA_ILi128EEENSA_ILi32EEEEEESJ_SK_SJ_SK_NS1F_6fusion15FusionCallbacksIS1J_NS1N_13LinCombEltActINS1F_6thread7SigmoidESJ_fSJ_fLNS_15FloatRoundStyleE2EEESI_S1M_JEEES11_NS12_INS13_ILi2ELi4ELi3EEES16_NSU_INS5_IJS17_S1L_EEENS5_IJS1L_SC_EEEEEEENS4_17SM75_U32x4_LDSM_NENS4_14SM90_TMA_STOREES1Z_NS4_17SM90_U32x4_STSM_NENS4_9Copy_AtomIJS22_SJ_EEEvEEEvvEEEEvNT_6ParamsE,"",@"SHT_CUDA_INFO"
	.sectionflags	@""
	.align	4


	//----- nvinfo : EIATTR_CUDA_API_VERSION
	.align		4
        /*0000*/ 	.byte	0x04, 0x37
        /*0002*/ 	.short	(.L_26 - .L_25)
.L_25:
        /*0004*/ 	.word	0x00000082


	//----- nvinfo : EIATTR_KPARAM_INFO
	.align		4
.L_26:
        /*0008*/ 	.byte	0x04, 0x17
        /*000a*/ 	.short	(.L_28 - .L_27)
.L_27:
        /*000c*/ 	.word	0x00000000
        /*0010*/ 	.short	0x0000
        /*0012*/ 	.short	0x0070
        /*0014*/ 	.byte	0x00, 0xf0, 0x01, 0x1c


	//----- nvinfo : EIATTR_SPARSE_MMA_MASK
	.align		4
.L_28:
        /*0018*/ 	.byte	0x03, 0x50
        /*001a*/ 	.short	0x0000


	//----- nvinfo : EIATTR_MAXREG_COUNT
	.align		4
        /*001c*/ 	.byte	0x03, 0x1b
        /*001e*/ 	.short	0x00a8


	//----- nvinfo : EIATTR_NUM_BARRIERS
	.align		4
        /*0020*/ 	.byte	0x02, 0x4c
        /*0022*/ 	.byte	0x02
	.zero		1


	//----- nvinfo : EIATTR_EXTERNS
	.align		4
        /*0024*/ 	.byte	0x04, 0x0f
        /*0026*/ 	.short	(.L_30 - .L_29)


	//   ....[0]....
	.align		4
.L_29:
        /*0028*/ 	.word	index@(__assertfail)


	//----- nvinfo : EIATTR_MERCURY_ISA_VERSION
	.align		4
.L_30:
        /*002c*/ 	.byte	0x03, 0x5f
        /*002e*/ 	.short	0x0101


	//----- nvinfo : EIATTR_INT_WARP_WIDE_INSTR_OFFSETS
	.align		4
        /*0030*/ 	.byte	0x04, 0x31
        /*0032*/ 	.short	(.L_32 - .L_31)


	//   ....[0]....
.L_31:
        /*0034*/ 	.word	0x000009f0


	//   ....[1]....
        /*0038*/ 	.word	0x00000a20


	//   ....[2]....
        /*003c*/ 	.word	0x00000b40


	//   ....[3]....
        /*0040*/ 	.word	0x00002410


	//----- nvinfo : EIATTR_COOP_GROUP_MASK_REGIDS
	.align		4
.L_32:
        /*0044*/ 	.byte	0x04, 0x29
        /*0046*/ 	.short	(.L_34 - .L_33)


	//   ....[0]....
.L_33:
        /*0048*/ 	.word	0xffffffff


	//   ....[1]....
        /*004c*/ 	.word	0xffffffff


	//   ....[2]....
        /*0050*/ 	.word	0xffffffff


	//   ....[3]....
        /*0054*/ 	.word	0xffffffff


	//   ....[4]....
        /*0058*/ 	.word	0xffffffff


	//   ....[5]....
        /*005c*/ 	.word	0xffffffff


	//   ....[6]....
        /*0060*/ 	.word	0xffffffff


	//----- nvinfo : EIATTR_COOP_GROUP_INSTR_OFFSETS
	.align		4
.L_34:
        /*0064*/ 	.byte	0x04, 0x28
        /*0066*/ 	.short	(.L_36 - .L_35)


	//   ....[0]....
.L_35:
        /*0068*/ 	.word	0x00000070


	//   ....[1]....
        /*006c*/ 	.word	0x00000080


	//   ....[2]....
        /*0070*/ 	.word	0x00000440


	//   ....[3]....
        /*0074*/ 	.word	0x000005d0


	//   ....[4]....
        /*0078*/ 	.word	0x00000800


	//   ....[5]....
        /*007c*/ 	.word	0x00000c80


	//   ....[6]....
        /*0080*/ 	.word	0x00001710


	//----- nvinfo : EIATTR_REG_RECONFIG
	.align		4
.L_36:
        /*0084*/ 	.byte	0x01, 0x54
	.zero		2


	//----- nvinfo : EIATTR_SYSCALL_OFFSETS
	.align		4
        /*0088*/ 	.byte	0x04, 0x46
        /*008a*/ 	.short	(.L_38 - .L_37)


	//   ....[0]....
.L_37:
        /*008c*/ 	.word	0x000018d0


	//   ....[1]....
        /*0090*/ 	.word	0x00002640


	//   ....[2]....
        /*0094*/ 	.word	0x00002730


	//----- nvinfo : EIATTR_MBARRIER_INSTR_OFFSETS
	.align		4
.L_38:
        /*0098*/ 	.byte	0x04, 0x39
        /*009a*/ 	.short	(.L_40 - .L_39)


	//   ....[0]....
.L_39:
        /*009c*/ 	.word	0x00000540
        /*00a0*/ 	.word	0x000000ff
        /*00a4*/ 	.word	0x00000000
        /*00a8*/ 	.short	0x0100
        /*00aa*/ 	.byte	0x08
	.zero		1


	//   ....[1]....
        /*00ac*/ 	.word	0x00000550
        /*00b0*/ 	.word	0x000000ff
        /*00b4*/ 	.word	0x00000020
        /*00b8*/ 	.short	0x0100
        /*00ba*/ 	.byte	0x08
	.zero		1


	//   ....[2]....
        /*00bc*/ 	.word	0x00000560
        /*00c0*/ 	.word	0x000000ff
        /*00c4*/ 	.word	0x00000008
        /*00c8*/ 	.short	0x0100
        /*00ca*/ 	.byte	0x08
	.zero		1


	//   ....[3]....
        /*00cc*/ 	.word	0x00000570
        /*00d0*/ 	.word	0x000000ff
        /*00d4*/ 	.word	0x00000028
        /*00d8*/ 	.short	0x0100
        /*00da*/ 	.byte	0x08
	.zero		1


	//   ....[4]....
        /*00dc*/ 	.word	0x00000580
        /*00e0*/ 	.word	0x000000ff
        /*00e4*/ 	.word	0x00000010
        /*00e8*/ 	.short	0x0100
        /*00ea*/ 	.byte	0x08
	.zero		1


	//   ....[5]....
        /*00ec*/ 	.word	0x00000590
        /*00f0*/ 	.word	0x000000ff
        /*00f4*/ 	.word	0x00000030
        /*00f8*/ 	.short	0x0100
        /*00fa*/ 	.byte	0x08
	.zero		1


	//   ....[6]....
        /*00fc*/ 	.word	0x000005a0
        /*0100*/ 	.word	0x000000ff
        /*0104*/ 	.word	0x00000018
        /*0108*/ 	.short	0x0100
        /*010a*/ 	.byte	0x08
	.zero		1


	//   ....[7]....
        /*010c*/ 	.word	0x000005b0
        /*0110*/ 	.word	0x000000ff
        /*0114*/ 	.word	0x00000038
        /*0118*/ 	.short	0x0100
        /*011a*/ 	.byte	0x08
	.zero		1


	//   ....[8]....
        /*011c*/ 	.word	0x00000710
        /*0120*/ 	.word	0x000000ff
        /*0124*/ 	.word	0x00000040
        /*0128*/ 	.short	0x0100
        /*012a*/ 	.byte	0x08
	.zero		1


	//   ....[9]....
        /*012c*/ 	.word	0x00000720
        /*0130*/ 	.word	0x000000ff
        /*0134*/ 	.word	0x00000060
        /*0138*/ 	.short	0x0100
        /*013a*/ 	.byte	0x08
	.zero		1


	//   ....[10]....
        /*013c*/ 	.word	0x00000730
        /*0140*/ 	.word	0x000000ff
        /*0144*/ 	.word	0x00000048
        /*0148*/ 	.short	0x0100
        /*014a*/ 	.byte	0x08
	.zero		1


	//   ....[11]....
        /*014c*/ 	.word	0x00000740
        /*0150*/ 	.word	0x000000ff
        /*0154*/ 	.word	0x00000068
        /*0158*/ 	.short	0x0100
        /*015a*/ 	.byte	0x08
	.zero		1


	//   ....[12]....
        /*015c*/ 	.word	0x00000750
        /*0160*/ 	.word	0x000000ff
        /*0164*/ 	.word	0x00000050
        /*0168*/ 	.short	0x0100
        /*016a*/ 	.byte	0x08
	.zero		1


	//   ....[13]....
        /*016c*/ 	.word	0x00000760
        /*0170*/ 	.word	0x000000ff
        /*0174*/ 	.word	0x00000070
        /*0178*/ 	.short	0x0100
        /*017a*/ 	.byte	0x08
	.zero		1


	//   ....[14]....
        /*017c*/ 	.word	0x00000770
        /*0180*/ 	.word	0x000000ff
        /*0184*/ 	.word	0x00000058
        /*0188*/ 	.short	0x0100
        /*018a*/ 	.byte	0x08
	.zero		1


	//   ....[15]....
        /*018c*/ 	.word	0x00000780
        /*0190*/ 	.word	0x000000ff
        /*0194*/ 	.word	0x00000078
        /*0198*/ 	.short	0x0100
        /*019a*/ 	.byte	0x08
	.zero		1


	//   ....[16]....
        /*019c*/ 	.word	0x00000bb0
        /*01a0*/ 	.word	0x000000ff
        /*01a4*/ 	.word	0x00000080
        /*01a8*/ 	.short	0x0100
        /*01aa*/ 	.byte	0x06
	.zero		1


	//   ....[17]....
        /*01ac*/ 	.word	0x00000c30
        /*01b0*/ 	.word	0x000000ff
        /*01b4*/ 	.word	0x00000088
        /*01b8*/ 	.short	0x0100
        /*01ba*/ 	.byte	0x06
	.zero		1


	//   ....[18]....
        /*01bc*/ 	.word	0x00001950
        /*01c0*/ 	.word	0x00000003
        /*01c4*/ 	.word	0x00000000
        /*01c8*/ 	.short	0x010a
        /*01ca*/ 	.byte	0x3f
	.zero		1


	//   ....[19]....
        /*01cc*/ 	.word	0x00001990
        /*01d0*/ 	.word	0x00000003
        /*01d4*/ 	.word	0x00000000
        /*01d8*/ 	.short	0x010a
        /*01da*/ 	.byte	0x3f
	.zero		1


	//   ....[20]....
        /*01dc*/ 	.word	0x00001e80
        /*01e0*/ 	.word	0x000000ff
        /*01e4*/ 	.word	0x00000000
        /*01e8*/ 	.short	0x010a
        /*01ea*/ 	.byte	0x07
	.zero		1


	//   ....[21]....
        /*01ec*/ 	.word	0x00001ec0
        /*01f0*/ 	.word	0x000000ff
        /*01f4*/ 	.word	0x00000000
        /*01f8*/ 	.short	0x010a
        /*01fa*/ 	.byte	0x07
	.zero		1


	//   ....[22]....
        /*01fc*/ 	.word	0x000022a0
        /*0200*/ 	.word	0x00000005
        /*0204*/ 	.word	0x00000000
        /*0208*/ 	.short	0x0101
        /*020a*/ 	.byte	0x3f
	.zero		1


	//   ....[23]....
        /*020c*/ 	.word	0x00002490
        /*0210*/ 	.word	0x00000003
        /*0214*/ 	.word	0x00000000
        /*0218*/ 	.short	0x0101
        /*021a*/ 	.byte	0x3f
	.zero		1


	//   ....[24]....
        /*021c*/ 	.word	0x00002bf0
        /*0220*/ 	.word	0x000000ff
        /*0224*/ 	.word	0x00000040
        /*0228*/ 	.short	0x010a
        /*022a*/ 	.byte	0x34
	.zero		1


	//   ....[25]....
        /*022c*/ 	.word	0x00004b50
        /*0230*/ 	.word	0x000000ff
        /*0234*/ 	.word	0x00000000
        /*0238*/ 	.short	0x0101
        /*023a*/ 	.byte	0x04
	.zero		1


	//   ....[26]....
        /*023c*/ 	.word	0x00004c30
        /*0240*/ 	.word	0x00000014
        /*0244*/ 	.word	0x00000040
        /*0248*/ 	.short	0x010a
        /*024a*/ 	.byte	0x3f
	.zero		1


	//   ....[27]....
        /*024c*/ 	.word	0x00006960
        /*0250*/ 	.word	0x000000ff
        /*0254*/ 	.word	0x00000000
        /*0258*/ 	.short	0x0101
        /*025a*/ 	.byte	0x04
	.zero		1


	//   ....[28]....
        /*025c*/ 	.word	0x00006a50
        /*0260*/ 	.word	0x00000003
        /*0264*/ 	.word	0x00000040
        /*0268*/ 	.short	0x010a
        /*026a*/ 	.byte	0x3f
	.zero		1


	//   ....[29]....
        /*026c*/ 	.word	0x000087c0
        /*0270*/ 	.word	0x000000ff
        /*0274*/ 	.word	0x00000000
        /*0278*/ 	.short	0x0101
        /*027a*/ 	.byte	0x04
	.zero		1


	//   ....[30]....
        /*027c*/ 	.word	0x000088a0
        /*0280*/ 	.word	0x00000014
        /*0284*/ 	.word	0x00000040
        /*0288*/ 	.short	0x010a
        /*028a*/ 	.byte	0x3f
	.zero		1


	//   ....[31]....
        /*028c*/ 	.word	0x0000a5c0
        /*0290*/ 	.word	0x000000ff
        /*0294*/ 	.word	0x00000000
        /*0298*/ 	.short	0x0101
        /*029a*/ 	.byte	0x04
	.zero		1


	//   ....[32]....
        /*029c*/ 	.word	0x0000afa0
        /*02a0*/ 	.word	0x000000ff
        /*02a4*/ 	.word	0x00000000
        /*02a8*/ 	.short	0x0101
        /*02aa*/ 	.byte	0x04
	.zero		1


	//   ....[33]....
        /*02ac*/ 	.word	0x0000b5b0
        /*02b0*/ 	.word	0x000000ff
        /*02b4*/ 	.word	0x00000088
        /*02b8*/ 	.short	0x010a
        /*02ba*/ 	.byte	0x04
	.zero		1


	//   ....[34]....
        /*02bc*/ 	.word	0x0000b9c0
        /*02c0*/ 	.word	0x000000ff
        /*02c4*/ 	.word	0x00000060
        /*02c8*/ 	.short	0x010a
        /*02ca*/ 	.byte	0x05
	.zero		1


	//   ....[35]....
        /*02cc*/ 	.word	0x0000bab0
        /*02d0*/ 	.word	0x000000ff
        /*02d4*/ 	.word	0x00000040
        /*02d8*/ 	.short	0x010b
        /*02da*/ 	.byte	0x05
	.zero		1


	//   ....[36]....
        /*02dc*/ 	.word	0x0000bb10
        /*02e0*/ 	.word	0x000000ff
        /*02e4*/ 	.word	0x00000000
        /*02e8*/ 	.short	0x0101
        /*02ea*/ 	.byte	0x04
	.zero		1


	//   ....[37]....
        /*02ec*/ 	.word	0x0000bb40
        /*02f0*/ 	.word	0x000000ff
        /*02f4*/ 	.word	0x00000068
        /*02f8*/ 	.short	0x010a
        /*02fa*/ 	.byte	0x05
	.zero		1


	//   ....[38]....
        /*02fc*/ 	.word	0x0000bc50
        /*0300*/ 	.word	0x000000ff
        /*0304*/ 	.word	0x00000048
        /*0308*/ 	.short	0x010b
        /*030a*/ 	.byte	0x05
	.zero		1


	//   ....[39]....
        /*030c*/ 	.word	0x0000bcc0
        /*0310*/ 	.word	0x000000ff
        /*0314*/ 	.word	0x00000000
        /*0318*/ 	.short	0x0101
        /*031a*/ 	.byte	0x04
	.zero		1


	//   ....[40]....
        /*031c*/ 	.word	0x0000bcf0
        /*0320*/ 	.word	0x000000ff
        /*0324*/ 	.word	0x00000070
        /*0328*/ 	.short	0x010a
        /*032a*/ 	.byte	0x05
	.zero		1


	//   ....[41]....
        /*032c*/ 	.word	0x0000bdf0
        /*0330*/ 	.word	0x000000ff
        /*0334*/ 	.word	0x00000050
        /*0338*/ 	.short	0x010b
        /*033a*/ 	.byte	0x05
	.zero		1


	//   ....[42]....
        /*033c*/ 	.word	0x0000be50
        /*0340*/ 	.word	0x000000ff
        /*0344*/ 	.word	0x00000000
        /*0348*/ 	.short	0x0101
        /*034a*/ 	.byte	0x04
	.zero		1


	//   ....[43]....
        /*034c*/ 	.word	0x0000be80
        /*0350*/ 	.word	0x000000ff
        /*0354*/ 	.word	0x00000078
        /*0358*/ 	.short	0x010a
        /*035a*/ 	.byte	0x05
	.zero		1


	//   ....[44]....
        /*035c*/ 	.word	0x0000bf80
        /*0360*/ 	.word	0x000000ff
        /*0364*/ 	.word	0x00000058
        /*0368*/ 	.short	0x010b
        /*036a*/ 	.byte	0x05
	.zero		1


	//   ....[45]....
        /*036c*/ 	.word	0x0000c060
        /*0370*/ 	.word	0x000000ff
        /*0374*/ 	.word	0x00000000
        /*0378*/ 	.short	0x0101
        /*037a*/ 	.byte	0x04
	.zero		1


	//   ....[46]....
        /*037c*/ 	.word	0x0000c6b0
        /*0380*/ 	.word	0x00000003
        /*0384*/ 	.word	0x00000060
        /*0388*/ 	.short	0x010a
        /*038a*/ 	.byte	0x3f
	.zero		1


	//   ....[47]....
        /*038c*/ 	.word	0x0000c6f0
        /*0390*/ 	.word	0x00000003
        /*0394*/ 	.word	0x00000068
        /*0398*/ 	.short	0x010a
        /*039a*/ 	.byte	0x3f
	.zero		1


	//   ....[48]....
        /*039c*/ 	.word	0x0000c730
        /*03a0*/ 	.word	0x00000003
        /*03a4*/ 	.word	0x00000070
        /*03a8*/ 	.short	0x010a
        /*03aa*/ 	.byte	0x3f
	.zero		1


	//   ....[49]....
        /*03ac*/ 	.word	0x0000c780
        /*03b0*/ 	.word	0x00000003
        /*03b4*/ 	.word	0x00000078
        /*03b8*/ 	.short	0x010a
        /*03ba*/ 	.byte	0x3f
	.zero		1


	//   ....[50]....
        /*03bc*/ 	.word	0x0000cae0
        /*03c0*/ 	.word	0x0000000e
        /*03c4*/ 	.word	0x00000020
        /*03c8*/ 	.short	0x010a
        /*03ca*/ 	.byte	0x3f
	.zero		1


	//   ....[51]....
        /*03cc*/ 	.word	0x0000ce90
        /*03d0*/ 	.word	0x00000004
        /*03d4*/ 	.word	0x00000088
        /*03d8*/ 	.short	0x0101
        /*03da*/ 	.byte	0x3f
	.zero		1


	//   ....[52]....
        /*03dc*/ 	.word	0x0000d590
        /*03e0*/ 	.word	0x00000005
        /*03e4*/ 	.word	0x00000000
        /*03e8*/ 	.short	0x010a
        /*03ea*/ 	.byte	0x3f
	.zero		1


	//   ....[53]....
        /*03ec*/ 	.word	0x0000d610
        /*03f0*/ 	.word	0x00000007
        /*03f4*/ 	.word	0x00000000
        /*03f8*/ 	.short	0x010a
        /*03fa*/ 	.byte	0x3f
	.zero		1


	//   ....[54]....
        /*03fc*/ 	.word	0x0000d6a0
        /*0400*/ 	.word	0x00000006
        /*0404*/ 	.word	0x00000000
        /*0408*/ 	.short	0x010a
        /*040a*/ 	.byte	0x3f
	.zero		1


	//   ....[55]....
        /*040c*/ 	.word	0x0000d730
        /*0410*/ 	.word	0x00000003
        /*0414*/ 	.word	0x00000000
        /*0418*/ 	.short	0x010a
        /*041a*/ 	.byte	0x3f
	.zero		1


	//   ....[56]....
        /*041c*/ 	.word	0x0000d790
        /*0420*/ 	.word	0x00000003
        /*0424*/ 	.word	0x00000000
        /*0428*/ 	.short	0x010a
        /*042a*/ 	.byte	0x3f
	.zero		1


	//   ....[57]....
        /*042c*/ 	.word	0x0000d7f0
        /*0430*/ 	.word	0x00000005
        /*0434*/ 	.word	0x00000000
        /*0438*/ 	.short	0x010a
        /*043a*/ 	.byte	0x3f
	.zero		1


	//   ....[58]....
        /*043c*/ 	.word	0x0000d850
        /*0440*/ 	.word	0x00000003
        /*0444*/ 	.word	0x00000040
        /*0448*/ 	.short	0x010a
        /*044a*/ 	.byte	0x3f
	.zero		1


	//   ....[59]....
        /*044c*/ 	.word	0x0000d8a0
        /*0450*/ 	.word	0x00000014
        /*0454*/ 	.word	0x00000040
        /*0458*/ 	.short	0x010a
        /*045a*/ 	.byte	0x3f
	.zero		1


	//   ....[60]....
        /*045c*/ 	.word	0x0000d8f0
        /*0460*/ 	.word	0x00000003
        /*0464*/ 	.word	0x00000040
        /*0468*/ 	.short	0x010a
        /*046a*/ 	.byte	0x3f
	.zero		1


	//   ....[61]....
        /*046c*/ 	.word	0x0000d940
        /*0470*/ 	.word	0x00000014
        /*0474*/ 	.word	0x00000040
        /*0478*/ 	.short	0x010a
        /*047a*/ 	.byte	0x3f
	.zero		1


	//   ....[62]....
        /*047c*/ 	.word	0x0000d9a0
        /*0480*/ 	.word	0x00000003
        /*0484*/ 	.word	0x00000088
        /*0488*/ 	.short	0x010a
        /*048a*/ 	.byte	0x3f
	.zero		1


	//   ....[63]....
        /*048c*/ 	.word	0x0000da00
        /*0490*/ 	.word	0x00000005
        /*0494*/ 	.word	0x00000060
        /*0498*/ 	.short	0x010a
        /*049a*/ 	.byte	0x3f
	.zero		1


	//   ....[64]....
        /*049c*/ 	.word	0x0000da60
        /*04a0*/ 	.word	0x00000005
        /*04a4*/ 	.word	0x00000068
        /*04a8*/ 	.short	0x010a
        /*04aa*/ 	.byte	0x3f
	.zero		1


	//   ....[65]....
        /*04ac*/ 	.word	0x0000dac0
        /*04b0*/ 	.word	0x00000005
        /*04b4*/ 	.word	0x00000070
        /*04b8*/ 	.short	0x010a
        /*04ba*/ 	.byte	0x3f
	.zero		1


	//   ....[66]....
        /*04bc*/ 	.word	0x0000db20
        /*04c0*/ 	.word	0x00000005
        /*04c4*/ 	.word	0x00000078
        /*04c8*/ 	.short	0x010a
        /*04ca*/ 	.byte	0x3f
	.zero		1


	//   ....[67]....
        /*04cc*/ 	.word	0x0000db70
        /*04d0*/ 	.word	0x00000003
        /*04d4*/ 	.word	0x00000060
        /*04d8*/ 	.short	0x010a
        /*04da*/ 	.byte	0x3f
	.zero		1


	//   ....[68]....
        /*04dc*/ 	.word	0x0000dbc0
        /*04e0*/ 	.word	0x00000003
        /*04e4*/ 	.word	0x00000068
        /*04e8*/ 	.short	0x010a
        /*04ea*/ 	.byte	0x3f
	.zero		1


	//   ....[69]....
        /*04ec*/ 	.word	0x0000dc10
        /*04f0*/ 	.word	0x00000003
        /*04f4*/ 	.word	0x00000070
        /*04f8*/ 	.short	0x010a
        /*04fa*/ 	.byte	0x3f
	.zero		1


	//   ....[70]....
        /*04fc*/ 	.word	0x0000dce0
        /*0500*/ 	.word	0x0000000e
        /*0504*/ 	.word	0x00000020
        /*0508*/ 	.short	0x010a
        /*050a*/ 	.byte	0x3f
	.zero		1


	//   ....[71]....
        /*050c*/ 	.word	0x0000ddb0
        /*0510*/ 	.word	0x00000005
        /*0514*/ 	.word	0x00000000
        /*0518*/ 	.short	0x010a
        /*051a*/ 	.byte	0x3f
	.zero		1


	//   ....[72]....
        /*051c*/ 	.word	0x0000de00
        /*0520*/ 	.word	0x00000007
        /*0524*/ 	.word	0x00000000
        /*0528*/ 	.short	0x010a
        /*052a*/ 	.byte	0x3f
	.zero		1


	//   ....[73]....
        /*052c*/ 	.word	0x0000de50
        /*0530*/ 	.word	0x00000006
        /*0534*/ 	.word	0x00000000
        /*0538*/ 	.short	0x010a
        /*053a*/ 	.byte	0x3f
	.zero		1


	//----- nvinfo : EIATTR_NUM_MBARRIERS
	.align		4
.L_40:
        /*053c*/ 	.byte	0x03, 0x38
        /*053e*/ 	.short	0x0012


	//----- nvinfo : EIATTR_EXIT_INSTR_OFFSETS
	.align		4
        /*0540*/ 	.byte	0x04, 0x1c
        /*0542*/ 	.short	(.L_42 - .L_41)


	//   ....[0]....
.L_41:
        /*0544*/ 	.word	0x0000d780


	//----- nvinfo : EIATTR_MAX_THREADS
	.align		4
.L_42:
        /*0548*/ 	.byte	0x04, 0x05
        /*054a*/ 	.short	(.L_44 - .L_43)
.L_43:
        /*054c*/ 	.word	0x00000180
        /*0550*/ 	.word	0x00000001
        /*0554*/ 	.word	0x00000001


	//----- nvinfo : EIATTR_CRS_STACK_SIZE
	.align		4
.L_44:
        /*0558*/ 	.byte	0x04, 0x1e
        /*055a*/ 	.short	(.L_46 - .L_45)
.L_45:
        /*055c*/ 	.word	0x00000000


	//----- nvinfo : EIATTR_CBANK_PARAM_SIZE
	.align		4
.L_46:
        /*0560*/ 	.byte	0x03, 0x19
        /*0562*/ 	.short	0x0770


	//----- nvinfo : EIATTR_PARAM_CBANK
	.align		4
        /*0564*/ 	.byte	0x04, 0x0a
        /*0566*/ 	.short	(.L_48 - .L_47)
	.align		4
.L_47:
        /*0568*/ 	.word	index@(.nv.constant0._ZN7cutlass13device_kernelINS_4gemm6kernel13GemmUniversalIN4cute5tupleIJiiiiEEENS1_10collective13CollectiveMmaINS1_34MainloopSm90TmaGmmaWarpSpecializedILi4ENS5_IJNS4_1CILi2EEENSA_ILi1EEESC_EEENS1_35KernelTmaWarpSpecializedCooperativeEEENS5_IJNSA_ILi256EEENSA_ILi64EEESH_EEENS_6half_tENS5_IJlSC_lEEESJ_SK_NS4_8TiledMMAINS4_8MMA_AtomIJNS4_4SM904GMMA25MMA_64x64x16_F32F16F16_SSILNSO_5MajorE0ELSQ_0ELNSO_7ScaleInE1ELSR_1EEEEEENS4_6LayoutISD_NS5_IJSC_NSA_ILi0EEESV_EEEEENS5_IJNS4_10UnderscoreESY_SY_EEEEENS4_13SM90_TMA_LOADENS4_14ComposedLayoutINS4_7SwizzleILi3ELi4ELi3EEENS4_18smem_ptr_flag_bitsILi16EEENSU_INS5_IJNSA_ILi8EEESH_EEENS5_IJSH_SC_EEEEEEEvNS4_8identityENS4_23SM90_TMA_LOAD_MULTICASTES1B_vS1C_EENS_8epilogue10collective18CollectiveEpilogueINS1F_22Sm90TmaWarpSpecializedILi4ELi2ELi16ELb1ELb0EEEJSI_NS5_IJNSA_ILi128EEENSA_ILi32EEEEEESJ_SK_SJ_SK_NS1F_6fusion15FusionCallbacksIS1J_NS1N_13LinCombEltActINS1F_6thread7SigmoidESJ_fSJ_fLNS_15FloatRoundStyleE2EEESI_S1M_JEEES11_NS12_INS13_ILi2ELi4ELi3EEES16_NSU_INS5_IJS17_S1L_EEENS5_IJS1L_SC_EEEEEEENS4_17SM75_U32x4_LDSM_NENS4_14SM90_TMA_STOREES1Z_NS4_17SM90_U32x4_STSM_NENS4_9Copy_AtomIJS22_SJ_EEEvEEEvvEEEEvNT_6ParamsE)
        /*056c*/ 	.short	0x0210
        /*056e*/ 	.short	0x0770


	//----- nvinfo : EIATTR_SW_WAR
	.align		4
.L_48:
        /*0570*/ 	.byte	0x04, 0x36
        /*0572*/ 	.short	(.L_50 - .L_49)
.L_49:
        /*0574*/ 	.word	0x00000008
.L_50:


//--------------------- .nv.callgraph             --------------------------
	.section	.nv.callgraph,"",@"SHT_CUDA_CALLGRAPH"
	.align	4
	.sectionentsize	8
	.align		4
        /*0000*/ 	.word	0x00000000
	.align		4
        /*0004*/ 	.word	0xffffffff
	.align		4
        /*0008*/ 	.word	index@(_ZN7cutlass13device_kernelINS_4gemm6kernel13GemmUniversalIN4cute5tupleIJiiiiEEENS1_10collective13CollectiveMmaINS1_34MainloopSm90TmaGmmaWarpSpecializedILi4ENS5_IJNS4_1CILi2EEENSA_ILi1EEESC_EEENS1_35KernelTmaWarpSpecializedCooperativeEEENS5_IJNSA_ILi256EEENSA_ILi64EEESH_EEENS_6half_tENS5_IJlSC_lEEESJ_SK_NS4_8TiledMMAINS4_8MMA_AtomIJNS4_4SM904GMMA25MMA_64x64x16_F32F16F16_SSILNSO_5MajorE0ELSQ_0ELNSO_7ScaleInE1ELSR_1EEEEEENS4_6LayoutISD_NS5_IJSC_NSA_ILi0EEESV_EEEEENS5_IJNS4_10UnderscoreESY_SY_EEEEENS4_13SM90_TMA_LOADENS4_14ComposedLayoutINS4_7SwizzleILi3ELi4ELi3EEENS4_18smem_ptr_flag_bitsILi16EEENSU_INS5_IJNSA_ILi8EEESH_EEENS5_IJSH_SC_EEEEEEEvNS4_8identityENS4_23SM90_TMA_LOAD_MULTICASTES1B_vS1C_EENS_8epilogue10collective18CollectiveEpilogueINS1F_22Sm90TmaWarpSpecializedILi4ELi2ELi16ELb1ELb0EEEJSI_NS5_IJNSA_ILi128EEENSA_ILi32EEEEEESJ_SK_SJ_SK_NS1F_6fusion15FusionCallbacksIS1J_NS1N_13LinCombEltActINS1F_6thread7SigmoidESJ_fSJ_fLNS_15FloatRoundStyleE2EEESI_S1M_JEEES11_NS12_INS13_ILi2ELi4ELi3EEES16_NSU_INS5_IJS17_S1L_EEENS5_IJS1L_SC_EEEEEEENS4_17SM75_U32x4_LDSM_NENS4_14SM90_TMA_STOREES1Z_NS4_17SM90_U32x4_STSM_NENS4_9Copy_AtomIJS22_SJ_EEEvEEEvvEEEEvNT_6ParamsE)
	.align		4
        /*000c*/ 	.word	index@(__assertfail)
	.align		4
        /*0010*/ 	.word	0x00000000
	.align		4
        /*0014*/ 	.word	0xfffffffe
	.align		4
        /*0018*/ 	.word	0x00000000
	.align		4
        /*001c*/ 	.word	0xfffffffd
	.align		4
        /*0020*/ 	.word	0x00000000
	.align		4
        /*0024*/ 	.word	0xfffffffc


//--------------------- .nv.constant4             --------------------------
	.section	.nv.constant4,"a",@progbits
	.align	8
	.align		8
.nv.constant4:
        /*0000*/ 	.dword	__assertfail
	.align		8
        /*0008*/ 	.dword	__unnamed_1
	.align		8
        /*0010*/ 	.dword	__unnamed_2
	.align		8
        /*0018*/ 	.dword	_ZN39_INTERNAL_2a5b430c_4_k_cu_ca033357_26214cuda3std3__45__cpo5beginE
	.align		8
        /*0020*/ 	.dword	_ZN39_INTERNAL_2a5b430c_4_k_cu_ca033357_26214cuda3std3__45__cpo3endE
	.align		8
        /*0028*/ 	.dword	_ZN39_INTERNAL_2a5b430c_4_k_cu_ca033357_26214cuda3std3__45__cpo6cbeginE
	.align		8
        /*0030*/ 	.dword	_ZN39_INTERNAL_2a5b430c_4_k_cu_ca033357_26214cuda3std3__45__cpo4cendE
	.align		8
        /*0038*/ 	.dword	_ZN39_INTERNAL_2a5b430c_4_k_cu_ca033357_26214cuda3std3__441_GLOBAL__N__2a5b430c_4_k_cu_ca033357_26216ignoreE
	.align		8
        /*0040*/ 	.dword	_ZN39_INTERNAL_2a5b430c_4_k_cu_ca033357_26214cuda3std3__419piecewise_constructE
	.align		8
        /*0048*/ 	.dword	_ZN39_INTERNAL_2a5b430c_4_k_cu_ca033357_26214cuda3std3__48in_placeE
	.align		8
        /*0050*/ 	.dword	_ZN39_INTERNAL_2a5b430c_4_k_cu_ca033357_26214cuda3std6ranges3__45__cpo4swapE
	.align		8
        /*0058*/ 	.dword	_ZN39_INTERNAL_2a5b430c_4_k_cu_ca033357_26214cuda3std6ranges3__45__cpo9iter_moveE
	.align		8
        /*0060*/ 	.dword	_ZN39_INTERNAL_2a5b430c_4_k_cu_ca033357_26214cute7productE
	.align		8
        /*0068*/ 	.dword	_ZN39_INTERNAL_2a5b430c_4_k_cu_ca033357_26214cute1_E
	.align		8
        /*0070*/ 	.dword	$str$22
	.align		8
        /*0078*/ 	.dword	$str$23
	.align		8
        /*0080*/ 	.dword	$str$26
	.align		8
        /*0088*/ 	.dword	$str$27


//--------------------- .text._ZN7cutlass13device_kernelINS_4gemm6kernel13GemmUniversalIN4cute5tupleIJiiiiEEENS1_10collective13CollectiveMmaINS1_34MainloopSm90TmaGmmaWarpSpecializedILi4ENS5_IJNS4_1CILi2EEENSA_ILi1EEESC_EEENS1_35KernelTmaWarpSpecializedCooperativeEEENS5_IJNSA_ILi256EEENSA_ILi64EEESH_EEENS_6half_tENS5_IJlSC_lEEESJ_SK_NS4_8TiledMMAINS4_8MMA_AtomIJNS4_4SM904GMMA25MMA_64x64x16_F32F16F16_SSILNSO_5MajorE0ELSQ_0ELNSO_7ScaleInE1ELSR_1EEEEEENS4_6LayoutISD_NS5_IJSC_NSA_ILi0EEESV_EEEEENS5_IJNS4_10UnderscoreESY_SY_EEEEENS4_13SM90_TMA_LOADENS4_14ComposedLayoutINS4_7SwizzleILi3ELi4ELi3EEENS4_18smem_ptr_flag_bitsILi16EEENSU_INS5_IJNSA_ILi8EEESH_EEENS5_IJSH_SC_EEEEEEEvNS4_8identityENS4_23SM90_TMA_LOAD_MULTICASTES1B_vS1C_EENS_8epilogue10collective18CollectiveEpilogueINS1F_22Sm90TmaWarpSpecializedILi4ELi2ELi16ELb1ELb0EEEJSI_NS5_IJNSA_ILi128EEENSA_ILi32EEEEEESJ_SK_SJ_SK_NS1F_6fusion15FusionCallbacksIS1J_NS1N_13LinCombEltActINS1F_6thread7SigmoidESJ_fSJ_fLNS_15FloatRoundStyleE2EEESI_S1M_JEEES11_NS12_INS13_ILi2ELi4ELi3EEES16_NSU_INS5_IJS17_S1L_EEENS5_IJS1L_SC_EEEEEEENS4_17SM75_U32x4_LDSM_NENS4_14SM90_TMA_STOREES1Z_NS4_17SM90_U32x4_STSM_NENS4_9Copy_AtomIJS22_SJ_EEEvEEEvvEEEEvNT_6ParamsE --------------------------
	.section	.text._ZN7cutlass13device_kernelINS_4gemm6kernel13GemmUniversalIN4cute5tupleIJiiiiEEENS1_10collective13CollectiveMmaINS1_34MainloopSm90TmaGmmaWarpSpecializedILi4ENS5_IJNS4_1CILi2EEENSA_ILi1EEESC_EEENS1_35KernelTmaWarpSpecializedCooperativeEEENS5_IJNSA_ILi256EEENSA_ILi64EEESH_EEENS_6half_tENS5_IJlSC_lEEESJ_SK_NS4_8TiledMMAINS4_8MMA_AtomIJNS4_4SM904GMMA25MMA_64x64x16_F32F16F16_SSILNSO_5MajorE0ELSQ_0ELNSO_7ScaleInE1ELSR_1EEEEEENS4_6LayoutISD_NS5_IJSC_NSA_ILi0EEESV_EEEEENS5_IJNS4_10UnderscoreESY_SY_EEEEENS4_13SM90_TMA_LOADENS4_14ComposedLayoutINS4_7SwizzleILi3ELi4ELi3EEENS4_18smem_ptr_flag_bitsILi16EEENSU_INS5_IJNSA_ILi8EEESH_EEENS5_IJSH_SC_EEEEEEEvNS4_8identityENS4_23SM90_TMA_LOAD_MULTICASTES1B_vS1C_EENS_8epilogue10collective18CollectiveEpilogueINS1F_22Sm90TmaWarpSpecializedILi4ELi2ELi16ELb1ELb0EEEJSI_NS5_IJNSA_ILi128EEENSA_ILi32EEEEEESJ_SK_SJ_SK_NS1F_6fusion15FusionCallbacksIS1J_NS1N_13LinCombEltActINS1F_6thread7SigmoidESJ_fSJ_fLNS_15FloatRoundStyleE2EEESI_S1M_JEEES11_NS12_INS13_ILi2ELi4ELi3EEES16_NSU_INS5_IJS17_S1L_EEENS5_IJS1L_SC_EEEEEEENS4_17SM75_U32x4_LDSM_NENS4_14SM90_TMA_STOREES1Z_NS4_17SM90_U32x4_STSM_NENS4_9Copy_AtomIJS22_SJ_EEEvEEEvvEEEEvNT_6ParamsE,"ax",@progbits
	.align	128
.text._ZN7cutlass13device_kernelINS_4gemm6kernel13GemmUniversalIN4cute5tupleIJiiiiEEENS1_10collective13CollectiveMmaINS1_34MainloopSm90TmaGmmaWarpSpecializedILi4ENS5_IJNS4_1CILi2EEENSA_ILi1EEESC_EEENS1_35KernelTmaWarpSpecializedCooperativeEEENS5_IJNSA_ILi256EEENSA_ILi64EEESH_EEENS_6half_tENS5_IJlSC_lEEESJ_SK_NS4_8TiledMMAINS4_8MMA_AtomIJNS4_4SM904GMMA25MMA_64x64x16_F32F16F16_SSILNSO_5MajorE0ELSQ_0ELNSO_7ScaleInE1ELSR_1EEEEEENS4_6LayoutISD_NS5_IJSC_NSA_ILi0EEESV_EEEEENS5_IJNS4_10UnderscoreESY_SY_EEEEENS4_13SM90_TMA_LOADENS4_14ComposedLayoutINS4_7SwizzleILi3ELi4ELi3EEENS4_18smem_ptr_flag_bitsILi16EEENSU_INS5_IJNSA_ILi8EEESH_EEENS5_IJSH_SC_EEEEEEEvNS4_8identityENS4_23SM90_TMA_LOAD_MULTICASTES1B_vS1C_EENS_8epilogue10collective18CollectiveEpilogueINS1F_22Sm90TmaWarpSpecializedILi4ELi2ELi16ELb1ELb0EEEJSI_NS5_IJNSA_ILi128EEENSA_ILi32EEEEEESJ_SK_SJ_SK_NS1F_6fusion15FusionCallbacksIS1J_NS1N_13LinCombEltActINS1F_6thread7SigmoidESJ_fSJ_fLNS_15FloatRoundStyleE2EEESI_S1M_JEEES11_NS12_INS13_ILi2ELi4ELi3EEES16_NSU_INS5_IJS17_S1L_EEENS5_IJS1L_SC_EEEEEEENS4_17SM75_U32x4_LDSM_NENS4_14SM90_TMA_STOREES1Z_NS4_17SM90_U32x4_STSM_NENS4_9Copy_AtomIJS22_SJ_EEEvEEEvvEEEEvNT_6ParamsE:
        .type           _ZN7cutlass13device_kernelINS_4gemm6kernel13GemmUniversalIN4cute5tupleIJiiiiEEENS1_10collective13CollectiveMmaINS1_34MainloopSm90TmaGmmaWarpSpecializedILi4ENS5_IJNS4_1CILi2EEENSA_ILi1EEESC_EEENS1_35KernelTmaWarpSpecializedCooperativeEEENS5_IJNSA_ILi256EEENSA_ILi64EEESH_EEENS_6half_tENS5_IJlSC_lEEESJ_SK_NS4_8TiledMMAINS4_8MMA_AtomIJNS4_4SM904GMMA25MMA_64x64x16_F32F16F16_SSILNSO_5MajorE0ELSQ_0ELNSO_7ScaleInE1ELSR_1EEEEEENS4_6LayoutISD_NS5_IJSC_NSA_ILi0EEESV_EEEEENS5_IJNS4_10UnderscoreESY_SY_EEEEENS4_13SM90_TMA_LOADENS4_14ComposedLayoutINS4_7SwizzleILi3ELi4ELi3EEENS4_18smem_ptr_flag_bitsILi16EEENSU_INS5_IJNSA_ILi8EEESH_EEENS5_IJSH_SC_EEEEEEEvNS4_8identityENS4_23SM90_TMA_LOAD_MULTICASTES1B_vS1C_EENS_8epilogue10collective18CollectiveEpilogueINS1F_22Sm90TmaWarpSpecializedILi4ELi2ELi16ELb1ELb0EEEJSI_NS5_IJNSA_ILi128EEENSA_ILi32EEEEEESJ_SK_SJ_SK_NS1F_6fusion15FusionCallbacksIS1J_NS1N_13LinCombEltActINS1F_6thread7SigmoidESJ_fSJ_fLNS_15FloatRoundStyleE2EEESI_S1M_JEEES11_NS12_INS13_ILi2ELi4ELi3EEES16_NSU_INS5_IJS17_S1L_EEENS5_IJS1L_SC_EEEEEEENS4_17SM75_U32x4_LDSM_NENS4_14SM90_TMA_STOREES1Z_NS4_17SM90_U32x4_STSM_NENS4_9Copy_AtomIJS22_SJ_EEEvEEEvvEEEEvNT_6ParamsE,@function
        .size           _ZN7cutlass13device_kernelINS_4gemm6kernel13GemmUniversalIN4cute5tupleIJiiiiEEENS1_10collective13CollectiveMmaINS1_34MainloopSm90TmaGmmaWarpSpecializedILi4ENS5_IJNS4_1CILi2EEENSA_ILi1EEESC_EEENS1_35KernelTmaWarpSpecializedCooperativeEEENS5_IJNSA_ILi256EEENSA_ILi64EEESH_EEENS_6half_tENS5_IJlSC_lEEESJ_SK_NS4_8TiledMMAINS4_8MMA_AtomIJNS4_4SM904GMMA25MMA_64x64x16_F32F16F16_SSILNSO_5MajorE0ELSQ_0ELNSO_7ScaleInE1ELSR_1EEEEEENS4_6LayoutISD_NS5_IJSC_NSA_ILi0EEESV_EEEEENS5_IJNS4_10UnderscoreESY_SY_EEEEENS4_13SM90_TMA_LOADENS4_14ComposedLayoutINS4_7SwizzleILi3ELi4ELi3EEENS4_18smem_ptr_flag_bitsILi16EEENSU_INS5_IJNSA_ILi8EEESH_EEENS5_IJSH_SC_EEEEEEEvNS4_8identityENS4_23SM90_TMA_LOAD_MULTICASTES1B_vS1C_EENS_8epilogue10collective18CollectiveEpilogueINS1F_22Sm90TmaWarpSpecializedILi4ELi2ELi16ELb1ELb0EEEJSI_NS5_IJNSA_ILi128EEENSA_ILi32EEEEEESJ_SK_SJ_SK_NS1F_6fusion15FusionCallbacksIS1J_NS1N_13LinCombEltActINS1F_6thread7SigmoidESJ_fSJ_fLNS_15FloatRoundStyleE2EEESI_S1M_JEEES11_NS12_INS13_ILi2ELi4ELi3EEES16_NSU_INS5_IJS17_S1L_EEENS5_IJS1L_SC_EEEEEEENS4_17SM75_U32x4_LDSM_NENS4_14SM90_TMA_STOREES1Z_NS4_17SM90_U32x4_STSM_NENS4_9Copy_AtomIJS22_SJ_EEEvEEEvvEEEEvNT_6ParamsE,(.L_x_382 - _ZN7cutlass13device_kernelINS_4gemm6kernel13GemmUniversalIN4cute5tupleIJiiiiEEENS1_10collective13CollectiveMmaINS1_34MainloopSm90TmaGmmaWarpSpecializedILi4ENS5_IJNS4_1CILi2EEENSA_ILi1EEESC_EEENS1_35KernelTmaWarpSpecializedCooperativeEEENS5_IJNSA_ILi256EEENSA_ILi64EEESH_EEENS_6half_tENS5_IJlSC_lEEESJ_SK_NS4_8TiledMMAINS4_8MMA_AtomIJNS4_4SM904GMMA25MMA_64x64x16_F32F16F16_SSILNSO_5MajorE0ELSQ_0ELNSO_7ScaleInE1ELSR_1EEEEEENS4_6LayoutISD_NS5_IJSC_NSA_ILi0EEESV_EEEEENS5_IJNS4_10UnderscoreESY_SY_EEEEENS4_13SM90_TMA_LOADENS4_14ComposedLayoutINS4_7SwizzleILi3ELi4ELi3EEENS4_18smem_ptr_flag_bitsILi16EEENSU_INS5_IJNSA_ILi8EEESH_EEENS5_IJSH_SC_EEEEEEEvNS4_8identityENS4_23SM90_TMA_LOAD_MULTICASTES1B_vS1C_EENS_8epilogue10collective18CollectiveEpilogueINS1F_22Sm90TmaWarpSpecializedILi4ELi2ELi16ELb1ELb0EEEJSI_NS5_IJNSA_ILi128EEENSA_ILi32EEEEEESJ_SK_SJ_SK_NS1F_6fusion15FusionCallbacksIS1J_NS1N_13LinCombEltActINS1F_6thread7SigmoidESJ_fSJ_fLNS_15FloatRoundStyleE2EEESI_S1M_JEEES11_NS12_INS13_ILi2ELi4ELi3EEES16_NSU_INS5_IJS17_S1L_EEENS5_IJS1L_SC_EEEEEEENS4_17SM75_U32x4_LDSM_NENS4_14SM90_TMA_STOREES1Z_NS4_17SM90_U32x4_STSM_NENS4_9Copy_AtomIJS22_SJ_EEEvEEEvvEEEEvNT_6ParamsE)
        .other          _ZN7cutlass13device_kernelINS_4gemm6kernel13GemmUniversalIN4cute5tupleIJiiiiEEENS1_10collective13CollectiveMmaINS1_34MainloopSm90TmaGmmaWarpSpecializedILi4ENS5_IJNS4_1CILi2EEENSA_ILi1EEESC_EEENS1_35KernelTmaWarpSpecializedCooperativeEEENS5_IJNSA_ILi256EEENSA_ILi64EEESH_EEENS_6half_tENS5_IJlSC_lEEESJ_SK_NS4_8TiledMMAINS4_8MMA_AtomIJNS4_4SM904GMMA25MMA_64x64x16_F32F16F16_SSILNSO_5MajorE0ELSQ_0ELNSO_7ScaleInE1ELSR_1EEEEEENS4_6LayoutISD_NS5_IJSC_NSA_ILi0EEESV_EEEEENS5_IJNS4_10UnderscoreESY_SY_EEEEENS4_13SM90_TMA_LOADENS4_14ComposedLayoutINS4_7SwizzleILi3ELi4ELi3EEENS4_18smem_ptr_flag_bitsILi16EEENSU_INS5_IJNSA_ILi8EEESH_EEENS5_IJSH_SC_EEEEEEEvNS4_8identityENS4_23SM90_TMA_LOAD_MULTICASTES1B_vS1C_EENS_8epilogue10collective18CollectiveEpilogueINS1F_22Sm90TmaWarpSpecializedILi4ELi2ELi16ELb1ELb0EEEJSI_NS5_IJNSA_ILi128EEENSA_ILi32EEEEEESJ_SK_SJ_SK_NS1F_6fusion15FusionCallbacksIS1J_NS1N_13LinCombEltActINS1F_6thread7SigmoidESJ_fSJ_fLNS_15FloatRoundStyleE2EEESI_S1M_JEEES11_NS12_INS13_ILi2ELi4ELi3EEES16_NSU_INS5_IJS17_S1L_EEENS5_IJS1L_SC_EEEEEEENS4_17SM75_U32x4_LDSM_NENS4_14SM90_TMA_STOREES1Z_NS4_17SM90_U32x4_STSM_NENS4_9Copy_AtomIJS22_SJ_EEEvEEEvvEEEEvNT_6ParamsE,@"STO_CUDA_ENTRY STV_DEFAULT"
_ZN7cutlass13device_kernelINS_4gemm6kernel13GemmUniversalIN4cute5tupleIJiiiiEEENS1_10collective13CollectiveMmaINS1_34MainloopSm90TmaGmmaWarpSpecializedILi4ENS5_IJNS4_1CILi2EEENSA_ILi1EEESC_EEENS1_35KernelTmaWarpSpecializedCooperativeEEENS5_IJNSA_ILi256EEENSA_ILi64EEESH_EEENS_6half_tENS5_IJlSC_lEEESJ_SK_NS4_8TiledMMAINS4_8MMA_AtomIJNS4_4SM904GMMA25MMA_64x64x16_F32F16F16_SSILNSO_5MajorE0ELSQ_0ELNSO_7ScaleInE1ELSR_1EEEEEENS4_6LayoutISD_NS5_IJSC_NSA_ILi0EEESV_EEEEENS5_IJNS4_10UnderscoreESY_SY_EEEEENS4_13SM90_TMA_LOADENS4_14ComposedLayoutINS4_7SwizzleILi3ELi4ELi3EEENS4_18smem_ptr_flag_bitsILi16EEENSU_INS5_IJNSA_ILi8EEESH_EEENS5_IJSH_SC_EEEEEEEvNS4_8identityENS4_23SM90_TMA_LOAD_MULTICASTES1B_vS1C_EENS_8epilogue10collective18CollectiveEpilogueINS1F_22Sm90TmaWarpSpecializedILi4ELi2ELi16ELb1ELb0EEEJSI_NS5_IJNSA_ILi128EEENSA_ILi32EEEEEESJ_SK_SJ_SK_NS1F_6fusion15FusionCallbacksIS1J_NS1N_13LinCombEltActINS1F_6thread7SigmoidESJ_fSJ_fLNS_15FloatRoundStyleE2EEESI_S1M_JEEES11_NS12_INS13_ILi2ELi4ELi3EEES16_NSU_INS5_IJS17_S1L_EEENS5_IJS1L_SC_EEEEEEENS4_17SM75_U32x4_LDSM_NENS4_14SM90_TMA_STOREES1Z_NS4_17SM90_U32x4_STSM_NENS4_9Copy_AtomIJS22_SJ_EEEvEEEvvEEEEvNT_6ParamsE:
[----:B------:R-:W1:Y:S01]  /*0000*/  LDC R1, c[0x0][0x28] ;  /* 0x00000a00ff017b82 */ /* 0x000e620000000800 */
[----:B------:R-:W2:Y:S07]  /*0010*/  S2R R18, SR_TID.X ;  /* 0x0000000000127919 */ /* 0x000eae0000002100 */
[----:B------:R-:W3:Y:S01]  /*0020*/  LDC.64 R4, c[0x0][0x588] ;  /* 0x00016200ff047b82 */ /* 0x000ee20000000a00 */
[----:B------:R-:W-:Y:S01]  /*0030*/  ELECT P0, URZ, PT ;  /* 0x00000000003f782f */ /* 0x000fe20003800000 */
[----:B------:R-:W-:Y:S01]  /*0040*/  BSSY B0, `(.L_x_0) ;  /* 0x0000016000007945 */ /* 0x000fe20003800000 */
[----:B--2---:R-:W-:-:S02]  /*0050*/  SHF.R.U32.HI R8, RZ, 0x5, R18 ;  /* 0x00000005ff087819 */ /* 0x004fc40000011612 */
[----:B------:R-:W-:-:S03]  /*0060*/  SHF.R.U32.HI R2, RZ, 0x7, R18 ;  /* 0x00000007ff027819 */ /* 0x000fc60000011612 */
[----:B------:R-:W2:Y:S04]  /*0070*/  SHFL.IDX PT, R0, R8, RZ, 0x1f ;  /* 0x00001fff08007589 */ /* 0x000ea800000e0000 */
[----:B------:R4:W1:Y:S01]  /*0080*/  SHFL.IDX PT, R7, R2, RZ, 0x1f ;  /* 0x00001fff02077589 */ /* 0x00086200000e0000 */
[----:B--2---:R-:W-:Y:S02]  /*0090*/  ISETP.NE.OR P0, PT, R0, RZ, !P0 ;  /* 0x000000ff0000720c */ /* 0x004fe40004705670 */
[----:B------:R-:W-:-:S11]  /*00a0*/  SHF.R.S32.HI R3, RZ, 0x1f, R0 ;  /* 0x0000001fff037819 */ /* 0x000fd60000011400 */
[----:B-1-34-:R-:W-:Y:S05]  /*00b0*/  @P0 BRA `(.L_x_1) ;  /* 0x0000000000380947 */ /* 0x01afea0003800000 */
[----:B------:R-:W-:Y:S02]  /*00c0*/  ULDC.64 UR4, c[0x0][0x198] ;  /* 0x0000660000047ab9 */ /* 0x000fe40000000a00 */
[----:B------:R-:W-:Y:S02]  /*00d0*/  UIADD3 UR6, UP0, UR4, 0xf0, URZ ;  /* 0x000000f004067890 */ /* 0x000fe4000ff1e03f */
[----:B------:R-:W-:Y:S02]  /*00e0*/  UIADD3 UR8, UP1, UR4, 0x1f0, URZ ;  /* 0x000001f004087890 */ /* 0x000fe4000ff3e03f */
[----:B------:R-:W-:Y:S02]  /*00f0*/  UIADD3 UR10, UP2, UR4, 0x3f0, URZ ;  /* 0x000003f0040a7890 */ /* 0x000fe4000ff5e03f */
[----:B------:R-:W-:Y:S02]  /*0100*/  UIADD3 UR4, UP3, UR4, 0x4f0, URZ ;  /* 0x000004f004047890 */ /* 0x000fe4000ff7e03f */
[----:B------:R-:W-:-:S02]  /*0110*/  UIADD3.X UR7, URZ, UR5, URZ, UP0, !UPT ;  /* 0x000000053f077290 */ /* 0x000fc400087fe43f */
[----:B------:R-:W-:Y:S02]  /*0120*/  UIADD3.X UR9, URZ, UR5, URZ, UP1, !UPT ;  /* 0x000000053f097290 */ /* 0x000fe40008ffe43f */
[----:B------:R-:W-:Y:S02]  /*0130*/  UIADD3.X UR11, URZ, UR5, URZ, UP2, !UPT ;  /* 0x000000053f0b7290 */ /* 0x000fe400097fe43f */
[----:B------:R-:W-:-:S03]  /*0140*/  UIADD3.X UR5, URZ, UR5, URZ, UP3, !UPT ;  /* 0x000000053f057290 */ /* 0x000fc60009ffe43f */
[----:B------:R1:W-:Y:S02]  /*0150*/  UTMACCTL.PF [UR6] ;  /* 0x00000000060079b9 */ /* 0x0003e40008040000 */
[----:B------:R1:W-:Y:S02]  /*0160*/  UTMACCTL.PF [UR8] ;  /* 0x00000000080079b9 */ /* 0x0003e40008040000 */
[----:B------:R1:W-:Y:S02]  /*0170*/  UTMACCTL.PF [UR10] ;  /* 0x000000000a0079b9 */ /* 0x0003e40008040000 */
[----:B------:R1:W-:Y:S02]  /*0180*/  UTMACCTL.PF [UR4] ;  /* 0x00000000040079b9 */ /* 0x0003e40008040000 */
[----:B-1----:R-:W-:Y:S01]  /*0190*/  NOP ;  /* 0x0000000000007918 */ /* 0x002fe20000000000 */
.L_x_1:
[----:B------:R-:W-:Y:S05]  /*01a0*/  BSYNC B0 ;  /* 0x0000000000007941 */ /* 0x000fea0003800000 */
.L_x_0:
[----:B------:R-:W-:Y:S01]  /*01b0*/  ULDC.64 UR4, c[0x0][0x590] ;  /* 0x0001640000047ab9 */ /* 0x000fe20000000a00 */
[----:B------:R-:W-:Y:S01]  /*01c0*/  LEA.HI R3, R3, R0, RZ, 0x2 ;  /* 0x0000000003037211 */ /* 0x000fe200078f10ff */
[----:B------:R-:W-:Y:S01]  /*01d0*/  ULDC.64 UR40, c[0x0][0x208] ;  /* 0x0000820000287ab9 */ /* 0x000fe20000000a00 */
[----:B------:R-:W-:Y:S01]  /*01e0*/  ISETP.NE.U32.AND P2, PT, RZ, UR4, PT ;  /* 0x00000004ff007c0c */ /* 0x000fe2000bf45070 */
[----:B------:R-:W-:Y:S01]  /*01f0*/  IMAD.MOV.U32 R2, RZ, RZ, R4 ;  /* 0x000000ffff027224 */ /* 0x000fe200078e0004 */
[----:B------:R-:W-:Y:S02]  /*0200*/  LOP3.LUT R3, R3, 0xfffffffc, RZ, 0xc0, !PT ;  /* 0xfffffffc03037812 */ /* 0x000fe400078ec0ff */
[----:B------:R-:W-:Y:S02]  /*0210*/  ISETP.NE.AND.EX P3, PT, RZ, UR5, PT, P2 ;  /* 0x00000005ff007c0c */ /* 0x000fe4000bf65320 */
[----:B------:R-:W-:Y:S02]  /*0220*/  IADD3 R0, R0, -R3, RZ ;  /* 0x8000000300007210 */ /* 0x000fe40007ffe0ff */
[----:B------:R-:W-:-:S02]  /*0230*/  PRMT R6, RZ, 0x7610, R6 ;  /* 0x00007610ff067816 */ /* 0x000fc40000000006 */
[----:B------:R-:W-:-:S07]  /*0240*/  MOV R3, R5 ;  /* 0x0000000500037202 */ /* 0x000fce0000000f00 */
[----:B------:R-:W-:Y:S05]  /*0250*/  @P3 BRA `(.L_x_2) ;  /* 0x0000000000303947 */ /* 0x000fea0003800000 */
[----:B------:R-:W-:Y:S02]  /*0260*/  ULDC.64 UR6, c[0x0][0x588] ;  /* 0x0001620000067ab9 */ /* 0x000fe40000000a00 */
[----:B------:R-:W-:-:S04]  /*0270*/  ISETP.NE.U32.AND P0, PT, RZ, UR6, PT ;  /* 0x00000006ff007c0c */ /* 0x000fc8000bf05070 */
[----:B------:R-:W-:-:S13]  /*0280*/  ISETP.NE.AND.EX P0, PT, RZ, UR7, PT, P0 ;  /* 0x00000007ff007c0c */ /* 0x000fda000bf05300 */
[----:B------:R-:W-:Y:S05]  /*0290*/  @!P0 BRA `(.L_x_3) ;  /* 0x0000000000108947 */ /* 0x000fea0003800000 */
[----:B------:R-:W2:Y:S02]  /*02a0*/  LDG.E R6, desc[UR40][R2.64] ;  /* 0x0000002802067981 */ /* 0x000ea4000c1e1900 */
[----:B--2---:R-:W-:Y:S01]  /*02b0*/  FSETP.NEU.AND P1, PT, R6, RZ, PT ;  /* 0x000000ff0600720b */ /* 0x004fe20003f2d000 */
[----:B------:R-:W-:Y:S01]  /*02c0*/  IMAD.MOV.U32 R6, RZ, RZ, 0x1 ;  /* 0x00000001ff067424 */ /* 0x000fe200078e00ff */
[----:B------:R-:W-:Y:S11]  /*02d0*/  BRA `(.L_x_2) ;  /* 0x0000000000107947 */ /* 0x000ff60003800000 */
.L_x_3:
[----:B------:R-:W-:Y:S01]  /*02e0*/  ULDC UR6, c[0x0][0x580] ;  /* 0x0001600000067ab9 */ /* 0x000fe20000000800 */
[----:B------:R-:W-:Y:S02]  /*02f0*/  MOV R6, 0x1 ;  /* 0x0000000100067802 */ /* 0x000fe40000000f00 */
[----:B------:R-:W-:Y:S02]  /*0300*/  CS2R R2, SRZ ;  /* 0x0000000000027805 */ /* 0x000fe4000001ff00 */
[----:B------:R-:W-:-:S13]  /*0310*/  FSETP.NEU.AND P1, PT, RZ, UR6, PT ;  /* 0x00000006ff007c0b */ /* 0x000fda000bf2d000 */
.L_x_2:
[----:B------:R-:W-:Y:S02]  /*0320*/  ISETP.NE.U32.AND P4, PT, R2, RZ, PT ;  /* 0x000000ff0200720c */ /* 0x000fe40003f85070 */
[----:B------:R-:W-:Y:S02]  /*0330*/  ISETP.NE.AND.EX P5, PT, RZ, UR5, PT, P2 ;  /* 0x00000005ff007c0c */ /* 0x000fe4000bfa5320 */
[----:B------:R-:W-:Y:S02]  /*0340*/  ISETP.NE.AND.EX P2, PT, R3, RZ, PT, P4 ;  /* 0x000000ff0300720c */ /* 0x000fe40003f45340 */
[----:B------:R-:W-:-:S11]  /*0350*/  PLOP3.LUT P0, PT, PT, PT, PT, 0x8, 0x0 ;  /* 0x000000000000781c */ /* 0x000fd60003f0e170 */
[----:B------:R-:W-:Y:S05]  /*0360*/  @P2 BRA P5, `(.L_x_4) ;  /* 0x0000000000342947 */ /* 0x000fea0002800000 */
[----:B------:R-:W-:-:S04]  /*0370*/  ISETP.NE.U32.AND P0, PT, RZ, UR4, PT ;  /* 0x00000004ff007c0c */ /* 0x000fc8000bf05070 */
[----:B------:R-:W-:-:S13]  /*0380*/  ISETP.NE.AND.EX P0, PT, RZ, UR5, PT, P0 ;  /* 0x00000005ff007c0c */ /* 0x000fda000bf05300 */
[----:B------:R-:W-:Y:S05]  /*0390*/  @!P0 BRA `(.L_x_5) ;  /* 0x0000000000248947 */ /* 0x000fea0003800000 */
[----:B------:R-:W-:Y:S02]  /*03a0*/  PRMT R6, R6, 0x9910, RZ ;  /* 0x0000991006067816 */ /* 0x000fe400000000ff */
[----:B------:R-:W-:Y:S02]  /*03b0*/  ISETP.NE.U32.AND P0, PT, R2, RZ, PT ;  /* 0x000000ff0200720c */ /* 0x000fe40003f05070 */
[----:B------:R-:W-:Y:S02]  /*03c0*/  ISETP.NE.AND P2, PT, R6, RZ, PT ;  /* 0x000000ff0600720c */ /* 0x000fe40003f45270 */
[----:B------:R-:W-:Y:S02]  /*03d0*/  ISETP.NE.AND.EX P0, PT, R3, RZ, PT, P0 ;  /* 0x000000ff0300720c */ /* 0x000fe40003f05300 */
[----:B------:R-:W-:-:S09]  /*03e0*/  SEL R2, RZ, 0xffffffff, P1 ;  /* 0xffffffffff027807 */ /* 0x000fd20000800000 */
[----:B------:R-:W-:-:S04]  /*03f0*/  @!P2 SEL R2, RZ, 0xffffffff, P0 ;  /* 0xffffffffff02a807 */ /* 0x000fc80000000000 */
[----:B------:R-:W-:-:S04]  /*0400*/  LOP3.LUT R2, R2, 0x1, RZ, 0xc0, !PT ;  /* 0x0000000102027812 */ /* 0x000fc800078ec0ff */
[----:B------:R-:W-:Y:S01]  /*0410*/  ISETP.EQ.U32.AND P0, PT, R2, 0x1, PT ;  /* 0x000000010200780c */ /* 0x000fe20003f02070 */
[----:B------:R-:W-:-:S12]  /*0420*/  BRA `(.L_x_4) ;  /* 0x0000000000047947 */ /* 0x000fd80003800000 */
.L_x_5:
[----:B------:R-:W-:-:S13]  /*0430*/  PLOP3.LUT P0, PT, P1, PT, PT, 0x8, 0x0 ;  /* 0x000000000000781c */ /* 0x000fda0000f0e170 */
.L_x_4:
[----:B------:R-:W1:Y:S02]  /*0440*/  SHFL.IDX PT, R2, R8, RZ, 0x1f ;  /* 0x00001fff08027589 */ /* 0x000e6400000e0000 */
[----:B-1----:R-:W-:-:S13]  /*0450*/  ISETP.NE.AND P1, PT, R2, RZ, PT ;  /* 0x000000ff0200720c */ /* 0x002fda0003f25270 */
[----:B------:R-:W-:Y:S05]  /*0460*/  @P1 BRA `(.L_x_6) ;  /* 0x0000000000581947 */ /* 0x000fea0003800000 */
[----:B------:R-:W1:Y:S01]  /*0470*/  S2UR UR8, SR_CgaCtaId ;  /* 0x00000000000879c3 */ /* 0x000e620000008800 */
[----:B------:R-:W-:Y:S01]  /*0480*/  UMOV UR4, 0x400 ;  /* 0x0000040000047882 */ /* 0x000fe20000000000 */
[----:B------:R-:W-:Y:S01]  /*0490*/  UMOV UR5, 0x1 ;  /* 0x0000000100057882 */ /* 0x000fe20000000000 */
[----:B------:R-:W-:Y:S01]  /*04a0*/  UMOV UR6, 0x4 ;  /* 0x0000000400067882 */ /* 0x000fe20000000000 */
[----:B------:R-:W-:Y:S01]  /*04b0*/  ELECT P1, URZ, PT ;  /* 0x00000000003f782f */ /* 0x000fe20003820000 */
[----:B------:R-:W-:-:S04]  /*04c0*/  UIADD3 UR6, -UR6, 0x100000, URZ ;  /* 0x0010000006067890 */ /* 0x000fc8000fffe13f */
[----:B------:R-:W-:Y:S02]  /*04d0*/  USHF.L.U32 UR7, UR6, 0xb, URZ ;  /* 0x0000000b06077899 */ /* 0x000fe4000800063f */
[----:B------:R-:W-:Y:S02]  /*04e0*/  USHF.L.U32 UR6, UR6, 0x1, URZ ;  /* 0x0000000106067899 */ /* 0x000fe4000800063f */
[----:B-1----:R-:W-:Y:S02]  /*04f0*/  ULEA UR8, UR8, UR4, 0x18 ;  /* 0x0000000408087291 */ /* 0x002fe4000f8ec03f */
[----:B------:R-:W-:-:S04]  /*0500*/  UIADD3 UR4, -UR5, 0x100000, URZ ;  /* 0x0010000005047890 */ /* 0x000fc8000fffe13f */
[----:B------:R-:W-:Y:S02]  /*0510*/  USHF.L.U32 UR5, UR4, 0xb, URZ ;  /* 0x0000000b04057899 */ /* 0x000fe4000800063f */
[----:B------:R-:W-:Y:S01]  /*0520*/  USHF.L.U32 UR4, UR4, 0x1, URZ ;  /* 0x0000000104047899 */ /* 0x000fe2000800063f */
[----:B------:R-:W1:Y:S11]  /*0530*/  FENCE.VIEW.ASYNC.S ;  /* 0x00000000000073c6 */ /* 0x000e760000000000 */
[----:B-1----:R1:W2:Y:S01]  /*0540*/  SYNCS.EXCH.64 URZ, [UR8], UR4 ;  /* 0x00000004083f75b2 */ /* 0x0022a20008000100 */
[----:B------:R1:W3:Y:S01]  /*0550*/  SYNCS.EXCH.64 URZ, [UR8+0x20], UR6 ;  /* 0x00002006083f75b2 */ /* 0x0002e20008000100 */
[----:B------:R1:W4:Y:S01]  /*0560*/  SYNCS.EXCH.64 URZ, [UR8+0x8], UR4 ;  /* 0x00000804083f75b2 */ /* 0x0003220008000100 */
[----:B------:R1:W1:Y:S01]  /*0570*/  SYNCS.EXCH.64 URZ, [UR8+0x28], UR6 ;  /* 0x00002806083f75b2 */ /* 0x0002620008000100 */
[----:B------:R1:W1:Y:S01]  /*0580*/  SYNCS.EXCH.64 URZ, [UR8+0x10], UR4 ;  /* 0x00001004083f75b2 */ /* 0x0002620008000100 */
[----:B------:R1:W1:Y:S01]  /*0590*/  SYNCS.EXCH.64 URZ, [UR8+0x30], UR6 ;  /* 0x00003006083f75b2 */ /* 0x0002620008000100 */
[----:B------:R1:W1:Y:S01]  /*05a0*/  SYNCS.EXCH.64 URZ, [UR8+0x18], UR4 ;  /* 0x00001804083f75b2 */ /* 0x0002620008000100 */
[----:B------:R1:W1:Y:S01]  /*05b0*/  SYNCS.EXCH.64 URZ, [UR8+0x38], UR6 ;  /* 0x00003806083f75b2 */ /* 0x0002620008000100 */
[----:B------:R-:W-:Y:S01]  /*05c0*/  NOP ;  /* 0x0000000000007918 */ /* 0x000fe20000000000 */
.L_x_6:
[----:B------:R-:W5:Y:S01]  /*05d0*/  SHFL.IDX PT, R3, R8, RZ, 0x1f ;  /* 0x00001fff08037589 */ /* 0x000f6200000e0000 */
[----:B------:R-:W1:Y:S01]  /*05e0*/  S2UR UR9, SR_CTAID.X ;  /* 0x00000000000979c3 */ /* 0x000e620000002500 */
[----:B------:R-:W-:Y:S01]  /*05f0*/  NOP ;  /* 0x0000000000007918 */ /* 0x000fe20000000000 */
[----:B-----5:R-:W-:Y:S02]  /*0600*/  ISETP.NE.AND P1, PT, R3, RZ, PT ;  /* 0x000000ff0300720c */ /* 0x020fe40003f25270 */
[----:B------:R-:W-:-:S04]  /*0610*/  SHF.R.S32.HI R3, RZ, 0x1f, R18 ;  /* 0x0000001fff037819 */ /* 0x000fc80000011412 */
[----:B------:R-:W-:-:S07]  /*0620*/  LEA.HI R3, R3, R18, RZ, 0x7 ;  /* 0x0000001203037211 */ /* 0x000fce00078f38ff */
[----:B-1----:R-:W-:Y:S05]  /*0630*/  @P1 BRA `(.L_x_7) ;  /* 0x0000000000581947 */ /* 0x002fea0003800000 */
[----:B------:R-:W1:Y:S01]  /*0640*/  S2UR UR5, SR_CgaCtaId ;  /* 0x00000000000579c3 */ /* 0x000e620000008800 */
[----:B------:R-:W-:Y:S01]  /*0650*/  UMOV UR4, 0x400 ;  /* 0x0000040000047882 */ /* 0x000fe20000000000 */
[----:B------:R-:W-:Y:S01]  /*0660*/  UMOV UR6, 0x20 ;  /* 0x0000002000067882 */ /* 0x000fe20000000000 */
[----:B------:R-:W-:Y:S01]  /*0670*/  UMOV UR7, 0x100 ;  /* 0x0000010000077882 */ /* 0x000fe20000000000 */
[----:B------:R-:W-:Y:S01]  /*0680*/  ELECT P1, URZ, PT ;  /* 0x00000000003f782f */ /* 0x000fe20003820000 */
[----:B-1----:R-:W-:Y:S02]  /*0690*/  ULEA UR8, UR5, UR4, 0x18 ;  /* 0x0000000405087291 */ /* 0x002fe4000f8ec03f */
[----:B------:R-:W-:-:S04]  /*06a0*/  UIADD3 UR4, -UR6, 0x100000, URZ ;  /* 0x0010000006047890 */ /* 0x000fc8000fffe13f */
[----:B------:R-:W-:Y:S02]  /*06b0*/  USHF.L.U32 UR5, UR4, 0xb, URZ ;  /* 0x0000000b04057899 */ /* 0x000fe4000800063f */
[----:B------:R-:W-:Y:S02]  /*06c0*/  USHF.L.U32 UR4, UR4, 0x1, URZ ;  /* 0x0000000104047899 */ /* 0x000fe4000800063f */
[----:B------:R-:W-:-:S04]  /*06d0*/  UIADD3 UR6, -UR7, 0x100000, URZ ;  /* 0x0010000007067890 */ /* 0x000fc8000fffe13f */
[----:B------:R-:W-:Y:S02]  /*06e0*/  USHF.L.U32 UR7, UR6, 0xb, URZ ;  /* 0x0000000b06077899 */ /* 0x000fe4000800063f */
[----:B------:R-:W-:Y:S01]  /*06f0*/  USHF.L.U32 UR6, UR6, 0x1, URZ ;  /* 0x0000000106067899 */ /* 0x000fe2000800063f */
[----:B------:R-:W1:Y:S03]  /*0700*/  FENCE.VIEW.ASYNC.S ;  /* 0x00000000000073c6 */ /* 0x000e660000000000 */
[----:B-1----:R1:W1:Y:S08]  /*0710*/  SYNCS.EXCH.64 URZ, [UR8+0x40], UR4 ;  /* 0x00004004083f75b2 */ /* 0x0022700008000100 */
[----:B------:R1:W1:Y:S01]  /*0720*/  SYNCS.EXCH.64 URZ, [UR8+0x60], UR6 ;  /* 0x00006006083f75b2 */ /* 0x0002620008000100 */
[----:B------:R1:W1:Y:S01]  /*0730*/  SYNCS.EXCH.64 URZ, [UR8+0x48], UR4 ;  /* 0x00004804083f75b2 */ /* 0x0002620008000100 */
[----:B------:R1:W1:Y:S01]  /*0740*/  SYNCS.EXCH.64 URZ, [UR8+0x68], UR6 ;  /* 0x00006806083f75b2 */ /* 0x0002620008000100 */
[----:B------:R1:W1:Y:S01]  /*0750*/  SYNCS.EXCH.64 URZ, [UR8+0x50], UR4 ;  /* 0x00005004083f75b2 */ /* 0x0002620008000100 */
[----:B------:R1:W1:Y:S01]  /*0760*/  SYNCS.EXCH.64 URZ, [UR8+0x70], UR6 ;  /* 0x00007006083f75b2 */ /* 0x0002620008000100 */
[----:B------:R1:W1:Y:S01]  /*0770*/  SYNCS.EXCH.64 URZ, [UR8+0x58], UR4 ;  /* 0x00005804083f75b2 */ /* 0x0002620008000100 */
[----:B------:R1:W1:Y:S01]  /*0780*/  SYNCS.EXCH.64 URZ, [UR8+0x78], UR6 ;  /* 0x00007806083f75b2 */ /* 0x0002620008000100 */
[----:B------:R-:W-:Y:S01]  /*0790*/  NOP ;  /* 0x0000000000007918 */ /* 0x000fe20000000000 */
.L_x_7:
[----:B------:R-:W-:Y:S01]  /*07a0*/  LOP3.LUT R3, R3, 0xffffff80, RZ, 0xc0, !PT ;  /* 0xffffff8003037812 */ /* 0x000fe200078ec0ff */
[----:B------:R-:W5:Y:S01]  /*07b0*/  S2R R6, SR_CTAID.Y ;  /* 0x0000000000067919 */ /* 0x000f620000002600 */
[----:B------:R-:W-:Y:S01]  /*07c0*/  I2FP.F32.U32 R13, UR9 ;  /* 0x00000009000d7c45 */ /* 0x000fe20008201000 */
[----:B-1----:R-:W-:Y:S01]  /*07d0*/  ULDC UR4, c[0x0][0x150] ;  /* 0x0000540000047ab9 */ /* 0x002fe20000000800 */
[----:B------:R-:W-:Y:S01]  /*07e0*/  SHF.R.S32.HI R11, RZ, 0x1f, R2 ;  /* 0x0000001fff0b7819 */ /* 0x000fe20000011402 */
[----:B------:R-:W-:Y:S01]  /*07f0*/  IMAD.IADD R10, R18, 0x1, -R3 ;  /* 0x00000001120a7824 */ /* 0x000fe200078e0a03 */
[----:B------:R1:W2:Y:S01]  /*0800*/  SHFL.IDX PT, R12, R8, RZ, 0x1f ;  /* 0x00001fff080c7589 */ /* 0x0002a200000e0000 */
[----:B------:R-:W-:Y:S01]  /*0810*/  FMUL R13, R13, UR4 ;  /* 0x000000040d0d7c20 */ /* 0x000fe20008400000 */
[----:B------:R-:W3:Y:S01]  /*0820*/  LDC R14, c[0x0][0x144] ;  /* 0x00005100ff0e7b82 */ /* 0x000ee20000000800 */
[----:B------:R-:W-:Y:S02]  /*0830*/  LEA.HI R11, R11, R2, RZ, 0x2 ;  /* 0x000000020b0b7211 */ /* 0x000fe400078f10ff */
[----:B------:R-:W-:-:S02]  /*0840*/  ELECT P1, URZ, PT ;  /* 0x00000000003f782f */ /* 0x000fc40003820000 */
[----:B------:R-:W-:Y:S01]  /*0850*/  SHF.R.S32.HI R3, RZ, 0x1f, R10 ;  /* 0x0000001fff037819 */ /* 0x000fe2000001140a */
[----:B------:R-:W-:Y:S01]  /*0860*/  ULDC UR4, c[0x0][0x154] ;  /* 0x0000550000047ab9 */ /* 0x000fe20000000800 */
[----:B------:R-:W-:Y:S01]  /*0870*/  LOP3.LUT R11, R11, 0x3ffffffc, RZ, 0xc0, !PT ;  /* 0x3ffffffc0b0b7812 */ /* 0x000fe200078ec0ff */
[----:B------:R-:W4:Y:S01]  /*0880*/  F2I.U32.TRUNC.NTZ R13, R13 ;  /* 0x0000000d000d7305 */ /* 0x000f22000020f000 */
[----:B------:R-:W-:Y:S01]  /*0890*/  LEA.HI R3, R3, R10, RZ, 0x3 ;  /* 0x0000000a03037211 */ /* 0x000fe200078f18ff */
[----:B------:R-:W-:Y:S01]  /*08a0*/  IMAD.MOV.U32 R89, RZ, RZ, 0x1 ;  /* 0x00000001ff597424 */ /* 0x000fe200078e00ff */
[----:B------:R-:W-:Y:S01]  /*08b0*/  IADD3 R11, R2, -R11, RZ ;  /* 0x8000000b020b7210 */ /* 0x000fe20007ffe0ff */
[----:B------:R-:W-:Y:S01]  /*08c0*/  NOP ;  /* 0x0000000000007918 */ /* 0x000fe20000000000 */
[--C-:B------:R-:W-:Y:S02]  /*08d0*/  SHF.R.S32.HI R9, RZ, 0x3, R3.reuse ;  /* 0x00000003ff097819 */ /* 0x100fe40000011403 */
[----:B-1----:R-:W-:-:S02]  /*08e0*/  SHF.R.S32.HI R8, RZ, 0x1f, R3 ;  /* 0x0000001fff087819 */ /* 0x002fc40000011403 */
[----:B------:R-:W-:Y:S02]  /*08f0*/  ISETP.NE.AND P4, PT, R0, RZ, PT ;  /* 0x000000ff0000720c */ /* 0x000fe40003f85270 */
[----:B------:R-:W-:Y:S02]  /*0900*/  LEA.HI R8, R8, R9, RZ, 0x2 ;  /* 0x0000000908087211 */ /* 0x000fe400078f10ff */
[----:B------:R-:W-:Y:S02]  /*0910*/  ISETP.EQ.OR P2, PT, R0, 0x3, !P4 ;  /* 0x000000030000780c */ /* 0x000fe40006742670 */
[----:B------:R-:W-:Y:S01]  /*0920*/  LOP3.LUT R8, R8, 0xfffffffc, RZ, 0xc0, !PT ;  /* 0xfffffffc08087812 */ /* 0x000fe200078ec0ff */
[----:B----4-:R-:W-:Y:S01]  /*0930*/  IMAD.MOV R15, RZ, RZ, -R13 ;  /* 0x000000ffff0f7224 */ /* 0x010fe200078e0a0d */
[----:B--2---:R-:W-:Y:S01]  /*0940*/  ISETP.NE.OR P1, PT, R12, RZ, !P1 ;  /* 0x000000ff0c00720c */ /* 0x004fe20004f25670 */
[----:B------:R-:W1:Y:S01]  /*0950*/  LDC R13, c[0x0][0x140] ;  /* 0x00005000ff0d7b82 */ /* 0x000e620000000800 */
[----:B-----5:R-:W-:Y:S01]  /*0960*/  I2FP.F32.U32 R3, R6 ;  /* 0x0000000600037245 */ /* 0x020fe20000201000 */
[----:B------:R-:W-:Y:S01]  /*0970*/  IMAD.IADD R8, R9, 0x1, -R8 ;  /* 0x0000000109087824 */ /* 0x000fe200078e0a08 */
[----:B------:R-:W-:-:S03]  /*0980*/  ISETP.EQ.AND P2, PT, R7, RZ, P2 ;  /* 0x000000ff0700720c */ /* 0x000fc60001742270 */
[----:B------:R-:W-:Y:S01]  /*0990*/  FMUL R12, R3, UR4 ;  /* 0x00000004030c7c20 */ /* 0x000fe20008400000 */
[----:B------:R-:W-:Y:S01]  /*09a0*/  LEA R8, R11, R8, 0x2 ;  /* 0x000000080b087211 */ /* 0x000fe200078e10ff */
[----:B------:R-:W2:Y:S01]  /*09b0*/  LDC R9, c[0x0][0x148] ;  /* 0x00005200ff097b82 */ /* 0x000ea20000000800 */
[----:B---3--:R-:W-:Y:S01]  /*09c0*/  IMAD R3, R14, R15, UR9 ;  /* 0x000000090e037e24 */ /* 0x008fe2000f8e020f */
[----:B------:R-:W-:Y:S01]  /*09d0*/  UMOV UR4, 0x20 ;  /* 0x0000002000047882 */ /* 0x000fe20000000000 */
[----:B------:R-:W-:Y:S01]  /*09e0*/  LEA.HI R2, R8, R8, RZ, 0x1 ;  /* 0x0000000808027211 */ /* 0x000fe200078f08ff */
[----:B------:R-:W-:Y:S01]  /*09f0*/  VOTEU.ALL UP0, P1 ;  /* 0x00000000003f7886 */ /* 0x000fe20000800000 */
[----:B------:R-:W3:Y:S01]  /*0a00*/  F2I.U32.TRUNC.NTZ R12, R12 ;  /* 0x0000000c000c7305 */ /* 0x000ee2000020f000 */
[----:B------:R-:W-:Y:S01]  /*0a10*/  SEL R22, RZ, 0x1, !P2 ;  /* 0x00000001ff167807 */ /* 0x000fe20005000000 */
[----:B------:R-:W-:Y:S01]  /*0a20*/  VOTEU.ALL UP1, P1 ;  /* 0x00000000003f7886 */ /* 0x000fe20000820000 */
[----:B------:R-:W-:Y:S01]  /*0a30*/  LOP3.LUT R11, R2, 0xfffffffe, RZ, 0xc0, !PT ;  /* 0xfffffffe020b7812 */ /* 0x000fe200078ec0ff */
[----:B------:R-:W4:Y:S01]  /*0a40*/  @!UP0 S2UR UR7, SR_CgaCtaId ;  /* 0x00000000000789c3 */ /* 0x000f220000008800 */
[----:B------:R-:W-:Y:S01]  /*0a50*/  @!UP0 UMOV UR6, 0x400 ;  /* 0x0000040000068882 */ /* 0x000fe20000000000 */
[----:B------:R-:W-:-:S04]  /*0a60*/  @!UP0 UIADD3 UR4, -UR4, 0x100000, URZ ;  /* 0x0010000004048890 */ /* 0x000fc8000fffe13f */
[----:B------:R-:W-:Y:S02]  /*0a70*/  @!UP0 USHF.L.U32 UR5, UR4, 0xb, URZ ;  /* 0x0000000b04058899 */ /* 0x000fe4000800063f */
[----:B------:R-:W-:Y:S01]  /*0a80*/  @!UP0 USHF.L.U32 UR4, UR4, 0x1, URZ ;  /* 0x0000000104048899 */ /* 0x000fe2000800063f */
[C---:B------:R-:W-:Y:S01]  /*0a90*/  IADD3 R2, R8.reuse, -R11, RZ ;  /* 0x8000000b08027210 */ /* 0x040fe20007ffe0ff */
[----:B------:R-:W-:-:S03]  /*0aa0*/  IMAD.SHL.U32 R11, R8, 0x4, RZ ;  /* 0x00000004080b7824 */ /* 0x000fc600078e00ff */
[----:B------:R-:W-:Y:S02]  /*0ab0*/  ISETP.NE.AND P5, PT, R2, R3, PT ;  /* 0x000000030200720c */ /* 0x000fe40003fa5270 */
[----:B------:R-:W-:Y:S02]  /*0ac0*/  LOP3.LUT R88, R8, 0xc, R11, 0x78, !PT ;  /* 0x0000000c08587812 */ /* 0x000fe400078e780b */
[----:B---3--:R-:W-:Y:S02]  /*0ad0*/  IADD3 R24, -R12, RZ, RZ ;  /* 0x000000ff0c187210 */ /* 0x008fe40007ffe1ff */
[----:B-1----:R-:W-:Y:S02]  /*0ae0*/  ISETP.EQ.U32.AND P2, PT, R13, 0x1, PT ;  /* 0x000000010d00780c */ /* 0x002fe40003f42070 */
[----:B------:R-:W-:Y:S01]  /*0af0*/  IADD3 R8, R7, -0x1, RZ ;  /* 0xffffffff07087810 */ /* 0x000fe20007ffe0ff */
[----:B--2---:R-:W-:-:S04]  /*0b00*/  IMAD R11, R9, R24, R6 ;  /* 0x00000018090b7224 */ /* 0x004fc800078e0206 */
[----:B------:R-:W-:-:S04]  /*0b10*/  @P5 LEA.HI R2, R88, R88, RZ, 0x1 ;  /* 0x0000005858025211 */ /* 0x000fc800078f08ff */
[----:B------:R-:W-:Y:S01]  /*0b20*/  @P5 SHF.R.S32.HI R2, RZ, 0x1, R2 ;  /* 0x00000001ff025819 */ /* 0x000fe20000011402 */
[----:B----4-:R-:W-:Y:S01]  /*0b30*/  @!UP0 ULEA UR6, UR7, UR6, 0x18 ;  /* 0x0000000607068291 */ /* 0x010fe2000f8ec03f */
[----:B------:R-:W-:Y:S02]  /*0b40*/  VOTEU.ALL UP0, P1 ;  /* 0x00000000003f7886 */ /* 0x000fe40000800000 */
[----:B------:R-:W-:Y:S02]  /*0b50*/  @P5 ISETP.NE.AND P6, PT, R2, R11, PT ;  /* 0x0000000b0200520c */ /* 0x000fe40003fc5270 */
[----:B------:R-:W-:Y:S02]  /*0b60*/  LOP3.LUT P1, RZ, R10, 0x7, RZ, 0xc0, !PT ;  /* 0x000000070aff7812 */ /* 0x000fe4000782c0ff */
[----:B------:R-:W-:Y:S02]  /*0b70*/  @P5 SEL R89, RZ, 0x1, P6 ;  /* 0x00000001ff595807 */ /* 0x000fe40003000000 */
[----:B------:R-:W-:-:S02]  /*0b80*/  ISETP.NE.AND P5, PT, R7, RZ, PT ;  /* 0x000000ff0700720c */ /* 0x000fc40003fa5270 */
[----:B------:R-:W-:Y:S01]  /*0b90*/  ISETP.LT.U32.AND P1, PT, R88, 0x2, !P1 ;  /* 0x000000025800780c */ /* 0x000fe20004f21070 */
[----:B------:R-:W1:Y:S02]  /*0ba0*/  FENCE.VIEW.ASYNC.S ;  /* 0x00000000000073c6 */ /* 0x000e640000000000 */
[----:B-1----:R1:W2:Y:S01]  /*0bb0*/  @!UP0 SYNCS.EXCH.64 URZ, [UR6+0x80], UR4 ;  /* 0x00008004063f85b2 */ /* 0x0022a20008000100 */
[----:B------:R-:W-:Y:S02]  /*0bc0*/  ISETP.EQ.AND P6, PT, R0, 0x2, !P5 ;  /* 0x000000020000780c */ /* 0x000fe40006fc2270 */
[----:B------:R-:W-:Y:S02]  /*0bd0*/  SEL R2, RZ, 0x1, !P1 ;  /* 0x00000001ff027807 */ /* 0x000fe40004800000 */
[----:B------:R-:W-:Y:S02]  /*0be0*/  ISETP.GE.U32.AND P1, PT, R8, 0x2, PT ;  /* 0x000000020800780c */ /* 0x000fe40003f26070 */
[----:B------:R-:W-:-:S02]  /*0bf0*/  SEL R19, RZ, 0x1, !P6 ;  /* 0x00000001ff137807 */ /* 0x000fc40007000000 */
[----:B------:R-:W-:Y:S02]  /*0c00*/  LOP3.LUT R89, R89, R2, RZ, 0xc0, !PT ;  /* 0x0000000259597212 */ /* 0x000fe400078ec0ff */
[----:B------:R-:W-:Y:S02]  /*0c10*/  SEL R19, R19, 0x2, P1 ;  /* 0x0000000213137807 */ /* 0x000fe40000800000 */
[----:B------:R-:W-:Y:S01]  /*0c20*/  SEL R22, R22, 0x2, P1 ;  /* 0x0000000216167807 */ /* 0x000fe20000800000 */
[----:B------:R1:W3:Y:S01]  /*0c30*/  @!UP1 SYNCS.EXCH.64 URZ, [UR6+0x88], UR4 ;  /* 0x00008804063f95b2 */ /* 0x0002e20008000100 */
[----:B------:R-:W-:Y:S01]  /*0c40*/  NOP ;  /* 0x0000000000007918 */ /* 0x000fe20000000000 */
[----:B------:R-:W-:Y:S05]  /*0c50*/  @!P2 BRA `(.L_x_8) ;  /* 0x000000000008a947 */ /* 0x000fea0003800000 */
[----:B--23--:R-:W-:Y:S01]  /*0c60*/  UCGABAR_ARV ;  /* 0x00000000000079c7 */ /* 0x00cfe20008000000 */
[----:B------:R-:W-:Y:S05]  /*0c70*/  BRA `(.L_x_9) ;  /* 0x0000000000047947 */ /* 0x000fea0003800000 */
.L_x_8:
[----:B--23--:R-:W-:Y:S01]  /*0c80*/  NOP ;  /* 0x0000000000007918 */ /* 0x00cfe20000000000 */
.L_x_9:
[----:B------:R-:W2:Y:S01]  /*0c90*/  LDC R2, c[0x0][0x904] ;  /* 0x00024100ff027b82 */ /* 0x000ea20000000800 */
[----:B------:R-:W-:Y:S02]  /*0ca0*/  IMAD.U32 R10, RZ, RZ, UR9 ;  /* 0x00000009ff0a7e24 */ /* 0x000fe4000f8e00ff */
[----:B------:R-:W-:Y:S01]  /*0cb0*/  IMAD.MOV.U32 R11, RZ, RZ, RZ ;  /* 0x000000ffff0b7224 */ /* 0x000fe200078e00ff */
[----:B--2---:R-:W-:-:S04]  /*0cc0*/  ISETP.NE.AND P1, PT, R2, 0x1, PT ;  /* 0x000000010200780c */ /* 0x004fc80003f25270 */
[----:B------:R-:W-:-:S09]  /*0cd0*/  P2R R7, PR, RZ, 0x2 ;  /* 0x00000002ff077803 */ /* 0x000fd20000000000 */
[----:B------:R-:W2:Y:S01]  /*0ce0*/  @P1 LDC R17, c[0x0][0x10] ;  /* 0x00000400ff111b82 */ /* 0x000ea20000000800 */
[----:B------:R-:W-:Y:S02]  /*0cf0*/  @P1 MOV R7, RZ ;  /* 0x000000ff00071202 */ /* 0x000fe40000000f00 */
[----:B------:R-:W-:-:S05]  /*0d00*/  @P1 MOV R15, RZ ;  /* 0x000000ff000f1202 */ /* 0x000fca0000000f00 */
[----:B------:R-:W3:Y:S01]  /*0d10*/  @!P1 LDC R13, c[0x0][0xc] ;  /* 0x00000300ff0d9b82 */ /* 0x000ee20000000800 */
[----:B-1----:R-:W-:Y:S01]  /*0d20*/  ULDC UR4, c[0x0][0xc] ;  /* 0x0000030000047ab9 */ /* 0x002fe20000000800 */
[----:B------:R-:W-:Y:S01]  /*0d30*/  ULDC UR5, c[0x0][0x10] ;  /* 0x0000040000057ab9 */ /* 0x000fe20000000800 */
[----:B------:R-:W-:Y:S01]  /*0d40*/  ULDC UR6, c[0x0][0x14] ;  /* 0x0000050000067ab9 */ /* 0x000fe20000000800 */
[----:B------:R-:W-:-:S04]  /*0d50*/  UIMAD.WIDE.U32 UR4, UR4, UR5, URZ ;  /* 0x00000005040472a5 */ /* 0x000fc8000f8e003f */
[----:B------:R-:W-:Y:S02]  /*0d60*/  UIMAD.WIDE.U32 UR38, UR4, UR6, URZ ;  /* 0x00000006042672a5 */ /* 0x000fe4000f8e003f */
[----:B------:R-:W-:-:S04]  /*0d70*/  UIMAD UR37, UR5, UR6, URZ ;  /* 0x00000006052572a4 */ /* 0x000fc8000f8e023f */
[----:B------:R-:W-:Y:S01]  /*0d80*/  UIADD3 UR37, UR39, UR37, URZ ;  /* 0x0000002527257290 */ /* 0x000fe2000fffe03f */
[----:B--2---:R-:W-:-:S04]  /*0d90*/  @P1 IMAD.WIDE.U32 R16, R17, UR9, R6 ;  /* 0x0000000911101c25 */ /* 0x004fc8000f8e0006 */
[----:B------:R-:W-:Y:S02]  /*0da0*/  @P1 IMAD.IADD R17, R17, 0x1, R15 ;  /* 0x0000000111111824 */ /* 0x000fe400078e020f */
[----:B---3--:R-:W-:-:S04]  /*0db0*/  @!P1 IMAD.WIDE.U32 R10, R6, R13, R10 ;  /* 0x0000000d060a9225 */ /* 0x008fc800078e000a */
[----:B------:R-:W-:Y:S01]  /*0dc0*/  @!P1 IMAD.MOV.U32 R17, RZ, RZ, R11 ;  /* 0x000000ffff119224 */ /* 0x000fe200078e000b */
[----:B------:R-:W-:Y:S01]  /*0dd0*/  @!P1 MOV R16, R10 ;  /* 0x0000000a00109202 */ /* 0x000fe20000000f00 */
[----:B------:R-:W-:Y:S06]  /*0de0*/  @!P2 BRA `(.L_x_10) ;  /* 0x00000000000ca947 */ /* 0x000fec0003800000 */
[----:B------:R-:W-:Y:S01]  /*0df0*/  UCGABAR_WAIT ;  /* 0x0000000000007dc7 */ /* 0x000fe20008000000 */
[----:B------:R-:W-:Y:S01]  /*0e00*/  CCTL.IVALL ;  /* 0x00000000ff00798f */ /* 0x000fe20002000000 */
[----:B------:R-:W-:Y:S05]  /*0e10*/  BRA `(.L_x_11) ;  /* 0x0000000000047947 */ /* 0x000fea0003800000 */
.L_x_10:
[----:B------:R-:W-:Y:S06]  /*0e20*/  BAR.SYNC.DEFER_BLOCKING 0x0 ;  /* 0x0000000000007b1d */ /* 0x000fec0000010000 */
.L_x_11:
[----:B------:R-:W1:Y:S01]  /*0e30*/  S2UR UR36, SR_CgaCtaId ;  /* 0x00000000002479c3 */ /* 0x000e620000008800 */
[----:B------:R-:W-:Y:S04]  /*0e40*/  BSSY B6, `(.L_x_12) ;  /* 0x0000c93000067945 */ /* 0x000fe80003800000 */
[----:B------:R-:W-:Y:S05]  /*0e50*/  @!P5 BRA `(.L_x_13) ;  /* 0x000000a00058d947 */ /* 0x000fea0003800000 */
[----:B------:R-:W-:-:S13]  /*0e60*/  ISETP.GT.U32.AND P0, PT, R8, 0x1, PT ;  /* 0x000000010800780c */ /* 0x000fda0003f04070 */
[----:B------:R-:W-:Y:S05]  /*0e70*/  @P0 BRA `(.L_x_14) ;  /* 0x000000c8003c0947 */ /* 0x000fea0003800000 */
[----:B------:R-:W-:Y:S01]  /*0e80*/  ULDC.64 UR4, c[0x0][0x8f8] ;  /* 0x00023e0000047ab9 */ /* 0x000fe20000000a00 */
[----:B------:R-:W-:Y:S01]  /*0e90*/  UMOV UR47, 0xffffffff ;  /* 0xffffffff002f7882 */ /* 0x000fe20000000000 */
[----:B------:R-:W-:Y:S01]  /*0ea0*/  ISETP.GE.U32.AND P0, PT, R16, UR4, PT ;  /* 0x0000000410007c0c */ /* 0x000fe2000bf06070 */
[----:B------:R-:W-:Y:S01]  /*0eb0*/  IMAD.MOV.U32 R96, RZ, RZ, -0x1 ;  /* 0xffffffffff607424 */ /* 0x000fe200078e00ff */
[----:B------:R-:W-:Y:S02]  /*0ec0*/  PRMT R90, RZ, 0x7610, R90 ;  /* 0x00007610ff5a7816 */ /* 0x000fe4000000005a */
[----:B------:R-:W-:Y:S02]  /*0ed0*/  ISETP.GE.U32.AND.EX P0, PT, R17, UR5, PT, P0 ;  /* 0x0000000511007c0c */ /* 0x000fe4000bf06100 */
[----:B------:R-:W-:Y:S02]  /*0ee0*/  MOV R23, 0xffffffff ;  /* 0xffffffff00177802 */ /* 0x000fe40000000f00 */
[----:B------:R-:W-:-:S09]  /*0ef0*/  PRMT R0, RZ, 0x7610, R0 ;  /* 0x00007610ff007816 */ /* 0x000fd20000000000 */
[----:B------:R-:W-:Y:S05]  /*0f00*/  @P0 BRA `(.L_x_15) ;  /* 0x00000004002c0947 */ /* 0x000fea0003800000 */
[----:B------:R-:W2:Y:S01]  /*0f10*/  LDC.64 R20, c[0x0][0x8d0] ;  /* 0x00023400ff147b82 */ /* 0x000ea20000000a00 */
[----:B------:R-:W-:Y:S01]  /*0f20*/  MOV R4, R16 ;  /* 0x0000001000047202 */ /* 0x000fe20000000f00 */
[----:B------:R-:W-:-:S06]  /*0f30*/  IMAD.MOV.U32 R5, RZ, RZ, R17 ;  /* 0x000000ffff057224 */ /* 0x000fcc00078e0011 */
[----:B------:R-:W3:Y:S08]  /*0f40*/  LDC R0, c[0x0][0x8d8] ;  /* 0x00023600ff007b82 */ /* 0x000ef00000000800 */
[----:B------:R-:W4:Y:S01]  /*0f50*/  LDC.64 R26, c[0x0][0x8c8] ;  /* 0x00023200ff1a7b82 */ /* 0x000f220000000a00 */
[----:B--2---:R-:W-:-:S04]  /*0f60*/  ISETP.NE.U32.AND P0, PT, R20, RZ, PT ;  /* 0x000000ff1400720c */ /* 0x004fc80003f05070 */
[----:B------:R-:W-:-:S13]  /*0f70*/  ISETP.NE.AND.EX P0, PT, R21, RZ, PT, P0 ;  /* 0x000000ff1500720c */ /* 0x000fda0003f05300 */
[----:B---34-:R-:W-:Y:S05]  /*0f80*/  @!P0 BRA `(.L_x_16) ;  /* 0x0000000000288947 */ /* 0x018fea0003800000 */
[----:B------:R-:W2:Y:S02]  /*0f90*/  LDC R13, c[0x0][0x8dc] ;  /* 0x00023700ff0d7b82 */ /* 0x000ea40000000800 */
[----:B--2---:R-:W-:-:S04]  /*0fa0*/  IADD3 R13, P0, R16, R13, RZ ;  /* 0x0000000d100d7210 */ /* 0x004fc80007f1e0ff */
[----:B------:R-:W-:-:S05]  /*0fb0*/  IADD3.X R15, RZ, R17, RZ, P0, !PT ;  /* 0x00000011ff0f7210 */ /* 0x000fca00007fe4ff */
[----:B------:R-:W-:-:S04]  /*0fc0*/  IMAD.WIDE.U32 R4, R15, R20, RZ ;  /* 0x000000140f047225 */ /* 0x000fc800078e00ff */
[----:B------:R-:W-:-:S04]  /*0fd0*/  IMAD.WIDE.U32 R10, P0, R13, R21, R4 ;  /* 0x000000150d0a7225 */ /* 0x000fc80007800004 */
[----:B------:R-:W-:Y:S01]  /*0fe0*/  IMAD.WIDE.U32 R4, R13, R20, RZ ;  /* 0x000000140d047225 */ /* 0x000fe200078e00ff */
[----:B------:R-:W-:-:S03]  /*0ff0*/  MOV R12, R11 ;  /* 0x0000000b000c7202 */ /* 0x000fc60000000f00 */
[----:B------:R-:W-:Y:S01]  /*1000*/  IMAD.X R13, RZ, RZ, RZ, P0 ;  /* 0x000000ffff0d7224 */ /* 0x000fe200000e06ff */
[----:B------:R-:W-:-:S05]  /*1010*/  IADD3 RZ, P0, R5, R10, RZ ;  /* 0x0000000a05ff7210 */ /* 0x000fca0007f1e0ff */
[----:B------:R-:W-:-:S08]  /*1020*/  IMAD.WIDE.U32.X R4, R15, R21, R12, P0 ;  /* 0x000000150f047225 */ /* 0x000fd000000e040c */
.L_x_16:
[----:B------:R-:W2:Y:S01]  /*1030*/  LDC.64 R28, c[0x0][0x8e8] ;  /* 0x00023a00ff1c7b82 */ /* 0x000ea20000000a00 */
[-CC-:B------:R-:W-:Y:S02]  /*1040*/  SHF.R.U64 R25, R4, R0.reuse, R5.reuse ;  /* 0x0000000004197219 */ /* 0x180fe40000001205 */
[----:B------:R-:W-:Y:S02]  /*1050*/  SHF.R.U32.HI R0, RZ, R0, R5 ;  /* 0x00000000ff007219 */ /* 0x000fe40000011605 */
[----:B------:R-:W-:Y:S02]  /*1060*/  IADD3 R7, P0, RZ, -R25, RZ ;  /* 0x80000019ff077210 */ /* 0x000fe40007f1e0ff */
[----:B------:R-:W-:Y:S01]  /*1070*/  MOV R30, 0x1 ;  /* 0x00000001001e7802 */ /* 0x000fe20000000f00 */
[----:B------:R-:W3:Y:S02]  /*1080*/  LDC R8, c[0x0][0x8c0] ;  /* 0x00023000ff087b82 */ /* 0x000ee40000000800 */
[----:B------:R-:W-:-:S04]  /*1090*/  IMAD.X R5, RZ, RZ, ~R0, P0 ;  /* 0x000000ffff057224 */ /* 0x000fc800000e0e00 */
[-C--:B------:R-:W-:Y:S02]  /*10a0*/  IMAD R0, R5, R26.reuse, RZ ;  /* 0x0000001a05007224 */ /* 0x080fe400078e02ff */
[----:B------:R-:W4:Y:S01]  /*10b0*/  LDC R11, c[0x0][0x8b0] ;  /* 0x00022c00ff0b7b82 */ /* 0x000f220000000800 */
[----:B------:R-:W-:-:S04]  /*10c0*/  IMAD.WIDE.U32 R4, R7, R26, R16 ;  /* 0x0000001a07047225 */ /* 0x000fc800078e0010 */
[----:B------:R-:W-:Y:S02]  /*10d0*/  IMAD R7, R7, R27, R0 ;  /* 0x0000001b07077224 */ /* 0x000fe400078e0200 */
[----:B------:R-:W-:Y:S01]  /*10e0*/  IMAD.MOV.U32 R0, RZ, RZ, -0x1 ;  /* 0xffffffffff007424 */ /* 0x000fe200078e00ff */
[----:B------:R-:W5:Y:S01]  /*10f0*/  LDC R21, c[0x0][0x900] ;  /* 0x00024000ff157b82 */ /* 0x000f620000000800 */
[----:B--2---:R-:W-:Y:S01]  /*1100*/  ISETP.NE.U32.AND P0, PT, R28, RZ, PT ;  /* 0x000000ff1c00720c */ /* 0x004fe20003f05070 */
[----:B------:R-:W-:Y:S01]  /*1110*/  IMAD R26, R9, R24, R6 ;  /* 0x00000018091a7224 */ /* 0x000fe200078e0206 */
[----:B------:R-:W-:Y:S02]  /*1120*/  IADD3 R5, R5, R7, RZ ;  /* 0x0000000705057210 */ /* 0x000fe40007ffe0ff */
[----:B------:R-:W-:-:S03]  /*1130*/  ISETP.NE.AND.EX P0, PT, R29, RZ, PT, P0 ;  /* 0x000000ff1d00720c */ /* 0x000fc60003f05300 */
[----:B------:R-:W2:Y:S01]  /*1140*/  LDC R15, c[0x0][0x8a8] ;  /* 0x00022a00ff0f7b82 */ /* 0x000ea20000000800 */
[-CC-:B---3--:R-:W-:Y:S02]  /*1150*/  SHF.R.U64 R13, R4, R8.reuse, R5.reuse ;  /* 0x00000008040d7219 */ /* 0x188fe40000001205 */
[----:B------:R-:W-:-:S05]  /*1160*/  SHF.R.U32.HI R4, RZ, R8, R5 ;  /* 0x00000008ff047219 */ /* 0x000fca0000011605 */
[----:B------:R-:W3:Y:S01]  /*1170*/  LDC R12, c[0x0][0x8f0] ;  /* 0x00023c00ff0c7b82 */ /* 0x000ee20000000800 */
[-CC-:B----4-:R-:W-:Y:S02]  /*1180*/  SHF.R.U64 R23, R13, R11.reuse, R4.reuse ;  /* 0x0000000b0d177219 */ /* 0x190fe40000001204 */
[----:B------:R-:W-:-:S05]  /*1190*/  SHF.R.U32.HI R4, RZ, R11, R4 ;  /* 0x0000000bff047219 */ /* 0x000fca0000011604 */
[----:B------:R-:W4:Y:S01]  /*11a0*/  LDC R14, c[0x0][0x8e0] ;  /* 0x00023800ff0e7b82 */ /* 0x000f220000000800 */
[-CC-:B-----5:R-:W-:Y:S02]  /*11b0*/  SHF.R.U64 R24, R23, R21.reuse, R4.reuse ;  /* 0x0000001517187219 */ /* 0x1a0fe40000001204 */
[-C--:B------:R-:W-:Y:S02]  /*11c0*/  SHF.L.U32 R0, R0, R21.reuse, RZ ;  /* 0x0000001500007219 */ /* 0x080fe400000006ff */
[----:B------:R-:W-:Y:S01]  /*11d0*/  SHF.R.U32.HI R5, RZ, R21, R4 ;  /* 0x00000015ff057219 */ /* 0x000fe20000011604 */
[----:B------:R-:W-:Y:S01]  /*11e0*/  IMAD.MOV.U32 R4, RZ, RZ, R24 ;  /* 0x000000ffff047224 */ /* 0x000fe200078e0018 */
[----:B------:R-:W-:Y:S01]  /*11f0*/  LOP3.LUT R10, RZ, R0, RZ, 0x33, !PT ;  /* 0x00000000ff0a7212 */ /* 0x000fe200078e33ff */
[----:B------:R-:W1:Y:S01]  /*1200*/  LDC R20, c[0x0][0x8b8] ;  /* 0x00022e00ff147b82 */ /* 0x000e620000000800 */
[----:B------:R-:W-:Y:S05]  /*1210*/  @!P0 BRA `(.L_x_17) ;  /* 0x0000000000288947 */ /* 0x000fea0003800000 */
[----:B------:R-:W5:Y:S02]  /*1220*/  LDC R9, c[0x0][0x8f4] ;  /* 0x00023d00ff097b82 */ /* 0x000f640000000800 */
[----:B-----5:R-:W-:-:S04]  /*1230*/  IADD3 R9, P0, R24, R9, RZ ;  /* 0x0000000918097210 */ /* 0x020fc80007f1e0ff */
        /* <DEDUP_REMOVED lines=8> */
.L_x_17:
[----:B---3--:R-:W-:Y:S01]  /*12c0*/  SHF.R.U64 R4, R4, R12, R5 ;  /* 0x0000000c04047219 */ /* 0x008fe20000001205 */
[----:B--2---:R-:W-:Y:S01]  /*12d0*/  VIADD R6, R15, 0xffffffff ;  /* 0xffffffff0f067836 */ /* 0x004fe20000000000 */
[----:B------:R-:W-:Y:S02]  /*12e0*/  SHF.L.U32 R0, R30, R21, RZ ;  /* 0x000000151e007219 */ /* 0x000fe400000006ff */
[----:B------:R-:W-:Y:S02]  /*12f0*/  LOP3.LUT R5, R23, R10, RZ, 0xc0, !PT ;  /* 0x0000000a17057212 */ /* 0x000fe400078ec0ff */
[----:B------:R-:W-:Y:S02]  /*1300*/  IADD3 R7, -R4, RZ, RZ ;  /* 0x000000ff04077210 */ /* 0x000fe40007ffe1ff */
[----:B------:R-:W-:Y:S01]  /*1310*/  SEL R3, R3, R26, !P1 ;  /* 0x0000001a03037207 */ /* 0x000fe20004800000 */
[----:B------:R-:W-:Y:S01]  /*1320*/  IMAD R4, R0, R4, R5 ;  /* 0x0000000400047224 */ /* 0x000fe200078e0205 */
[----:B------:R-:W-:Y:S01]  /*1330*/  LOP3.LUT R6, R13, R6, RZ, 0xc0, !PT ;  /* 0x000000060d067212 */ /* 0x000fe200078ec0ff */
[----:B----4-:R-:W-:Y:S01]  /*1340*/  IMAD R0, R7, R14, R24 ;  /* 0x0000000e07007224 */ /* 0x010fe200078e0218 */
[----:B------:R-:W-:Y:S01]  /*1350*/  R2UR UR47, R25 ;  /* 0x00000000192f72ca */ /* 0x000fe200000e0000 */
[----:B-1----:R-:W-:-:S02]  /*1360*/  IMAD R3, R4, R20, R3 ;  /* 0x0000001404037224 */ /* 0x002fc400078e0203 */
[----:B------:R-:W-:Y:S02]  /*1370*/  IMAD R0, R0, R15, R6 ;  /* 0x0000000f00007224 */ /* 0x000fe400078e0206 */
[----:B------:R-:W-:-:S03]  /*1380*/  IMAD.MOV.U32 R4, RZ, RZ, 0x1 ;  /* 0x00000001ff047424 */ /* 0x000fc600078e00ff */
[----:B------:R-:W-:Y:S02]  /*1390*/  SEL R96, R0, R3, !P1 ;  /* 0x0000000300607207 */ /* 0x000fe40004800000 */
[----:B------:R-:W-:Y:S02]  /*13a0*/  SEL R23, R3, R0, !P1 ;  /* 0x0000000003177207 */ /* 0x000fe40004800000 */
[----:B------:R-:W-:-:S07]  /*13b0*/  PRMT R0, R4, 0x7610, R0 ;  /* 0x0000761004007816 */ /* 0x000fce0000000000 */
.L_x_15:
[----:B------:R-:W-:-:S08]  /*13c0*/  NOP ;  /* 0x0000000000007918 */ /* 0x000fd00000000000 */
[----:B------:R-:W2:Y:S02]  /*13d0*/  USETMAXREG.TRY_ALLOC.CTAPOOL UP0, 0xe8 ;  /* 0x000000e8000079c8 */ /* 0x000ea40008000600 */
[----:B--2---:R-:W-:-:S13]  /*13e0*/  PLOP3.LUT P0, PT, PT, PT, UP0, 0x80, 0x0 ;  /* 0x000000000000781c */ /* 0x004fda0003f0f008 */
[----:B------:R-:W-:Y:S05]  /*13f0*/  @!P0 BRA `(.L_x_15) ;  /* 0xfffffffc00f08947 */ /* 0x000fea000383ffff */
[----:B------:R-:W-:Y:S02]  /*1400*/  ULDC.64 UR4, c[0x0][0x590] ;  /* 0x0001640000047ab9 */ /* 0x000fe40000000a00 */
[----:B------:R-:W-:-:S04]  /*1410*/  ISETP.NE.U32.AND P0, PT, RZ, UR4, PT ;  /* 0x00000004ff007c0c */ /* 0x000fc8000bf05070 */
[----:B------:R-:W-:-:S13]  /*1420*/  ISETP.NE.AND.EX P0, PT, RZ, UR5, PT, P0 ;  /* 0x00000005ff007c0c */ /* 0x000fda000bf05300 */
[----:B------:R-:W-:Y:S05]  /*1430*/  @P0 BRA `(.L_x_18) ;  /* 0x00000000002c0947 */ /* 0x000fea0003800000 */
[----:B------:R-:W-:Y:S02]  /*1440*/  ULDC.64 UR4, c[0x0][0x588] ;  /* 0x0001620000047ab9 */ /* 0x000fe40000000a00 */
[----:B------:R-:W-:-:S04]  /*1450*/  ISETP.NE.U32.AND P0, PT, RZ, UR4, PT ;  /* 0x00000004ff007c0c */ /* 0x000fc8000bf05070 */
[----:B------:R-:W-:-:S13]  /*1460*/  ISETP.NE.AND.EX P0, PT, RZ, UR5, PT, P0 ;  /* 0x00000005ff007c0c */ /* 0x000fda000bf05300 */
[----:B------:R-:W-:Y:S05]  /*1470*/  @!P0 BRA `(.L_x_19) ;  /* 0x0000000000108947 */ /* 0x000fea0003800000 */
[----:B------:R-:W2:Y:S02]  /*1480*/  LDC.64 R92, c[0x0][0x588] ;  /* 0x00016200ff5c7b82 */ /* 0x000ea40000000a00 */
[----:B--2---:R2:W5:Y:S01]  /*1490*/  LDG.E R92, desc[UR40][R92.64] ;  /* 0x000000285c5c7981 */ /* 0x004562000c1e1900 */
[----:B------:R-:W-:Y:S01]  /*14a0*/  MOV R90, 0x1 ;  /* 0x00000001005a7802 */ /* 0x000fe20000000f00 */
[----:B------:R-:W-:Y:S06]  /*14b0*/  BRA `(.L_x_18) ;  /* 0x00000000000c7947 */ /* 0x000fec0003800000 */
.L_x_19:
[----:B------:R-:W-:Y:S01]  /*14c0*/  ULDC UR4, c[0x0][0x580] ;  /* 0x0001600000047ab9 */ /* 0x000fe20000000800 */
[----:B------:R-:W-:Y:S01]  /*14d0*/  IMAD.MOV.U32 R90, RZ, RZ, 0x1 ;  /* 0x00000001ff5a7424 */ /* 0x000fe200078e00ff */
[----:B------:R-:W-:-:S07]  /*14e0*/  MOV R92, UR4 ;  /* 0x00000004005c7c02 */ /* 0x000fce0008000f00 */
.L_x_18:
        /* <DEDUP_REMOVED lines=10> */
[----:B------:R-:W-:Y:S05]  /*1590*/  BRA `(.L_x_20) ;  /* 0x0000000000087947 */ /* 0x000fea0003800000 */
.L_x_21:
[----:B------:R-:W-:Y:S02]  /*15a0*/  ULDC UR4, c[0x0][0x5a0] ;  /* 0x0001680000047ab9 */ /* 0x000fe40000000800 */
[----:B--2---:R-:W-:-:S07]  /*15b0*/  IMAD.U32 R93, RZ, RZ, UR4 ;  /* 0x00000004ff5d7e24 */ /* 0x004fce000f8e00ff */
.L_x_20:
[----:B------:R-:W-:Y:S01]  /*15c0*/  LOP3.LUT P1, RZ, R0, 0xff, RZ, 0xc0, !PT ;  /* 0x000000ff00ff7812 */ /* 0x000fe2000782c0ff */
[----:B------:R-:W-:Y:S01]  /*15d0*/  UMOV UR42, URZ ;  /* 0x0000003f002a7c82 */ /* 0x000fe20008000000 */
[----:B------:R-:W-:-:S11]  /*15e0*/  PLOP3.LUT P0, PT, PT, PT, PT, 0x80, 0x0 ;  /* 0x000000000000781c */ /* 0x000fd60003f0f070 */
[----:B------:R-:W-:Y:S05]  /*15f0*/  @!P1 BRA `(.L_x_22) ;  /* 0x0000009400d09947 */ /* 0x000fea0003800000 */
[----:B------:R-:W-:Y:S01]  /*1600*/  ULDC UR4, c[0x0][0x28c] ;  /* 0x0000a30000047ab9 */ /* 0x000fe20000000800 */
[----:B------:R-:W-:Y:S01]  /*1610*/  LOP3.LUT R94, R22, 0x1, RZ, 0xfc, !PT ;  /* 0x00000001165e7812 */ /* 0x000fe200078efcff */
[----:B------:R-:W-:Y:S01]  /*1620*/  UIADD3 UR4, UR4, 0x3f, URZ ;  /* 0x0000003f04047890 */ /* 0x000fe2000fffe03f */
[----:B------:R-:W-:Y:S01]  /*1630*/  LOP3.LUT R95, R19, 0x1, RZ, 0xfc, !PT ;  /* 0x00000001135f7812 */ /* 0x000fe200078efcff */
[----:B------:R-:W-:Y:S01]  /*1640*/  ULDC.64 UR54, c[0x0][0x198] ;  /* 0x0000660000367ab9 */ /* 0x000fe20000000a00 */
[----:B------:R-:W-:Y:S01]  /*1650*/  MOV R91, 0x1 ;  /* 0x00000001005b7802 */ /* 0x000fe20000000f00 */
[----:B------:R-:W-:Y:S01]  /*1660*/  USHF.R.S32.HI UR5, URZ, 0x1f, UR4 ;  /* 0x0000001f3f057899 */ /* 0x000fe20008011404 */
[----:B------:R-:W-:Y:S01]  /*1670*/  UMOV UR43, URZ ;  /* 0x0000003f002b7c82 */ /* 0x000fe20008000000 */
[----:B------:R-:W-:Y:S02]  /*1680*/  UMOV UR48, URZ ;  /* 0x0000003f00307c82 */ /* 0x000fe40008000000 */
[----:B------:R-:W-:Y:S01]  /*1690*/  ULEA.HI UR5, UR5, UR4, URZ, 0x6 ;  /* 0x0000000405057291 */ /* 0x000fe2000f8f303f */
[----:B------:R-:W-:Y:S01]  /*16a0*/  UMOV UR49, URZ ;  /* 0x0000003f00317c82 */ /* 0x000fe20008000000 */
[----:B------:R-:W-:-:S02]  /*16b0*/  UMOV UR42, URZ ;  /* 0x0000003f002a7c82 */ /* 0x000fc40008000000 */
[----:B------:R-:W-:-:S12]  /*16c0*/  USHF.R.S32.HI UR50, URZ, 0x6, UR5 ;  /* 0x000000063f327899 */ /* 0x000fd80008011405 */
.L_x_283:
[----:B------:R-:W-:Y:S01]  /*16d0*/  LOP3.LUT R0, R18, 0x80, RZ, 0xc0, !PT ;  /* 0x0000008012007812 */ /* 0x000fe200078ec0ff */
[----:B------:R-:W4:Y:S01]  /*16e0*/  S2UR UR51, SR_CgaCtaId ;  /* 0x00000000003379c3 */ /* 0x000f220000008800 */
[----:B------:R-:W-:Y:S02]  /*16f0*/  UMOV UR52, 0x400 ;  /* 0x0000040000347882 */ /* 0x000fe40000000000 */
[----:B------:R-:W-:-:S06]  /*1700*/  SHF.R.U32.HI R0, RZ, 0x7, R0 ;  /* 0x00000007ff007819 */ /* 0x000fcc0000011600 */
[----:B-1----:R-:W1:Y:S01]  /*1710*/  SHFL.IDX PT, R0, R0, RZ, 0x1f ;  /* 0x00001fff00007589 */ /* 0x002e6200000e0000 */
[----:B----4-:R-:W-:Y:S01]  /*1720*/  ULEA UR52, UR51, UR52, 0x18 ;  /* 0x0000003433347291 */ /* 0x010fe2000f8ec03f */
[----:B-1----:R-:W-:-:S13]  /*1730*/  R2UR UR4, R0 ;  /* 0x00000000000472ca */ /* 0x002fda00000e0000 */
[----:B------:R-:W-:-:S04]  /*1740*/  ULEA.HI UR5, UR4, UR4, URZ, 0x1 ;  /* 0x0000000404057291 */ /* 0x000fc8000f8f083f */
[----:B------:R-:W-:-:S04]  /*1750*/  ULOP3.LUT UR5, UR5, 0x7fffe, URZ, 0xc0, !UPT ;  /* 0x0007fffe05057892 */ /* 0x000fc8000f8ec03f */
[----:B------:R-:W-:-:S03]  /*1760*/  UIADD3 UR5, UR4, -UR5, URZ ;  /* 0x8000000504057290 */ /* 0x000fc6000fffe03f */
[----:B------:R-:W-:Y:S01]  /*1770*/  ULDC UR4, c[0x0][0x28c] ;  /* 0x0000a30000047ab9 */ /* 0x000fe20000000800 */
[----:B------:R-:W-:Y:S01]  /*1780*/  ULEA UR5, UR5, UR52, 0xd ;  /* 0x0000003405057291 */ /* 0x000fe2000f8e683f */
[----:B------:R-:W-:-:S03]  /*1790*/  ISETP.LT.AND P0, PT, RZ, UR4, PT ;  /* 0x00000004ff007c0c */ /* 0x000fc6000bf01270 */
[----:B------:R-:W-:-:S04]  /*17a0*/  UIADD3 UR5, UR5, 0x8400, URZ ;  /* 0x0000840005057890 */ /* 0x000fc8000fffe03f */
[----:B------:R-:W-:-:S04]  /*17b0*/  USHF.R.U32.HI UR5, URZ, 0x4, UR5 ;  /* 0x000000043f057899 */ /* 0x000fc80008011605 */
[----:B------:R-:W-:Y:S02]  /*17c0*/  ULOP3.LUT UR44, UR5, 0x3fff, URZ, 0xc0, !UPT ;  /* 0x00003fff052c7892 */ /* 0x000fe4000f8ec03f */
[----:B------:R-:W-:Y:S10]  /*17d0*/  @P0 BRA `(.L_x_23) ;  /* 0x0000000000400947 */ /* 0x000ff40003800000 */
[----:B------:R-:W-:Y:S01]  /*17e0*/  MOV R0, 0x0 ;  /* 0x0000000000007802 */ /* 0x000fe20000000f00 */
[----:B------:R-:W-:Y:S01]  /*17f0*/  ULDC.64 UR4, c[0x4][0x70] ;  /* 0x01001c0000047ab9 */ /* 0x000fe20000000a00 */
[----:B------:R-:W-:Y:S01]  /*1800*/  ULDC.64 UR6, c[0x4][0x8] ;  /* 0x0100020000067ab9 */ /* 0x000fe20000000a00 */
[----:B---3--:R-:W-:Y:S01]  /*1810*/  IMAD.U32 R4, RZ, RZ, UR4 ;  /* 0x00000004ff047e24 */ /* 0x008fe2000f8e00ff */
[----:B------:R1:W3:Y:S01]  /*1820*/  LDC.64 R14, c[0x4][R0] ;  /* 0x01000000000e7b82 */ /* 0x0002e20000000a00 */
[----:B------:R-:W-:Y:S01]  /*1830*/  MOV R5, UR5 ;  /* 0x0000000500057c02 */ /* 0x000fe20008000f00 */
[----:B------:R-:W-:Y:S01]  /*1840*/  ULDC.64 UR4, c[0x4][0x78] ;  /* 0x01001e0000047ab9 */ /* 0x000fe20000000a00 */
[----:B------:R-:W-:Y:S01]  /*1850*/  IMAD.U32 R10, RZ, RZ, UR6 ;  /* 0x00000006ff0a7e24 */ /* 0x000fe2000f8e00ff */
[----:B------:R-:W-:Y:S01]  /*1860*/  MOV R7, UR5 ;  /* 0x0000000500077c02 */ /* 0x000fe20008000f00 */
[----:B------:R-:W-:Y:S01]  /*1870*/  IMAD.U32 R6, RZ, RZ, UR4 ;  /* 0x00000004ff067e24 */ /* 0x000fe2000f8e00ff */
[----:B------:R-:W-:Y:S01]  /*1880*/  MOV R11, UR7 ;  /* 0x00000007000b7c02 */ /* 0x000fe20008000f00 */
[----:B------:R-:W-:Y:S01]  /*1890*/  IMAD.MOV.U32 R8, RZ, RZ, 0x1e1 ;  /* 0x000001e1ff087424 */ /* 0x000fe200078e00ff */
[----:B------:R-:W-:Y:S01]  /*18a0*/  MOV R12, 0x1 ;  /* 0x00000001000c7802 */ /* 0x000fe20000000f00 */
[----:B-1----:R-:W-:-:S07]  /*18b0*/  IMAD.MOV.U32 R13, RZ, RZ, RZ ;  /* 0x000000ffff0d7224 */ /* 0x002fce00078e00ff */
[----:B------:R-:W-:-:S07]  /*18c0*/  LEPC R20, `(.L_x_23) ;  /* 0x000000001014794e */ /* 0x000fce0000000000 */
[----:B--23-5:R-:W-:Y:S05]  /*18d0*/  CALL.ABS.NOINC R14 ;  /* 0x000000000e007343 */ /* 0x02cfea0003c00000 */
.L_x_23:
[----:B------:R-:W-:-:S13]  /*18e0*/  ISETP.NE.AND P0, PT, R94, 0x3, PT ;  /* 0x000000035e00780c */ /* 0x000fda0003f05270 */
[----:B------:R-:W-:Y:S05]  /*18f0*/  @!P0 BRA `(.L_x_24) ;  /* 0x0000000000048947 */ /* 0x000fea0003800000 */
[----:B------:R-:W-:Y:S01]  /*1900*/  BPT.TRAP 0x1 ;  /* 0x000000040000795c */ /* 0x000fe20000300000 */
.L_x_24:
[----:B------:R-:W-:Y:S01]  /*1910*/  IMAD.U32 R0, RZ, RZ, UR48 ;  /* 0x00000030ff007e24 */ /* 0x000fe2000f8e00ff */
[----:B------:R-:W-:-:S04]  /*1920*/  MOV R3, UR49 ;  /* 0x0000003100037c02 */ /* 0x000fc80008000f00 */
[----:B------:R-:W-:Y:S02]  /*1930*/  LEA R3, R3, UR52, 0x3 ;  /* 0x0000003403037c11 */ /* 0x000fe4000f8e18ff */
[----:B------:R-:W-:-:S04]  /*1940*/  SHF.L.U32 R0, R0, 0x1f, RZ ;  /* 0x0000001f00007819 */ /* 0x000fc800000006ff */
[----:B------:R1:W4:Y:S01]  /*1950*/  SYNCS.PHASECHK.TRANS64.TRYWAIT P1, [R3+URZ], R0 ;  /* 0x00000000030075a7 */ /* 0x000322000802017f */
[----:B------:R-:W-:Y:S05]  /*1960*/  @!P0 BRA `(.L_x_25) ;  /* 0x0000000000048947 */ /* 0x000fea0003800000 */
[----:B------:R-:W-:Y:S01]  /*1970*/  BPT.TRAP 0x1 ;  /* 0x000000040000795c */ /* 0x000fe20000300000 */
.L_x_25:
[----:B----4-:R-:W-:Y:S05]  /*1980*/  @P1 BRA `(.L_x_26) ;  /* 0x0000000000081947 */ /* 0x010fea0003800000 */
[----:B------:R-:W4:Y:S02]  /*1990*/  SYNCS.PHASECHK.TRANS64.TRYWAIT P1, [R3+URZ], R0 ;  /* 0x00000000030075a7 */ /* 0x000f24000802017f */
[----:B----4-:R-:W-:Y:S05]  /*19a0*/  @!P1 BRA `(.L_x_27) ;  /* 0x000000bc00789947 */ /* 0x010fea0003800000 */
.L_x_26:
[----:B------:R-:W-:-:S04]  /*19b0*/  UISETP.LT.AND UP0, UPT, UR50, 0x1, UPT ;  /* 0x000000013200788c */ /* 0x000fc8000bf01270 */
[----:B------:R-:W-:-:S06]  /*19c0*/  USEL UR4, UR50, 0x1, UP0 ;  /* 0x0000000132047887 */ /* 0x000fcc0008000000 */
[----:B-1--4-:R-:W-:Y:S01]  /*19d0*/  MOV R0, UR4 ;  /* 0x0000000400007c02 */ /* 0x012fe20008000f00 */
[----:B------:R-:W-:Y:S05]  /*19e0*/  WARPSYNC.ALL ;  /* 0x0000000000007948 */ /* 0x000fea0003800000 */
[----:B------:R-:W-:-:S04]  /*19f0*/  IADD3 R0, -R0, UR50, RZ ;  /* 0x0000003200007c10 */ /* 0x000fc8000fffe1ff */
[----:B------:R-:W-:Y:S01]  /*1a00*/  ISETP.GE.AND P1, PT, R0, 0x1, PT ;  /* 0x000000010000780c */ /* 0x000fe20003f26270 */
[----:B------:R-:W-:Y:S01]  /*1a10*/  UIADD3 UR4, UR52, 0x28400, URZ ;  /* 0x0002840034047890 */ /* 0x000fe2000fffe03f */
[----:B------:R-:W-:Y:S01]  /*1a20*/  WARPGROUP.ARRIVE ;  /* 0x00000000000079c5 */ /* 0x000fe20000000000 */
[----:B------:R-:W-:Y:S01]  /*1a30*/  UMOV UR9, 0x40000040 ;  /* 0x4000004000097882 */ /* 0x000fe20000000000 */
[----:B------:R-:W-:Y:S01]  /*1a40*/  UMOV UR11, 0x40000040 ;  /* 0x40000040000b7882 */ /* 0x000fe20000000000 */
[----:B------:R-:W-:-:S04]  /*1a50*/  USHF.R.U32.HI UR4, URZ, 0x4, UR4 ;  /* 0x000000043f047899 */ /* 0x000fc80008011604 */
[----:B------:R-:W-:Y:S02]  /*1a60*/  ULOP3.LUT UR5, UR4, 0x3fff, URZ, 0xc0, !UPT ;  /* 0x00003fff04057892 */ /* 0x000fe4000f8ec03f */
[----:B------:R-:W-:Y:S02]  /*1a70*/  ULOP3.LUT UR4, UR44, 0x10000, URZ, 0xfc, !UPT ;  /* 0x000100002c047892 */ /* 0x000fe4000f8efc3f */
[----:B------:R-:W-:Y:S02]  /*1a80*/  ULOP3.LUT UR5, UR5, 0x10000, URZ, 0xfc, !UPT ;  /* 0x0001000005057892 */ /* 0x000fe4000f8efc3f */
[----:B------:R-:W-:Y:S02]  /*1a90*/  ULEA UR7, UR49, UR4, 0xb ;  /* 0x0000000431077291 */ /* 0x000fe4000f8e583f */
[----:B------:R-:W-:Y:S02]  /*1aa0*/  ULEA UR6, UR49, UR5, 0x9 ;  /* 0x0000000531067291 */ /* 0x000fe4000f8e483f */
[----:B------:R-:W-:-:S03]  /*1ab0*/  UIADD3 UR12, UR7, 0x400, URZ ;  /* 0x00000400070c7890 */ /* 0x000fc6000fffe03f */
[----:B------:R-:W-:Y:S02]  /*1ac0*/  UMOV UR8, UR7 ;  /* 0x0000000700087c82 */ /* 0x000fe40008000000 */
[----:B------:R-:W-:Y:S02]  /*1ad0*/  UMOV UR10, UR6 ;  /* 0x00000006000a7c82 */ /* 0x000fe40008000000 */
[----:B------:R-:W-:Y:S01]  /*1ae0*/  HGMMA.64x64x16.F32 R56, gdesc[UR8], RZ, !UPT, gsb0 ;  /* 0x00e00000083879f0 */ /* 0x000fe2000c0008ff */
[----:B------:R-:W-:Y:S01]  /*1af0*/  UMOV UR8, UR12 ;  /* 0x0000000c00087c82 */ /* 0x000fe20008000000 */
[----:B------:R-:W-:Y:S01]  /*1b00*/  UMOV UR9, 0x40000040 ;  /* 0x4000004000097882 */ /* 0x000fe20000000000 */
[----:B------:R-:W-:Y:S01]  /*1b10*/  UIADD3 UR12, UR7, 0x402, URZ ;  /* 0x00000402070c7890 */ /* 0x000fe2000fffe03f */
[----:B------:R-:W-:Y:S02]  /*1b20*/  WARPGROUP.DEPBAR.LE gsb0, 0x0 ;  /* 0x00008000000079c5 */ /* 0x000fe40000010000 */
[----:B------:R-:W-:-:S06]  /*1b30*/  WARPGROUP.ARRIVE ;  /* 0x00000000000079c5 */ /* 0x000fcc0000000000 */
[----:B------:R-:W-:Y:S01]  /*1b40*/  HGMMA.64x64x16.F32 R24, gdesc[UR8], RZ, !UPT, gsb0 ;  /* 0x00e00000081879f0 */ /* 0x000fe2000c0008ff */
[----:B------:R-:W-:Y:S02]  /*1b50*/  UIADD3 UR8, UR7, 0x2, URZ ;  /* 0x0000000207087890 */ /* 0x000fe4000fffe03f */
[----:B------:R-:W-:Y:S01]  /*1b60*/  UIADD3 UR10, UR6, 0x2, URZ ;  /* 0x00000002060a7890 */ /* 0x000fe2000fffe03f */
[----:B------:R-:W-:Y:S01]  /*1b70*/  UMOV UR9, 0x40000040 ;  /* 0x4000004000097882 */ /* 0x000fe20000000000 */
[----:B------:R-:W-:Y:S01]  /*1b80*/  UMOV UR11, 0x40000040 ;  /* 0x40000040000b7882 */ /* 0x000fe20000000000 */
[----:B------:R-:W-:Y:S02]  /*1b90*/  WARPGROUP.DEPBAR.LE gsb0, 0x0 ;  /* 0x00008000000079c5 */ /* 0x000fe40000010000 */
[----:B------:R-:W-:-:S06]  /*1ba0*/  WARPGROUP.ARRIVE ;  /* 0x00000000000079c5 */ /* 0x000fcc0000000000 */
[----:B------:R-:W-:Y:S01]  /*1bb0*/  HGMMA.64x64x16.F32 R56, gdesc[UR8], R56, gsb0 ;  /* 0x00e00000083879f0 */ /* 0x000fe20008000838 */
[----:B------:R-:W-:Y:S01]  /*1bc0*/  UMOV UR8, UR12 ;  /* 0x0000000c00087c82 */ /* 0x000fe20008000000 */
[----:B------:R-:W-:Y:S01]  /*1bd0*/  UMOV UR9, 0x40000040 ;  /* 0x4000004000097882 */ /* 0x000fe20000000000 */
[----:B------:R-:W-:Y:S01]  /*1be0*/  UIADD3 UR12, UR7, 0x404, URZ ;  /* 0x00000404070c7890 */ /* 0x000fe2000fffe03f */
[----:B------:R-:W-:Y:S02]  /*1bf0*/  WARPGROUP.DEPBAR.LE gsb0, 0x0 ;  /* 0x00008000000079c5 */ /* 0x000fe40000010000 */
[----:B------:R-:W-:-:S06]  /*1c00*/  WARPGROUP.ARRIVE ;  /* 0x00000000000079c5 */ /* 0x000fcc0000000000 */
[----:B------:R-:W-:Y:S01]  /*1c10*/  HGMMA.64x64x16.F32 R24, gdesc[UR8], R24, gsb0 ;  /* 0x00e00000081879f0 */ /* 0x000fe20008000818 */
        /* <DEDUP_REMOVED lines=9> */
[----:B------:R-:W-:Y:S02]  /*1cb0*/  WARPGROUP.DEPBAR.LE gsb0, 0x0 ;  /* 0x00008000000079c5 */ /* 0x000fe40000010000 */
[----:B------:R-:W-:-:S06]  /*1cc0*/  WARPGROUP.ARRIVE ;  /* 0x00000000000079c5 */ /* 0x000fcc0000000000 */
[----:B------:R-:W-:Y:S01]  /*1cd0*/  HGMMA.64x64x16.F32 R24, gdesc[UR8], R24, gsb0 ;  /* 0x00e00000081879f0 */ /* 0x000fe20008000818 */
[----:B------:R-:W-:Y:S02]  /*1ce0*/  UIADD3 UR8, UR7, 0x6, URZ ;  /* 0x0000000607087890 */ /* 0x000fe4000fffe03f */
[----:B------:R-:W-:Y:S01]  /*1cf0*/  UIADD3 UR10, UR6, 0x6, URZ ;  /* 0x00000006060a7890 */ /* 0x000fe2000fffe03f */
[----:B------:R-:W-:Y:S01]  /*1d00*/  UMOV UR9, 0x40000040 ;  /* 0x4000004000097882 */ /* 0x000fe20000000000 */
[----:B------:R-:W-:Y:S01]  /*1d10*/  UMOV UR11, 0x40000040 ;  /* 0x40000040000b7882 */ /* 0x000fe20000000000 */
[----:B------:R-:W-:Y:S01]  /*1d20*/  UIADD3 UR7, UR7, 0x406, URZ ;  /* 0x0000040607077890 */ /* 0x000fe2000fffe03f */
[----:B------:R-:W-:Y:S02]  /*1d30*/  WARPGROUP.DEPBAR.LE gsb0, 0x0 ;  /* 0x00008000000079c5 */ /* 0x000fe40000010000 */
[----:B------:R-:W-:-:S06]  /*1d40*/  WARPGROUP.ARRIVE ;  /* 0x00000000000079c5 */ /* 0x000fcc0000000000 */
[----:B------:R-:W-:Y:S01]  /*1d50*/  HGMMA.64x64x16.F32 R56, gdesc[UR8], R56, gsb0 ;  /* 0x00e00000083879f0 */ /* 0x000fe20008000838 */
[----:B------:R-:W-:Y:S01]  /*1d60*/  UMOV UR8, UR7 ;  /* 0x0000000700087c82 */ /* 0x000fe20008000000 */
[----:B------:R-:W-:Y:S01]  /*1d70*/  UMOV UR9, 0x40000040 ;  /* 0x4000004000097882 */ /* 0x000fe20000000000 */
[----:B------:R-:W-:Y:S02]  /*1d80*/  WARPGROUP.DEPBAR.LE gsb0, 0x0 ;  /* 0x00008000000079c5 */ /* 0x000fe40000010000 */
[----:B------:R-:W-:-:S06]  /*1d90*/  WARPGROUP.ARRIVE ;  /* 0x00000000000079c5 */ /* 0x000fcc0000000000 */
[----:B------:R-:W-:Y:S03]  /*1da0*/  HGMMA.64x64x16.F32 R24, gdesc[UR8], R24, gsb0 ;  /* 0x00e00000081879f0 */ /* 0x000fe60008000818 */
[----:B------:R-:W-:Y:S02]  /*1db0*/  WARPGROUP.DEPBAR.LE gsb0, 0x0 ;  /* 0x00008000000079c5 */ /* 0x000fe40000010000 */
[----:B------:R-:W-:Y:S05]  /*1dc0*/  @!P1 BRA `(.L_x_28) ;  /* 0x0000000400709947 */ /* 0x000fea0003800000 */
[----:B------:R-:W-:Y:S02]  /*1dd0*/  UIADD3 UR6, UR49, 0x1, URZ ;  /* 0x0000000131067890 */ /* 0x000fe4000fffe03f */
[----:B------:R-:W-:Y:S02]  /*1de0*/  IMAD.U32 R3, RZ, RZ, UR49 ;  /* 0x00000031ff037e24 */ /* 0x000fe4000f8e00ff */
[----:B------:R-:W-:-:S04]  /*1df0*/  UISETP.NE.AND UP0, UPT, UR6, 0x4, UPT ;  /* 0x000000040600788c */ /* 0x000fc8000bf05270 */
[----:B------:R-:W-:Y:S02]  /*1e00*/  USEL UR7, URZ, 0x1, UP0 ;  /* 0x000000013f077887 */ /* 0x000fe40008000000 */
[----:B------:R-:W-:Y:S02]  /*1e10*/  USEL UR6, UR6, URZ, UP0 ;  /* 0x0000003f06067287 */ /* 0x000fe40008000000 */
[----:B------:R-:W-:-:S06]  /*1e20*/  ULOP3.LUT UR7, UR48, UR7, URZ, 0x3c, !UPT ;  /* 0x0000000730077292 */ /* 0x000fcc000f8e3c3f */
[----:B------:R-:W-:-:S07]  /*1e30*/  MOV R6, UR7 ;  /* 0x0000000700067c02 */ /* 0x000fce0008000f00 */
.L_x_35:
[----:B------:R-:W-:Y:S05]  /*1e40*/  @!P0 BRA `(.L_x_29) ;  /* 0x0000000000048947 */ /* 0x000fea0003800000 */
[----:B------:R-:W-:Y:S01]  /*1e50*/  BPT.TRAP 0x1 ;  /* 0x000000040000795c */ /* 0x000fe20000300000 */
.L_x_29:
[----:B------:R-:W-:Y:S01]  /*1e60*/  ULEA UR7, UR6, UR52, 0x3 ;  /* 0x0000003406077291 */ /* 0x000fe2000f8e183f */
[----:B---3--:R-:W-:-:S08]  /*1e70*/  SHF.L.U32 R4, R6, 0x1f, RZ ;  /* 0x0000001f06047819 */ /* 0x008fd000000006ff */
[----:B------:R1:W3:Y:S01]  /*1e80*/  SYNCS.PHASECHK.TRANS64.TRYWAIT P1, [UR7], R4 ;  /* 0x00000004ff0075a7 */ /* 0x0002e20008020147 */
[----:B------:R-:W-:Y:S05]  /*1e90*/  @!P0 BRA `(.L_x_30) ;  /* 0x0000000000048947 */ /* 0x000fea0003800000 */
[----:B------:R-:W-:Y:S01]  /*1ea0*/  BPT.TRAP 0x1 ;  /* 0x000000040000795c */ /* 0x000fe20000300000 */
.L_x_30:
[----:B---3--:R-:W-:Y:S05]  /*1eb0*/  @P1 BRA `(.L_x_31) ;  /* 0x0000000000081947 */ /* 0x008fea0003800000 */
[----:B------:R-:W3:Y:S02]  /*1ec0*/  SYNCS.PHASECHK.TRANS64.TRYWAIT P1, [UR7], R4 ;  /* 0x00000004ff0075a7 */ /* 0x000ee40008020147 */
[----:B---3--:R-:W-:Y:S05]  /*1ed0*/  @!P1 BRA `(.L_x_32) ;  /* 0x000000b800409947 */ /* 0x008fea0003800000 */
.L_x_31:
[----:B------:R-:W-:Y:S01]  /*1ee0*/  ULEA UR7, UR6, UR5, 0x9 ;  /* 0x0000000506077291 */ /* 0x000fe2000f8e483f */
[----:B------:R-:W-:Y:S01]  /*1ef0*/  WARPGROUP.ARRIVE ;  /* 0x00000000000079c5 */ /* 0x000fe20000000000 */
[----:B------:R-:W-:Y:S01]  /*1f00*/  ULEA UR12, UR6, UR4, 0xb ;  /* 0x00000004060c7291 */ /* 0x000fe2000f8e583f */
[----:B------:R-:W-:Y:S01]  /*1f10*/  UMOV UR11, 0x40000040 ;  /* 0x40000040000b7882 */ /* 0x000fe20000000000 */
[----:B------:R-:W-:Y:S02]  /*1f20*/  UMOV UR9, 0x40000040 ;  /* 0x4000004000097882 */ /* 0x000fe40000000000 */
[----:B------:R-:W-:Y:S01]  /*1f30*/  UIADD3 UR13, UR12, 0x400, URZ ;  /* 0x000004000c0d7890 */ /* 0x000fe2000fffe03f */
[----:B------:R-:W-:Y:S02]  /*1f40*/  UMOV UR10, UR7 ;  /* 0x00000007000a7c82 */ /* 0x000fe40008000000 */
[----:B------:R-:W-:Y:S02]  /*1f50*/  UMOV UR8, UR12 ;  /* 0x0000000c00087c82 */ /* 0x000fe40008000000 */
[----:B------:R-:W-:Y:S01]  /*1f60*/  HGMMA.64x64x16.F32 R56, gdesc[UR8], R56, gsb0 ;  /* 0x00e00000083879f0 */ /* 0x000fe20008000838 */
[----:B------:R-:W-:Y:S01]  /*1f70*/  UMOV UR9, 0x40000040 ;  /* 0x4000004000097882 */ /* 0x000fe20000000000 */
[----:B------:R-:W-:Y:S01]  /*1f80*/  UMOV UR8, UR13 ;  /* 0x0000000d00087c82 */ /* 0x000fe20008000000 */
[----:B------:R-:W-:Y:S01]  /*1f90*/  UIADD3 UR13, UR12, 0x402, URZ ;  /* 0x000004020c0d7890 */ /* 0x000fe2000fffe03f */
[----:B------:R-:W-:-:S02]  /*1fa0*/  WARPGROUP.DEPBAR.LE gsb0, 0x0 ;  /* 0x00008000000079c5 */ /* 0x000fc40000010000 */
        /* <DEDUP_REMOVED lines=42> */
[----:B------:R-:W-:Y:S01]  /*2250*/  BPT.TRAP 0x1 ;  /* 0x000000040000795c */ /* 0x000fe20000300000 */
.L_x_33:
[----:B------:R-:W-:-:S13]  /*2260*/  ISETP.NE.AND P1, PT, R89, RZ, PT ;  /* 0x000000ff5900720c */ /* 0x000fda0003f25270 */
[----:B-1-3--:R-:W-:-:S05]  /*2270*/  @P1 LEA R4, R3, UR52, 0x3 ;  /* 0x0000003403041c11 */ /* 0x00afca000f8e18ff */
[----:B------:R-:W-:-:S05]  /*2280*/  @P1 VIADD R5, R4, 0x20 ;  /* 0x0000002004051836 */ /* 0x000fca0000000000 */
[----:B------:R-:W-:-:S04]  /*2290*/  @P1 PRMT R5, R88, 0x654, R5 ;  /* 0x0000065458051816 */ /* 0x000fc80000000005 */
[----:B------:R1:W-:Y:S01]  /*22a0*/  @P1 SYNCS.ARRIVE.TRANS64.RED.A1T0 RZ, [R5+URZ], RZ ;  /* 0x000000ff05ff19a7 */ /* 0x0003e2000810043f */
[----:B------:R-:W-:-:S13]  /*22b0*/  ISETP.GT.U32.AND P1, PT, R22, 0x1, PT ;  /* 0x000000011600780c */ /* 0x000fda0003f24070 */
[----:B-1----:R-:W-:Y:S05]  /*22c0*/  @P1 BRA `(.L_x_34) ;  /* 0x0000000000041947 */ /* 0x002fea0003800000 */
[----:B------:R-:W-:Y:S01]  /*22d0*/  BPT.TRAP 0x1 ;  /* 0x000000040000795c */ /* 0x000fe20000300000 */
.L_x_34:
[----:B------:R-:W-:Y:S01]  /*22e0*/  UIADD3 UR6, UR6, 0x1, URZ ;  /* 0x0000000106067890 */ /* 0x000fe2000fffe03f */
[C---:B------:R-:W-:Y:S02]  /*22f0*/  ISETP.GT.AND P2, PT, R0.reuse, 0x1, PT ;  /* 0x000000010000780c */ /* 0x040fe40003f44270 */
[----:B------:R-:W-:Y:S01]  /*2300*/  IADD3 R3, R3, 0x1, RZ ;  /* 0x0000000103037810 */ /* 0x000fe20007ffe0ff */
[----:B------:R-:W-:Y:S01]  /*2310*/  UISETP.NE.AND UP0, UPT, UR6, 0x4, UPT ;  /* 0x000000040600788c */ /* 0x000fe2000bf05270 */
[----:B------:R-:W-:Y:S02]  /*2320*/  IADD3 R0, R0, -0x1, RZ ;  /* 0xffffffff00007810 */ /* 0x000fe40007ffe0ff */
[C---:B------:R-:W-:Y:S01]  /*2330*/  ISETP.NE.AND P1, PT, R3.reuse, 0x4, PT ;  /* 0x000000040300780c */ /* 0x040fe20003f25270 */
[----:B------:R-:W-:Y:S02]  /*2340*/  USEL UR7, URZ, 0x1, UP0 ;  /* 0x000000013f077887 */ /* 0x000fe40008000000 */
[----:B------:R-:W-:Y:S01]  /*2350*/  USEL UR6, UR6, URZ, UP0 ;  /* 0x0000003f06067287 */ /* 0x000fe20008000000 */
[----:B------:R-:W-:-:S03]  /*2360*/  SEL R3, R3, RZ, P1 ;  /* 0x000000ff03037207 */ /* 0x000fc60000800000 */
[----:B------:R-:W-:Y:S01]  /*2370*/  LOP3.LUT R6, R6, UR7, RZ, 0x3c, !PT ;  /* 0x0000000706067c12 */ /* 0x000fe2000f8e3cff */
[----:B------:R-:W-:Y:S07]  /*2380*/  @P2 BRA `(.L_x_35) ;  /* 0xfffffff800ac2947 */ /* 0x000fee000383ffff */
.L_x_28:
[----:B------:R-:W1:Y:S02]  /*2390*/  LDC R0, c[0x0][0x28c] ;  /* 0x0000a300ff007b82 */ /* 0x000e640000000800 */
[----:B-1----:R-:W-:-:S13]  /*23a0*/  ISETP.GE.AND P1, PT, R0, 0x1, PT ;  /* 0x000000010000780c */ /* 0x002fda0003f26270 */
[----:B------:R-:W-:Y:S05]  /*23b0*/  @!P1 BRA `(.L_x_36) ;  /* 0x0000000000449947 */ /* 0x000fea0003800000 */
[----:B------:R-:W-:Y:S05]  /*23c0*/  @!P0 BRA `(.L_x_37) ;  /* 0x0000000000048947 */ /* 0x000fea0003800000 */
[----:B------:R-:W-:Y:S01]  /*23d0*/  BPT.TRAP 0x1 ;  /* 0x000000040000795c */ /* 0x000fe20000300000 */
.L_x_37:
[----:B------:R-:W-:Y:S01]  /*23e0*/  ISETP.NE.AND P0, PT, R89, RZ, PT ;  /* 0x000000ff5900720c */ /* 0x000fe20003f05270 */
[----:B------:R-:W-:Y:S01]  /*23f0*/  UISETP.LT.AND UP1, UPT, UR50, 0x1, UPT ;  /* 0x000000013200788c */ /* 0x000fe2000bf21270 */
[----:B------:R-:W-:-:S11]  /*2400*/  MOV R3, UR52 ;  /* 0x0000003400037c02 */ /* 0x000fd60008000f00 */
[----:B------:R-:W-:-:S05]  /*2410*/  VOTEU.ANY UP0, P0 ;  /* 0x00000000003f7886 */ /* 0x000fca0000000100 */
[----:B------:R-:W-:-:S04]  /*2420*/  @UP0 USEL UR4, UR50, 0x1, UP1 ;  /* 0x0000000132040887 */ /* 0x000fc80008800000 */
[----:B------:R-:W-:-:S06]  /*2430*/  @UP0 UIADD3 UR4, UR49, UR50, -UR4 ;  /* 0x0000003231040290 */ /* 0x000fcc000fffe804 */
[----:B------:R-:W-:-:S05]  /*2440*/  IMAD.U32 R0, RZ, RZ, UR4 ;  /* 0x00000004ff007e24 */ /* 0x000fca000f8e00ff */
[----:B------:R-:W-:-:S04]  /*2450*/  @P0 SHF.L.U32 R0, R0, 0x3, RZ ;  /* 0x0000000300000819 */ /* 0x000fc800000006ff */
[----:B------:R-:W-:-:S04]  /*2460*/  @P0 LOP3.LUT R0, R0, 0x18, RZ, 0xc0, !PT ;  /* 0x0000001800000812 */ /* 0x000fc800078ec0ff */
[----:B------:R-:W-:-:S04]  /*2470*/  @P0 IADD3 R3, R3, 0x20, R0 ;  /* 0x0000002003030810 */ /* 0x000fc80007ffe000 */
[----:B------:R-:W-:-:S04]  /*2480*/  @P0 PRMT R3, R88, 0x654, R3 ;  /* 0x0000065458030816 */ /* 0x000fc80000000003 */
[----:B------:R1:W-:Y:S01]  /*2490*/  @P0 SYNCS.ARRIVE.TRANS64.RED.A1T0 RZ, [R3+URZ], RZ ;  /* 0x000000ff03ff09a7 */ /* 0x0003e2000810043f */
[----:B------:R-:W-:-:S13]  /*24a0*/  ISETP.GT.U32.AND P0, PT, R22, 0x1, PT ;  /* 0x000000011600780c */ /* 0x000fda0003f04070 */
[----:B-1----:R-:W-:Y:S05]  /*24b0*/  @P0 BRA `(.L_x_36) ;  /* 0x0000000000040947 */ /* 0x002fea0003800000 */
[----:B------:R-:W-:Y:S01]  /*24c0*/  BPT.TRAP 0x1 ;  /* 0x000000040000795c */ /* 0x000fe20000300000 */
.L_x_36:
[----:B------:R-:W-:Y:S01]  /*24d0*/  UIADD3 UR4, UR52, 0x200, URZ ;  /* 0x0000020034047890 */ /* 0x000fe2000fffe03f */
[----:B------:R-:W-:Y:S02]  /*24e0*/  R2UR UR46, R23 ;  /* 0x00000000172e72ca */ /* 0x000fe400000e0000 */
[----:B------:R-:W-:Y:S01]  /*24f0*/  R2UR UR45, R96 ;  /* 0x00000000602d72ca */ /* 0x000fe200000e0000 */
[----:B------:R-:W-:-:S06]  /*2500*/  ULOP3.LUT UP0, URZ, UR4, 0x1bf, URZ, 0xc0, !UPT ;  /* 0x000001bf043f7892 */ /* 0x000fcc000f80c03f */
[----:B------:R-:W-:-:S04]  /*2510*/  PLOP3.LUT P0, PT, PT, PT, UP0, 0x80, 0x0 ;  /* 0x000000000000781c */ /* 0x000fc80003f0f008 */
[----:B------:R-:W-:Y:S02]  /*2520*/  USHF.L.U32 UR46, UR46, 0x8, URZ ;  /* 0x000000082e2e7899 */ /* 0x000fe4000800063f */
[----:B------:R-:W-:-:S07]  /*2530*/  USHF.L.U32 UR45, UR45, 0x6, URZ ;  /* 0x000000062d2d7899 */ /* 0x000fce000800063f */
[----:B------:R-:W-:Y:S05]  /*2540*/  @!P0 BRA `(.L_x_38) ;  /* 0x00000000007c8947 */ /* 0x000fea0003800000 */
[----:B------:R-:W-:Y:S01]  /*2550*/  MOV R23, 0x0 ;  /* 0x0000000000177802 */ /* 0x000fe20000000f00 */
[----:B------:R-:W-:Y:S01]  /*2560*/  ULDC.64 UR4, c[0x4][0x80] ;  /* 0x0100200000047ab9 */ /* 0x000fe20000000a00 */
[----:B------:R-:W-:Y:S01]  /*2570*/  ULDC.64 UR6, c[0x4][0x10] ;  /* 0x0100040000067ab9 */ /* 0x000fe20000000a00 */
[----:B---3--:R-:W-:Y:S01]  /*2580*/  IMAD.U32 R4, RZ, RZ, UR4 ;  /* 0x00000004ff047e24 */ /* 0x008fe2000f8e00ff */
[----:B------:R1:W3:Y:S01]  /*2590*/  LDC.64 R14, c[0x4][R23] ;  /* 0x01000000170e7b82 */ /* 0x0002e20000000a00 */
[----:B------:R-:W-:Y:S01]  /*25a0*/  MOV R5, UR5 ;  /* 0x0000000500057c02 */ /* 0x000fe20008000f00 */
[----:B------:R-:W-:Y:S01]  /*25b0*/  ULDC.64 UR4, c[0x4][0x88] ;  /* 0x0100220000047ab9 */ /* 0x000fe20000000a00 */
[----:B------:R-:W-:Y:S01]  /*25c0*/  MOV R10, UR6 ;  /* 0x00000006000a7c02 */ /* 0x000fe20008000f00 */
[----:B------:R-:W-:Y:S01]  /*25d0*/  IMAD.U32 R7, RZ, RZ, UR5 ;  /* 0x00000005ff077e24 */ /* 0x000fe2000f8e00ff */
[----:B------:R-:W-:Y:S01]  /*25e0*/  MOV R6, UR4 ;  /* 0x0000000400067c02 */ /* 0x000fe20008000f00 */
[----:B------:R-:W-:Y:S01]  /*25f0*/  IMAD.MOV.U32 R8, RZ, RZ, 0x70 ;  /* 0x00000070ff087424 */ /* 0x000fe200078e00ff */
[----:B------:R-:W-:-:S02]  /*2600*/  MOV R11, UR7 ;  /* 0x00000007000b7c02 */ /* 0x000fc40008000f00 */
[----:B------:R-:W-:Y:S02]  /*2610*/  MOV R12, 0x1 ;  /* 0x00000001000c7802 */ /* 0x000fe40000000f00 */
[----:B-1----:R-:W-:-:S07]  /*2620*/  MOV R13, RZ ;  /* 0x000000ff000d7202 */ /* 0x002fce0000000f00 */
[----:B------:R-:W-:-:S07]  /*2630*/  LEPC R20, `(.L_x_39) ;  /* 0x000000001014794e */ /* 0x000fce0000000000 */
[----:B--23-5:R-:W-:Y:S05]  /*2640*/  CALL.ABS.NOINC R14 ;  /* 0x000000000e007343 */ /* 0x02cfea0003c00000 */
.L_x_39:
[----:B------:R1:W2:Y:S01]  /*2650*/  LDC.64 R14, c[0x4][R23] ;  /* 0x01000000170e7b82 */ /* 0x0002a20000000a00 */
[----:B------:R-:W-:Y:S01]  /*2660*/  ULDC.64 UR4, c[0x4][0x80] ;  /* 0x0100200000047ab9 */ /* 0x000fe20000000a00 */
[----:B------:R-:W-:Y:S01]  /*2670*/  ULDC.64 UR6, c[0x4][0x10] ;  /* 0x0100040000067ab9 */ /* 0x000fe20000000a00 */
[----:B------:R-:W-:Y:S01]  /*2680*/  IMAD.U32 R4, RZ, RZ, UR4 ;  /* 0x00000004ff047e24 */ /* 0x000fe2000f8e00ff */
        /* <DEDUP_REMOVED lines=10> */
[----:B--2---:R-:W-:Y:S05]  /*2730*/  CALL.ABS.NOINC R14 ;  /* 0x000000000e007343 */ /* 0x004fea0003c00000 */
.L_x_38:
[----:B------:R-:W1:Y:S02]  /*2740*/  LDC.64 R8, c[0x0][0x590] ;  /* 0x00016400ff087b82 */ /* 0x000e640000000a00 */
[----:B-1----:R-:W-:-:S04]  /*2750*/  ISETP.NE.U32.AND P2, PT, R8, RZ, PT ;  /* 0x000000ff0800720c */ /* 0x002fc80003f45070 */
[----:B------:R-:W-:-:S13]  /*2760*/  ISETP.NE.AND.EX P2, PT, R9, RZ, PT, P2 ;  /* 0x000000ff0900720c */ /* 0x000fda0003f45320 */
[----:B------:R-:W-:Y:S05]  /*2770*/  @!P2 BRA `(.L_x_40) ;  /* 0x000000000034a947 */ /* 0x000fea0003800000 */
[----:B------:R-:W-:Y:S02]  /*2780*/  ULDC.64 UR4, c[0x0][0x588] ;  /* 0x0001620000047ab9 */ /* 0x000fe40000000a00 */
[----:B------:R-:W-:-:S04]  /*2790*/  ISETP.NE.U32.AND P0, PT, RZ, UR4, PT ;  /* 0x00000004ff007c0c */ /* 0x000fc8000bf05070 */
[----:B------:R-:W-:-:S13]  /*27a0*/  ISETP.NE.AND.EX P0, PT, RZ, UR5, PT, P0 ;  /* 0x00000005ff007c0c */ /* 0x000fda000bf05300 */
[----:B------:R-:W-:Y:S05]  /*27b0*/  @!P0 BRA `(.L_x_41) ;  /* 0x0000000000188947 */ /* 0x000fea0003800000 */
[----:B---3--:R-:W1:Y:S01]  /*27c0*/  LDC.64 R4, c[0x0][0x588] ;  /* 0x00016200ff047b82 */ /* 0x008e620000000a00 */
[----:B------:R-:W-:-:S04]  /*27d0*/  IMAD R3, R8, UR47, RZ ;  /* 0x0000002f08037c24 */ /* 0x000fc8000f8e02ff */
[----:B-1----:R-:W-:-:S05]  /*27e0*/  IMAD.WIDE R4, R3, 0x4, R4 ;  /* 0x0000000403047825 */ /* 0x002fca00078e0204 */
[----:B-----5:R1:W5:Y:S01]  /*27f0*/  LDG.E R92, desc[UR40][R4.64] ;  /* 0x00000028045c7981 */ /* 0x020362000c1e1900 */
[----:B------:R-:W-:Y:S01]  /*2800*/  IMAD.MOV.U32 R90, RZ, RZ, 0x1 ;  /* 0x00000001ff5a7424 */ /* 0x000fe200078e00ff */
[----:B------:R-:W-:Y:S06]  /*2810*/  BRA `(.L_x_40) ;  /* 0x00000000000c7947 */ /* 0x000fec0003800000 */
.L_x_41:
[----:B------:R-:W-:Y:S01]  /*2820*/  ULDC UR4, c[0x0][0x580] ;  /* 0x0001600000047ab9 */ /* 0x000fe20000000800 */
[----:B------:R-:W-:Y:S02]  /*2830*/  MOV R90, 0x1 ;  /* 0x00000001005a7802 */ /* 0x000fe40000000f00 */
[----:B-----5:R-:W-:-:S07]  /*2840*/  MOV R92, UR4 ;  /* 0x00000004005c7c02 */ /* 0x020fce0008000f00 */
.L_x_40:
[----:B------:R-:W4:Y:S02]  /*2850*/  LDC.64 R6, c[0x0][0x5b0] ;  /* 0x00016c00ff067b82 */ /* 0x000f240000000a00 */
[----:B----4-:R-:W-:-:S04]  /*2860*/  ISETP.NE.U32.AND P0, PT, R6, RZ, PT ;  /* 0x000000ff0600720c */ /* 0x010fc80003f05070 */
[----:B------:R-:W-:-:S13]  /*2870*/  ISETP.NE.AND.EX P0, PT, R7, RZ, PT, P0 ;  /* 0x000000ff0700720c */ /* 0x000fda0003f05300 */
[----:B------:R-:W-:Y:S05]  /*2880*/  @!P0 BRA `(.L_x_42) ;  /* 0x00000000002c8947 */ /* 0x000fea0003800000 */
[----:B------:R-:W-:Y:S02]  /*2890*/  ULDC.64 UR4, c[0x0][0x5a8] ;  /* 0x00016a0000047ab9 */ /* 0x000fe40000000a00 */
[----:B------:R-:W-:-:S04]  /*28a0*/  ISETP.NE.U32.AND P0, PT, RZ, UR4, PT ;  /* 0x00000004ff007c0c */ /* 0x000fc8000bf05070 */
[----:B------:R-:W-:-:S13]  /*28b0*/  ISETP.NE.AND.EX P0, PT, RZ, UR5, PT, P0 ;  /* 0x00000005ff007c0c */ /* 0x000fda000bf05300 */
[----:B------:R-:W-:Y:S05]  /*28c0*/  @!P0 BRA `(.L_x_43) ;  /* 0x0000000000148947 */ /* 0x000fea0003800000 */
[----:B-1-3--:R-:W1:Y:S01]  /*28d0*/  LDC.64 R4, c[0x0][0x5a8] ;  /* 0x00016a00ff047b82 */ /* 0x00ae620000000a00 */
[----:B------:R-:W-:-:S04]  /*28e0*/  IMAD R3, R6, UR47, RZ ;  /* 0x0000002f06037c24 */ /* 0x000fc8000f8e02ff */
[----:B-1----:R-:W-:-:S05]  /*28f0*/  IMAD.WIDE R4, R3, 0x4, R4 ;  /* 0x0000000403047825 */ /* 0x002fca00078e0204 */
[----:B--2--5:R4:W5:Y:S01]  /*2900*/  LDG.E R93, desc[UR40][R4.64] ;  /* 0x00000028045d7981 */ /* 0x024962000c1e1900 */
[----:B------:R-:W-:Y:S05]  /*2910*/  BRA `(.L_x_42) ;  /* 0x0000000000087947 */ /* 0x000fea0003800000 */
.L_x_43:
[----:B------:R-:W-:Y:S02]  /*2920*/  ULDC UR4, c[0x0][0x5a0] ;  /* 0x0001680000047ab9 */ /* 0x000fe40000000800 */
[----:B--2--5:R-:W-:-:S07]  /*2930*/  IMAD.U32 R93, RZ, RZ, UR4 ;  /* 0x00000004ff5d7e24 */ /* 0x024fce000f8e00ff */
.L_x_42:
[----:B------:R-:W-:Y:S01]  /*2940*/  ULDC.64 UR4, c[0x0][0x588] ;  /* 0x0001620000047ab9 */ /* 0x000fe20000000a00 */
[----:B------:R-:W-:Y:S01]  /*2950*/  ISETP.NE.U32.AND P3, PT, R8, RZ, PT ;  /* 0x000000ff0800720c */ /* 0x000fe20003f65070 */
[----:B------:R-:W-:Y:S02]  /*2960*/  UISETP.NE.U32.AND UP0, UPT, UR4, URZ, UPT ;  /* 0x0000003f0400728c */ /* 0x000fe4000bf05070 */
[----:B------:R-:W-:Y:S02]  /*2970*/  ISETP.NE.U32.AND P4, PT, RZ, UR4, PT ;  /* 0x00000004ff007c0c */ /* 0x000fe4000bf85070 */
[----:B------:R-:W-:Y:S01]  /*2980*/  ISETP.NE.AND.EX P3, PT, R9, RZ, PT, P3 ;  /* 0x000000ff0900720c */ /* 0x000fe20003f65330 */
[----:B------:R-:W-:Y:S02]  /*2990*/  UISETP.NE.AND.EX UP0, UPT, UR5, URZ, UPT, UP0 ;  /* 0x0000003f0500728c */ /* 0x000fe4000bf05300 */
[----:B------:R-:W-:Y:S02]  /*29a0*/  ISETP.NE.AND.EX P4, PT, RZ, UR5, PT, P4 ;  /* 0x00000005ff007c0c */ /* 0x000fe4000bf85340 */
[----:B------:R-:W-:-:S02]  /*29b0*/  PLOP3.LUT P0, PT, PT, PT, PT, 0x8, 0x0 ;  /* 0x000000000000781c */ /* 0x000fc40003f0e170 */
[----:B------:R-:W-:-:S04]  /*29c0*/  PLOP3.LUT P1, PT, PT, PT, UP0, 0x80, 0x0 ;  /* 0x000000000000781c */ /* 0x000fc80003f2f008 */
[----:B------:R-:W-:-:S05]  /*29d0*/  PLOP3.LUT P1, PT, P1, PT, PT, 0x8, 0x0 ;  /* 0x000000000000781c */ /* 0x000fca0000f2e170 */
[----:B------:R-:W-:Y:S08]  /*29e0*/  @P4 BRA P3, `(.L_x_44) ;  /* 0x0000000000244947 */ /* 0x000ff00001800000 */
[----:B------:R-:W-:Y:S04]  /*29f0*/  BSSY B0, `(.L_x_44) ;  /* 0x0000008000007945 */ /* 0x000fe80003800000 */
[----:B------:R-:W-:Y:S05]  /*2a00*/  @!P2 BRA `(.L_x_45) ;  /* 0x000000000014a947 */ /* 0x000fea0003800000 */
[----:B------:R-:W-:Y:S02]  /*2a10*/  LOP3.LUT P3, RZ, R90, 0xff, RZ, 0xc0, !PT ;  /* 0x000000ff5aff7812 */ /* 0x000fe4000786c0ff */
[----:B------:R-:W-:-:S11]  /*2a20*/  PLOP3.LUT P0, PT, P1, PT, PT, 0x80, 0x0 ;  /* 0x000000000000781c */ /* 0x000fd60000f0f070 */
[----:B------:R-:W-:Y:S05]  /*2a30*/  @!P3 BRA `(.L_x_46) ;  /* 0x00000000000cb947 */ /* 0x000fea0003800000 */
[----:B-----5:R-:W-:Y:S01]  /*2a40*/  FSETP.EQ.AND P0, PT, R92, RZ, PT ;  /* 0x000000ff5c00720b */ /* 0x020fe20003f02000 */
[----:B------:R-:W-:-:S12]  /*2a50*/  BRA `(.L_x_46) ;  /* 0x0000000000047947 */ /* 0x000fd80003800000 */
.L_x_45:
[----:B-----5:R-:W-:-:S13]  /*2a60*/  FSETP.EQ.AND P0, PT, R92, RZ, PT ;  /* 0x000000ff5c00720b */ /* 0x020fda0003f02000 */
.L_x_46:
[----:B------:R-:W-:Y:S05]  /*2a70*/  BSYNC B0 ;  /* 0x0000000000007941 */ /* 0x000fea0003800000 */
.L_x_44:
[----:B------:R-:W-:Y:S04]  /*2a80*/  BSSY B0, `(.L_x_47) ;  /* 0x0000007000007945 */ /* 0x000fe80003800000 */
[----:B------:R-:W-:Y:S05]  /*2a90*/  @!P2 BRA `(.L_x_48) ;  /* 0x000000000010a947 */ /* 0x000fea0003800000 */
[----:B------:R-:W-:-:S13]  /*2aa0*/  LOP3.LUT P2, RZ, R90, 0xff, RZ, 0xc0, !PT ;  /* 0x000000ff5aff7812 */ /* 0x000fda000784c0ff */
[----:B------:R-:W-:Y:S05]  /*2ab0*/  @!P2 BRA `(.L_x_49) ;  /* 0x00000000000ca947 */ /* 0x000fea0003800000 */
[----:B-----5:R-:W-:Y:S01]  /*2ac0*/  FSETP.EQ.AND P1, PT, R92, RZ, PT ;  /* 0x000000ff5c00720b */ /* 0x020fe20003f22000 */
[----:B------:R-:W-:-:S12]  /*2ad0*/  BRA `(.L_x_49) ;  /* 0x0000000000047947 */ /* 0x000fd80003800000 */
.L_x_48:
[----:B-----5:R-:W-:-:S13]  /*2ae0*/  FSETP.EQ.AND P1, PT, R92, RZ, PT ;  /* 0x000000ff5c00720b */ /* 0x020fda0003f22000 */
.L_x_49:
[----:B------:R-:W-:Y:S05]  /*2af0*/  BSYNC B0 ;  /* 0x0000000000007941 */ /* 0x000fea0003800000 */
.L_x_47:
[----:B------:R-:W-:Y:S01]  /*2b00*/  BSSY B0, `(.L_x_50) ;  /* 0x0000029000007945 */ /* 0x000fe20003800000 */
[----:B------:R-:W-:Y:S02]  /*2b10*/  LOP3.LUT R91, R91, 0x1, RZ, 0x3c, !PT ;  /* 0x000000015b5b7812 */ /* 0x000fe400078e3cff */
[----:B------:R-:W-:Y:S02]  /*2b20*/  CS2R R10, SRZ ;  /* 0x00000000000a7805 */ /* 0x000fe4000001ff00 */
[----:B------:R-:W-:Y:S02]  /*2b30*/  MOV R12, RZ ;  /* 0x000000ff000c7202 */ /* 0x000fe40000000f00 */
[----:B------:R-:W-:Y:S02]  /*2b40*/  CS2R R8, SRZ ;  /* 0x0000000000087805 */ /* 0x000fe4000001ff00 */
[----:B------:R-:W-:Y:S02]  /*2b50*/  CS2R R6, SRZ ;  /* 0x0000000000067805 */ /* 0x000fe4000001ff00 */
[----:B-1-34-:R-:W-:Y:S01]  /*2b60*/  CS2R R4, SRZ ;  /* 0x0000000000047805 */ /* 0x01afe2000001ff00 */
[----:B------:R-:W-:Y:S06]  /*2b70*/  @P0 BRA `(.L_x_51) ;  /* 0x0000000000840947 */ /* 0x000fec0003800000 */
[----:B------:R-:W-:-:S13]  /*2b80*/  ISETP.NE.AND P2, PT, R95, 0x3, PT ;  /* 0x000000035f00780c */ /* 0x000fda0003f45270 */
[----:B------:R-:W-:Y:S05]  /*2b90*/  @!P2 BRA `(.L_x_52) ;  /* 0x000000000004a947 */ /* 0x000fea0003800000 */
[----:B------:R-:W-:Y:S01]  /*2ba0*/  BPT.TRAP 0x1 ;  /* 0x000000040000795c */ /* 0x000fe20000300000 */
.L_x_52:
[----:B------:R-:W-:Y:S01]  /*2bb0*/  SHF.L.U32 R0, R91, 0x1f, RZ ;  /* 0x0000001f5b007819 */ /* 0x000fe200000006ff */
[----:B------:R-:W-:Y:S01]  /*2bc0*/  BSSY B1, `(.L_x_53) ;  /* 0x0000005000017945 */ /* 0x000fe20003800000 */
[----:B------:R-:W-:Y:S01]  /*2bd0*/  MOV R12, 0x1 ;  /* 0x00000001000c7802 */ /* 0x000fe20000000f00 */
[----:B------:R-:W-:Y:S01]  /*2be0*/  IMAD.MOV.U32 R10, RZ, RZ, RZ ;  /* 0x000000ffff0a7224 */ /* 0x000fe200078e00ff */
[----:B------:R-:W1:Y:S02]  /*2bf0*/  SYNCS.PHASECHK.TRANS64.TRYWAIT P2, [UR52+0x40], R0 ;  /* 0x00004000ff0075a7 */ /* 0x000e640008040174 */
[----:B-1----:R-:W-:Y:S05]  /*2c00*/  @!P2 BRA `(.L_x_54) ;  /* 0x000000ac000ca947 */ /* 0x002fea0003800000 */
.L_x_356:
[----:B------:R-:W-:Y:S05]  /*2c10*/  BSYNC B1 ;  /* 0x0000000000017941 */ /* 0x000fea0003800000 */
.L_x_53:
[----:B------:R-:W-:Y:S02]  /*2c20*/  CS2R R8, SRZ ;  /* 0x0000000000087805 */ /* 0x000fe4000001ff00 */
[----:B------:R-:W-:Y:S02]  /*2c30*/  CS2R R6, SRZ ;  /* 0x0000000000067805 */ /* 0x000fe4000001ff00 */
[----:B------:R-:W-:Y:S01]  /*2c40*/  CS2R R4, SRZ ;  /* 0x0000000000047805 */ /* 0x000fe2000001ff00 */
[----:B------:R-:W-:Y:S06]  /*2c50*/  @P1 BRA `(.L_x_51) ;  /* 0x00000000004c1947 */ /* 0x000fec0003800000 */
[C---:B-1----:R-:W-:Y:S01]  /*2c60*/  SHF.L.U32 R0, R18.reuse, 0x4, RZ ;  /* 0x0000000412007819 */ /* 0x042fe200000006ff */
[C---:B------:R-:W-:Y:S01]  /*2c70*/  IMAD.SHL.U32 R7, R18.reuse, 0x4, RZ ;  /* 0x0000000412077824 */ /* 0x040fe200078e00ff */
[----:B------:R-:W-:Y:S01]  /*2c80*/  SHF.L.U32 R3, R18, 0x5, RZ ;  /* 0x0000000512037819 */ /* 0x000fe200000006ff */
[----:B------:R-:W-:Y:S05]  /*2c90*/  WARPSYNC.ALL ;  /* 0x0000000000007948 */ /* 0x000fea0003800000 */
[----:B------:R-:W-:Y:S02]  /*2ca0*/  SHF.R.U32.HI R5, RZ, 0x1, R18 ;  /* 0x00000001ff057819 */ /* 0x000fe40000011612 */
[----:B------:R-:W-:-:S02]  /*2cb0*/  LOP3.LUT R0, R0, 0xe00, RZ, 0xc0, !PT ;  /* 0x00000e0000007812 */ /* 0x000fc400078ec0ff */
[----:B------:R-:W-:Y:S02]  /*2cc0*/  LOP3.LUT R4, R3, 0xc0, RZ, 0xc0, !PT ;  /* 0x000000c003047812 */ /* 0x000fe400078ec0ff */
[----:B------:R-:W-:Y:S02]  /*2cd0*/  LOP3.LUT R0, R0, 0x20, R3, 0xf8, !PT ;  /* 0x0000002000007812 */ /* 0x000fe400078ef803 */
[----:B------:R-:W-:Y:S02]  /*2ce0*/  LOP3.LUT R4, R4, 0x8, R5, 0xf8, !PT ;  /* 0x0000000804047812 */ /* 0x000fe400078ef805 */
[----:B------:R-:W-:Y:S02]  /*2cf0*/  LOP3.LUT R0, R0, 0x100, R3, 0xf8, !PT ;  /* 0x0000010000007812 */ /* 0x000fe400078ef803 */
[----:B------:R-:W-:Y:S02]  /*2d00*/  LOP3.LUT R7, R4, 0x18, R7, 0x78, !PT ;  /* 0x0000001804077812 */ /* 0x000fe400078e7807 */
[----:B------:R-:W-:-:S02]  /*2d10*/  LOP3.LUT P2, RZ, R18, 0x4, RZ, 0xc0, !PT ;  /* 0x0000000412ff7812 */ /* 0x000fc4000784c0ff */
[----:B------:R-:W-:-:S04]  /*2d20*/  LOP3.LUT R0, R0, R7, RZ, 0xfc, !PT ;  /* 0x0000000700007212 */ /* 0x000fc800078efcff */
[----:B------:R-:W-:-:S04]  /*2d30*/  LEA R0, R0, UR52, 0x1 ;  /* 0x0000003400007c11 */ /* 0x000fc8000f8e08ff */
[C---:B------:R-:W-:Y:S01]  /*2d40*/  IADD3 R3, R0.reuse, 0x200, RZ ;  /* 0x0000020000037810 */ /* 0x040fe20007ffe0ff */
[----:B------:R3:W4:Y:S01]  /*2d50*/  LDSM.16.M88.4 R4, [R0+0x200] ;  /* 0x000200000004783b */ /* 0x0007220000000200 */
[----:B------:R-:W-:-:S03]  /*2d60*/  IADD3 R8, R0, 0x220, RZ ;  /* 0x0000022000087810 */ /* 0x000fc60007ffe0ff */
[----:B------:R-:W-:-:S06]  /*2d70*/  @P2 VIADD R8, R3, 0xffffffe0 ;  /* 0xffffffe003082836 */ /* 0x000fcc0000000000 */
[----:B---3--:R-:W1:Y:S02]  /*2d80*/  LDSM.16.M88.4 R8, [R8] ;  /* 0x000000000808783b */ /* 0x008e640000000200 */
.L_x_51:
[----:B------:R-:W-:Y:S05]  /*2d90*/  BSYNC B0 ;  /* 0x0000000000007941 */ /* 0x000fea0003800000 */
.L_x_50:
[----:B----4-:R-:W-:Y:S02]  /*2da0*/  HADD2.F32 R15, -RZ, R5.H1_H1 ;  /* 0x30000005ff0f7230 */ /* 0x010fe40000004100 */
[C---:B-----5:R-:W-:Y:S01]  /*2db0*/  FMUL R14, R93.reuse, R59 ;  /* 0x0000003b5d0e7220 */ /* 0x060fe20000400000 */
[----:B-1----:R-:W-:Y:S02]  /*2dc0*/  HADD2.F32 R3, -RZ, R4.H0_H0 ;  /* 0x20000004ff037230 */ /* 0x002fe40000004100 */
[C---:B------:R-:W-:Y:S01]  /*2dd0*/  FMUL R13, R93.reuse, R56 ;  /* 0x000000385d0d7220 */ /* 0x040fe20000400000 */
[----:B------:R-:W-:Y:S01]  /*2de0*/  FMUL R20, R93, R63 ;  /* 0x0000003f5d147220 */ /* 0x000fe20000400000 */
[C---:B------:R-:W-:Y:S01]  /*2df0*/  FFMA R14, R92.reuse, R15, R14 ;  /* 0x0000000f5c0e7223 */ /* 0x040fe2000000000e */
[----:B------:R-:W-:Y:S01]  /*2e00*/  HADD2.F32 R15, -RZ, R7.H1_H1 ;  /* 0x30000007ff0f7230 */ /* 0x000fe20000004100 */
[----:B------:R-:W-:Y:S01]  /*2e10*/  MOV R106, 0x3bbb989d ;  /* 0x3bbb989d006a7802 */ /* 0x000fe20000000f00 */
[----:B------:R-:W-:Y:S01]  /*2e20*/  FFMA R0, R92, R3, R13 ;  /* 0x000000035c007223 */ /* 0x000fe2000000000d */
[----:B------:R-:W-:Y:S01]  /*2e30*/  MOV R107, 0x437c0000 ;  /* 0x437c0000006b7802 */ /* 0x000fe20000000f00 */
[----:B------:R-:W-:-:S02]  /*2e40*/  HADD2.F32 R13, -RZ, R5.H0_H0 ;  /* 0x20000005ff0d7230 */ /* 0x000fc40000004100 */
[----:B------:R-:W-:Y:S01]  /*2e50*/  FFMA R15, R92, R15, R20 ;  /* 0x0000000f5c0f7223 */ /* 0x000fe20000000014 */
[----:B------:R-:W-:Y:S01]  /*2e60*/  FFMA.SAT R20, -R0, R106, 0.5 ;  /* 0x3f00000000147423 */ /* 0x000fe2000000216a */
[C---:B------:R-:W-:Y:S01]  /*2e70*/  FMUL R58, R93.reuse, R58 ;  /* 0x0000003a5d3a7220 */ /* 0x040fe20000400000 */
[----:B------:R-:W-:Y:S02]  /*2e80*/  HADD2.F32 R3, -RZ, R4.H1_H1 ;  /* 0x30000004ff037230 */ /* 0x000fe40000004100 */
[C---:B------:R-:W-:Y:S01]  /*2e90*/  FMUL R57, R93.reuse, R57 ;  /* 0x000000395d397220 */ /* 0x040fe20000400000 */
[----:B------:R-:W-:Y:S01]  /*2ea0*/  FFMA.RM R56, R20, R107, 12582913 ;  /* 0x4b40000114387423 */ /* 0x000fe2000000406b */
[----:B------:R-:W-:Y:S02]  /*2eb0*/  HADD2.F32 R21, -RZ, R6.H0_H0 ;  /* 0x20000006ff157230 */ /* 0x000fe40000004100 */
[----:B------:R-:W-:Y:S01]  /*2ec0*/  FMUL R60, R93, R60 ;  /* 0x0000003c5d3c7220 */ /* 0x000fe20000400000 */
[----:B------:R-:W-:Y:S01]  /*2ed0*/  FFMA R58, R92, R13, R58 ;  /* 0x0000000d5c3a7223 */ /* 0x000fe2000000003a */
[----:B------:R-:W-:Y:S01]  /*2ee0*/  FADD R59, R56, -12583039 ;  /* 0xcb40007f383b7421 */ /* 0x000fe20000000000 */
[----:B------:R-:W-:Y:S01]  /*2ef0*/  FFMA R57, R92, R3, R57 ;  /* 0x000000035c397223 */ /* 0x000fe20000000039 */
[----:B------:R-:W-:-:S02]  /*2f00*/  HADD2.F32 R13, -RZ, R7.H0_H0 ;  /* 0x20000007ff0d7230 */ /* 0x000fc40000004100 */
[----:B------:R-:W-:Y:S01]  /*2f10*/  FMUL R62, R93, R62 ;  /* 0x0000003e5d3e7220 */ /* 0x000fe20000400000 */
[----:B------:R-:W-:Y:S01]  /*2f20*/  FFMA R21, R92, R21, R60 ;  /* 0x000000155c157223 */ /* 0x000fe2000000003c */
[----:B------:R-:W-:Y:S01]  /*2f30*/  FFMA R63, -R0, 1.4426950216293334961, -R59 ;  /* 0x3fb8aa3b003f7823 */ /* 0x000fe2000000093b */
[-C--:B------:R-:W-:Y:S01]  /*2f40*/  FFMA.SAT R60, -R57, R106.reuse, 0.5 ;  /* 0x3f000000393c7423 */ /* 0x080fe2000000216a */
[----:B------:R-:W-:Y:S01]  /*2f50*/  FFMA R62, R92, R13, R62 ;  /* 0x0000000d5c3e7223 */ /* 0x000fe2000000003e */
[----:B------:R-:W-:Y:S02]  /*2f60*/  HADD2.F32 R13, -RZ, R8.H1_H1 ;  /* 0x30000008ff0d7230 */ /* 0x000fe40000004100 */
[----:B------:R-:W-:Y:S01]  /*2f70*/  FMUL R20, R93, R65 ;  /* 0x000000415d147220 */ /* 0x000fe20000400000 */
[----:B------:R-:W-:Y:S01]  /*2f80*/  FFMA R63, -R0, 1.925963033500011079e-08, R63 ;  /* 0x32a57060003f7823 */ /* 0x000fe2000000013f */
[----:B------:R-:W-:Y:S01]  /*2f90*/  FFMA.RM R60, R60, R107, 12582913 ;  /* 0x4b4000013c3c7423 */ /* 0x000fe2000000406b */
[----:B------:R-:W-:Y:S01]  /*2fa0*/  FFMA.SAT R0, -R14, R106, 0.5 ;  /* 0x3f0000000e007423 */ /* 0x000fe2000000216a */
[----:B------:R-:W-:-:S02]  /*2fb0*/  HADD2.F32 R3, -RZ, R6.H1_H1 ;  /* 0x30000006ff037230 */ /* 0x000fc40000004100 */
[----:B------:R-:W-:Y:S01]  /*2fc0*/  FFMA R13, R92, R13, R20 ;  /* 0x0000000d5c0d7223 */ /* 0x000fe20000000014 */
[C---:B------:R-:W-:Y:S01]  /*2fd0*/  FMUL R59, R93.reuse, R66 ;  /* 0x000000425d3b7220 */ /* 0x040fe20000400000 */
[C---:B------:R-:W-:Y:S01]  /*2fe0*/  FMUL R61, R93.reuse, R61 ;  /* 0x0000003d5d3d7220 */ /* 0x040fe20000400000 */
[----:B------:R-:W-:Y:S01]  /*2ff0*/  FMUL R23, R93, R64 ;  /* 0x000000405d177220 */ /* 0x000fe20000400000 */
[----:B------:R-:W-:Y:S01]  /*3000*/  FADD R20, R60, -12583039 ;  /* 0xcb40007f3c147421 */ /* 0x000fe20000000000 */
[----:B------:R-:W-:Y:S01]  /*3010*/  FFMA.RM R66, R0, R107, 12582913 ;  /* 0x4b40000100427423 */ /* 0x000fe2000000406b */
[-C--:B------:R-:W-:Y:S01]  /*3020*/  FFMA.SAT R64, -R58, R106.reuse, 0.5 ;  /* 0x3f0000003a407423 */ /* 0x080fe2000000216a */
[----:B------:R-:W-:Y:S01]  /*3030*/  FFMA.SAT R0, -R21, R106, 0.5 ;  /* 0x3f00000015007423 */ /* 0x000fe2000000216a */
[----:B------:R-:W-:Y:S01]  /*3040*/  FFMA R61, R92, R3, R61 ;  /* 0x000000035c3d7223 */ /* 0x000fe2000000003d */
[----:B------:R-:W-:Y:S01]  /*3050*/  FFMA R20, -R57, 1.4426950216293334961, -R20 ;  /* 0x3fb8aa3b39147823 */ /* 0x000fe20000000914 */
[----:B------:R-:W-:-:S02]  /*3060*/  HADD2.F32 R3, -RZ, R8.H0_H0 ;  /* 0x20000008ff037230 */ /* 0x000fc40000004100 */
[-C--:B------:R-:W-:Y:S01]  /*3070*/  FFMA.RM R64, R64, R107.reuse, 12582913 ;  /* 0x4b40000140407423 */ /* 0x080fe2000000406b */
[----:B------:R-:W-:Y:S01]  /*3080*/  FFMA.RM R96, R0, R107, 12582913 ;  /* 0x4b40000100607423 */ /* 0x000fe2000000406b */
[----:B------:R-:W-:Y:S01]  /*3090*/  FFMA R20, -R57, 1.925963033500011079e-08, R20 ;  /* 0x32a5706039147823 */ /* 0x000fe20000000114 */
[----:B------:R-:W-:Y:S01]  /*30a0*/  FADD R97, R66, -12583039 ;  /* 0xcb40007f42617421 */ /* 0x000fe20000000000 */
[----:B------:R-:W-:Y:S01]  /*30b0*/  FADD R57, R64, -12583039 ;  /* 0xcb40007f40397421 */ /* 0x000fe20000000000 */
[----:B------:R-:W-:Y:S01]  /*30c0*/  FADD R0, R96, -12583039 ;  /* 0xcb40007f60007421 */ /* 0x000fe20000000000 */
[----:B------:R-:W-:Y:S01]  /*30d0*/  FFMA R23, R92, R3, R23 ;  /* 0x000000035c177223 */ /* 0x000fe20000000017 */
[--C-:B------:R-:W-:Y:S02]  /*30e0*/  HADD2.F32 R3, -RZ, R9.reuse.H0_H0 ;  /* 0x20000009ff037230 */ /* 0x100fe40000004100 */
[----:B------:R-:W-:Y:S01]  /*30f0*/  FFMA R57, -R58, 1.4426950216293334961, -R57 ;  /* 0x3fb8aa3b3a397823 */ /* 0x000fe20000000939 */
[----:B------:R-:W-:Y:S01]  /*3100*/  FFMA R0, -R21, 1.4426950216293334961, -R0 ;  /* 0x3fb8aa3b15007823 */ /* 0x000fe20000000900 */
[----:B------:R-:W-:Y:S01]  /*3110*/  FMUL R67, R93, R67 ;  /* 0x000000435d437220 */ /* 0x000fe20000400000 */
[----:B------:R-:W-:Y:S01]  /*3120*/  FFMA R99, -R14, 1.4426950216293334961, -R97 ;  /* 0x3fb8aa3b0e637823 */ /* 0x000fe20000000961 */
[----:B------:R-:W-:Y:S01]  /*3130*/  FFMA R59, R92, R3, R59 ;  /* 0x000000035c3b7223 */ /* 0x000fe2000000003b */
[----:B------:R-:W-:-:S02]  /*3140*/  HADD2.F32 R3, -RZ, R9.H1_H1 ;  /* 0x30000009ff037230 */ /* 0x000fc40000004100 */
[----:B------:R-:W-:Y:S01]  /*3150*/  FFMA R58, -R58, 1.925963033500011079e-08, R57 ;  /* 0x32a570603a3a7823 */ /* 0x000fe20000000139 */
[----:B------:R-:W-:Y:S01]  /*3160*/  FFMA R0, -R21, 1.925963033500011079e-08, R0 ;  /* 0x32a5706015007823 */ /* 0x000fe20000000100 */
[----:B------:R-:W-:Y:S01]  /*3170*/  FFMA.SAT R21, -R62, R106, 0.5 ;  /* 0x3f0000003e157423 */ /* 0x000fe2000000216a */
[C---:B------:R-:W-:Y:S01]  /*3180*/  FMUL R57, R93.reuse, R68 ;  /* 0x000000445d397220 */ /* 0x040fe20000400000 */
[----:B------:R1:W-:Y:S01]  /*3190*/  MUFU.EX2 R97, R58 ;  /* 0x0000003a00617308 */ /* 0x0003e20000000800 */
[----:B------:R-:W-:Y:S01]  /*31a0*/  FFMA R67, R92, R3, R67 ;  /* 0x000000035c437223 */ /* 0x000fe20000000043 */
[--C-:B------:R-:W-:Y:S02]  /*31b0*/  HADD2.F32 R3, -RZ, R10.reuse.H0_H0 ;  /* 0x2000000aff037230 */ /* 0x100fe40000004100 */
[----:B------:R-:W-:Y:S01]  /*31c0*/  FMUL R69, R93, R69 ;  /* 0x000000455d457220 */ /* 0x000fe20000400000 */
[----:B------:R-:W-:Y:S01]  /*31d0*/  FFMA.SAT R68, -R15, R106, 0.5 ;  /* 0x3f0000000f447423 */ /* 0x000fe2000000216a */
[----:B------:R-:W-:Y:S01]  /*31e0*/  FFMA R99, -R14, 1.925963033500011079e-08, R99 ;  /* 0x32a570600e637823 */ /* 0x000fe20000000163 */
[----:B------:R-:W-:Y:S01]  /*31f0*/  FMUL R71, R93, R71 ;  /* 0x000000475d477220 */ /* 0x000fe20000400000 */
[----:B------:R-:W-:Y:S01]  /*3200*/  FFMA R57, R92, R3, R57 ;  /* 0x000000035c397223 */ /* 0x000fe20000000039 */
[----:B------:R-:W-:-:S02]  /*3210*/  HADD2.F32 R3, -RZ, R10.H1_H1 ;  /* 0x3000000aff037230 */ /* 0x000fc40000004100 */
[-C--:B-1----:R-:W-:Y:S01]  /*3220*/  FFMA.RM R58, R21, R107.reuse, 12582913 ;  /* 0x4b400001153a7423 */ /* 0x082fe2000000406b */
[----:B------:R1:W-:Y:S01]  /*3230*/  MUFU.EX2 R101, R0 ;  /* 0x0000000000657308 */ /* 0x0003e20000000800 */
[----:B------:R-:W-:Y:S01]  /*3240*/  FFMA.RM R68, R68, R107, 12582913 ;  /* 0x4b40000144447423 */ /* 0x000fe2000000406b */
[----:B------:R-:W-:Y:S01]  /*3250*/  SHF.L.U32 R56, R56, 0x17, RZ ;  /* 0x0000001738387819 */ /* 0x000fe200000006ff */
[----:B------:R-:W-:Y:S01]  /*3260*/  FADD R21, R58, -12583039 ;  /* 0xcb40007f3a157421 */ /* 0x000fe20000000000 */
[----:B------:R-:W-:Y:S01]  /*3270*/  FFMA R69, R92, R3, R69 ;  /* 0x000000035c457223 */ /* 0x000fe20000000045 */
[--C-:B------:R-:W-:Y:S02]  /*3280*/  HADD2.F32 R3, -RZ, R11.reuse.H0_H0 ;  /* 0x2000000bff037230 */ /* 0x100fe40000004100 */
[----:B------:R-:W-:Y:S01]  /*3290*/  FADD R98, R68, -12583039 ;  /* 0xcb40007f44627421 */ /* 0x000fe20000000000 */
[C---:B------:R-:W-:Y:S01]  /*32a0*/  FFMA R103, -R62.reuse, 1.4426950216293334961, -R21 ;  /* 0x3fb8aa3b3e677823 */ /* 0x040fe20000000915 */
[----:B------:R3:W-:Y:S01]  /*32b0*/  MUFU.EX2 R65, R20 ;  /* 0x0000001400417308 */ /* 0x0007e20000000800 */
[----:B-1----:R-:W-:Y:S01]  /*32c0*/  FFMA.SAT R0, -R23, R106, 0.5 ;  /* 0x3f00000017007423 */ /* 0x002fe2000000216a */
[----:B------:R-:W-:Y:S01]  /*32d0*/  FMUL R21, R93, R70 ;  /* 0x000000465d157220 */ /* 0x000fe20000400000 */
[----:B------:R-:W-:Y:S01]  /*32e0*/  FFMA R103, -R62, 1.925963033500011079e-08, R103 ;  /* 0x32a570603e677823 */ /* 0x000fe20000000167 */
[----:B------:R-:W-:Y:S01]  /*32f0*/  FFMA R98, -R15, 1.4426950216293334961, -R98 ;  /* 0x3fb8aa3b0f627823 */ /* 0x000fe20000000962 */
[----:B------:R-:W-:Y:S01]  /*3300*/  FFMA.RM R62, R0, R107, 12582913 ;  /* 0x4b400001003e7423 */ /* 0x000fe2000000406b */
[----:B------:R-:W-:Y:S01]  /*3310*/  FFMA R21, R92, R3, R21 ;  /* 0x000000035c157223 */ /* 0x000fe20000000015 */
[----:B------:R-:W-:-:S02]  /*3320*/  HADD2.F32 R3, -RZ, R11.H1_H1 ;  /* 0x3000000bff037230 */ /* 0x000fc40000004100 */
[----:B------:R-:W-:Y:S01]  /*3330*/  FFMA R98, -R15, 1.925963033500011079e-08, R98 ;  /* 0x32a570600f627823 */ /* 0x000fe20000000162 */
[-C--:B---3--:R-:W-:Y:S01]  /*3340*/  FFMA.SAT R20, -R61, R106.reuse, 0.5 ;  /* 0x3f0000003d147423 */ /* 0x088fe2000000216a */
[----:B------:R-:W-:Y:S01]  /*3350*/  FADD R0, R62, -12583039 ;  /* 0xcb40007f3e007421 */ /* 0x000fe20000000000 */
[-C--:B------:R-:W-:Y:S01]  /*3360*/  FFMA.SAT R15, -R13, R106.reuse, 0.5 ;  /* 0x3f0000000d0f7423 */ /* 0x080fe2000000216a */
[----:B------:R-:W-:Y:S01]  /*3370*/  FFMA R3, R92, R3, R71 ;  /* 0x000000035c037223 */ /* 0x000fe20000000047 */
[-C--:B------:R-:W-:Y:S01]  /*3380*/  FFMA.RM R20, R20, R107.reuse, 12582913 ;  /* 0x4b40000114147423 */ /* 0x080fe2000000406b */
[----:B------:R-:W-:Y:S01]  /*3390*/  FFMA R0, -R23, 1.4426950216293334961, -R0 ;  /* 0x3fb8aa3b17007823 */ /* 0x000fe20000000900 */
[-C--:B------:R-:W-:Y:S01]  /*33a0*/  FFMA.SAT R71, -R59, R106.reuse, 0.5 ;  /* 0x3f0000003b477423 */ /* 0x080fe2000000216a */
[----:B------:R-:W1:Y:S01]  /*33b0*/  MUFU.EX2 R63, R63 ;  /* 0x0000003f003f7308 */ /* 0x000e620000000800 */
[----:B------:R-:W-:Y:S01]  /*33c0*/  FADD R14, R20, -12583039 ;  /* 0xcb40007f140e7421 */ /* 0x000fe20000000000 */
[----:B------:R-:W-:Y:S01]  /*33d0*/  FFMA R23, -R23, 1.925963033500011079e-08, R0 ;  /* 0x32a5706017177823 */ /* 0x000fe20000000100 */
[-C--:B------:R-:W-:Y:S01]  /*33e0*/  FFMA.SAT R0, -R67, R106.reuse, 0.5 ;  /* 0x3f00000043007423 */ /* 0x080fe2000000216a */
[-C--:B------:R-:W-:Y:S01]  /*33f0*/  FFMA.RM R71, R71, R107.reuse, 12582913 ;  /* 0x4b40000147477423 */ /* 0x080fe2000000406b */
[----:B------:R-:W-:Y:S01]  /*3400*/  FFMA R14, -R61, 1.4426950216293334961, -R14 ;  /* 0x3fb8aa3b3d0e7823 */ /* 0x000fe2000000090e */
[-C--:B------:R-:W-:Y:S01]  /*3410*/  FFMA.SAT R104, -R21, R106.reuse, 0.5 ;  /* 0x3f00000015687423 */ /* 0x080fe2000000216a */
[-C--:B------:R-:W-:Y:S01]  /*3420*/  FFMA.RM R100, R0, R107.reuse, 12582913 ;  /* 0x4b40000100647423 */ /* 0x080fe2000000406b */
[----:B------:R-:W-:Y:S01]  /*3430*/  LOP3.LUT R0, R18, 0xff, RZ, 0xc0, !PT ;  /* 0x000000ff12007812 */ /* 0x000fe200078ec0ff */
[----:B------:R-:W-:Y:S01]  /*3440*/  FFMA R14, -R61, 1.925963033500011079e-08, R14 ;  /* 0x32a570603d0e7823 */ /* 0x000fe2000000010e */
[----:B------:R-:W-:Y:S01]  /*3450*/  FFMA.RM R105, R104, R107, 12582913 ;  /* 0x4b40000168697423 */ /* 0x000fe2000000406b */
[----:B------:R-:W-:Y:S01]  /*3460*/  FADD R102, R100, -12583039 ;  /* 0xcb40007f64667421 */ /* 0x000fe20000000000 */
[----:B------:R-:W3:Y:S01]  /*3470*/  MUFU.EX2 R99, R99 ;  /* 0x0000006300637308 */ /* 0x000ee20000000800 */
[----:B------:R-:W-:Y:S01]  /*3480*/  VIADD R0, R0, 0x1f ;  /* 0x0000001f00007836 */ /* 0x000fe20000000000 */
[----:B------:R-:W-:Y:S01]  /*3490*/  SHF.L.U32 R60, R60, 0x17, RZ ;  /* 0x000000173c3c7819 */ /* 0x000fe200000006ff */
[----:B------:R-:W-:Y:S01]  /*34a0*/  FFMA R102, -R67, 1.4426950216293334961, -R102 ;  /* 0x3fb8aa3b43667823 */ /* 0x000fe20000000966 */
[----:B------:R-:W-:Y:S01]  /*34b0*/  SHF.L.U32 R66, R66, 0x17, RZ ;  /* 0x0000001742427819 */ /* 0x000fe200000006ff */
[----:B-1----:R-:W-:Y:S01]  /*34c0*/  FFMA R56, R56, R63, 1 ;  /* 0x3f80000038387423 */ /* 0x002fe2000000003f */
[----:B------:R-:W-:Y:S01]  /*34d0*/  ISETP.GT.U32.AND P5, PT, R0, 0x3e, PT ;  /* 0x0000003e0000780c */ /* 0x000fe20003fa4070 */
[----:B------:R-:W-:Y:S01]  /*34e0*/  FFMA.SAT R0, -R57, R106, 0.5 ;  /* 0x3f00000039007423 */ /* 0x000fe2000000216a */
[----:B------:R1:W4:Y:S01]  /*34f0*/  MUFU.EX2 R61, R14 ;  /* 0x0000000e003d7308 */ /* 0x0003220000000800 */
[----:B------:R-:W-:Y:S01]  /*3500*/  FFMA R102, -R67, 1.925963033500011079e-08, R102 ;  /* 0x32a5706043667823 */ /* 0x000fe20000000166 */
[----:B------:R-:W-:Y:S01]  /*3510*/  SHF.L.U32 R96, R96, 0x17, RZ ;  /* 0x0000001760607819 */ /* 0x000fe200000006ff */
[-C--:B------:R-:W-:Y:S01]  /*3520*/  FFMA.RM R0, R0, R107.reuse, 12582913 ;  /* 0x4b40000100007423 */ /* 0x080fe2000000406b */
[----:B------:R-:W-:Y:S01]  /*3530*/  IMAD.SHL.U32 R64, R64, 0x800000, RZ ;  /* 0x0080000040407824 */ /* 0x000fe200078e00ff */
[----:B------:R-:W-:Y:S01]  /*3540*/  SHF.L.U32 R58, R58, 0x17, RZ ;  /* 0x000000173a3a7819 */ /* 0x000fe200000006ff */
[----:B------:R-:W-:Y:S01]  /*3550*/  IMAD.SHL.U32 R20, R20, 0x800000, RZ ;  /* 0x0080000014147824 */ /* 0x000fe200078e00ff */
[----:B------:R-:W-:Y:S01]  /*3560*/  SHF.L.U32 R68, R68, 0x17, RZ ;  /* 0x0000001744447819 */ /* 0x000fe200000006ff */
[----:B------:R-:W2:Y:S01]  /*3570*/  MUFU.EX2 R103, R103 ;  /* 0x0000006700677308 */ /* 0x000ea20000000800 */
[----:B-1----:R-:W-:Y:S01]  /*3580*/  FFMA.RM R14, R15, R107, 12582913 ;  /* 0x4b4000010f0e7423 */ /* 0x002fe2000000406b */
[----:B------:R-:W-:Y:S01]  /*3590*/  SHF.L.U32 R100, R100, 0x17, RZ ;  /* 0x0000001764647819 */ /* 0x000fe200000006ff */
[----:B------:R-:W-:Y:S01]  /*35a0*/  IMAD.SHL.U32 R62, R62, 0x800000, RZ ;  /* 0x008000003e3e7824 */ /* 0x000fe200078e00ff */
[----:B------:R-:W-:Y:S01]  /*35b0*/  BSSY B1, `(.L_x_55) ;  /* 0x0000042000017945 */ /* 0x000fe20003800000 */
[C---:B------:R-:W-:Y:S01]  /*35c0*/  FADD R70, R14.reuse, -12583039 ;  /* 0xcb40007f0e467421 */ /* 0x040fe20000000000 */
[----:B------:R-:W-:Y:S01]  /*35d0*/  SHF.L.U32 R14, R14, 0x17, RZ ;  /* 0x000000170e0e7819 */ /* 0x000fe200000006ff */
[----:B------:R-:W-:Y:S01]  /*35e0*/  FFMA R65, R60, R65, 1 ;  /* 0x3f8000003c417423 */ /* 0x000fe20000000041 */
[----:B------:R1:W2:Y:S01]  /*35f0*/  MUFU.EX2 R15, R98 ;  /* 0x00000062000f7308 */ /* 0x0002a20000000800 */
[C---:B------:R-:W-:Y:S01]  /*3600*/  FFMA R70, -R13.reuse, 1.4426950216293334961, -R70 ;  /* 0x3fb8aa3b0d467823 */ /* 0x040fe20000000946 */
[----:B------:R-:W-:Y:S01]  /*3610*/  FFMA R64, R64, R97, 1 ;  /* 0x3f80000040407423 */ /* 0x000fe20000000061 */
[----:B---3--:R-:W-:Y:S01]  /*3620*/  FFMA R99, R66, R99, 1 ;  /* 0x3f80000042637423 */ /* 0x008fe20000000063 */
[----:B------:R-:W-:Y:S01]  /*3630*/  FFMA R96, R96, R101, 1 ;  /* 0x3f80000060607423 */ /* 0x000fe20000000065 */
[----:B------:R-:W-:Y:S01]  /*3640*/  FFMA R70, -R13, 1.925963033500011079e-08, R70 ;  /* 0x32a570600d467823 */ /* 0x000fe20000000146 */
[----:B----4-:R-:W-:-:S02]  /*3650*/  FFMA R61, R20, R61, 1 ;  /* 0x3f800000143d7423 */ /* 0x010fc4000000003d */
[----:B------:R-:W3:Y:S01]  /*3660*/  MUFU.EX2 R23, R23 ;  /* 0x0000001700177308 */ /* 0x000ee20000000800 */
[C---:B-1----:R-:W-:Y:S01]  /*3670*/  FADD R98, R71.reuse, -12583039 ;  /* 0xcb40007f47627421 */ /* 0x042fe20000000000 */
[----:B------:R-:W-:Y:S02]  /*3680*/  IMAD.SHL.U32 R71, R71, 0x800000, RZ ;  /* 0x0080000047477824 */ /* 0x000fe400078e00ff */
[----:B--2---:R-:W-:Y:S01]  /*3690*/  FFMA R60, R58, R103, 1 ;  /* 0x3f8000003a3c7423 */ /* 0x004fe20000000067 */
[----:B------:R-:W-:-:S03]  /*36a0*/  FFMA R98, -R59, 1.4426950216293334961, -R98 ;  /* 0x3fb8aa3b3b627823 */ /* 0x000fc60000000962 */
[----:B------:R1:W2:Y:S01]  /*36b0*/  MUFU.EX2 R13, R70 ;  /* 0x00000046000d7308 */ /* 0x0002a20000000800 */
[----:B------:R-:W-:Y:S01]  /*36c0*/  FFMA R98, -R59, 1.925963033500011079e-08, R98 ;  /* 0x32a570603b627823 */ /* 0x000fe20000000162 */
[-C--:B------:R-:W-:Y:S01]  /*36d0*/  FFMA.SAT R59, -R69, R106.reuse, 0.5 ;  /* 0x3f000000453b7423 */ /* 0x080fe2000000216a */
[----:B------:R-:W-:Y:S01]  /*36e0*/  FFMA.SAT R106, -R3, R106, 0.5 ;  /* 0x3f000000036a7423 */ /* 0x000fe2000000216a */
[----:B------:R-:W-:Y:S02]  /*36f0*/  FFMA R63, R68, R15, 1 ;  /* 0x3f800000443f7423 */ /* 0x000fe4000000000f */
[-C--:B------:R-:W-:Y:S01]  /*3700*/  FFMA.RM R67, R59, R107.reuse, 12582913 ;  /* 0x4b4000013b437423 */ /* 0x080fe2000000406b */
[----:B------:R-:W-:Y:S01]  /*3710*/  FFMA.RM R107, R106, R107, 12582913 ;  /* 0x4b4000016a6b7423 */ /* 0x000fe2000000406b */
[----:B------:R-:W-:Y:S01]  /*3720*/  FADD R106, R105, -12583039 ;  /* 0xcb40007f696a7421 */ /* 0x000fe20000000000 */
[----:B-1----:R-:W-:Y:S01]  /*3730*/  FADD R70, R0, -12583039 ;  /* 0xcb40007f00467421 */ /* 0x002fe20000000000 */
[----:B------:R-:W-:Y:S01]  /*3740*/  FADD R104, R67, -12583039 ;  /* 0xcb40007f43687421 */ /* 0x000fe20000000000 */
[----:B------:R-:W-:Y:S01]  /*3750*/  FADD R108, R107, -12583039 ;  /* 0xcb40007f6b6c7421 */ /* 0x000fe20000000000 */
[----:B------:R-:W-:Y:S01]  /*3760*/  FFMA R106, -R21, 1.4426950216293334961, -R106 ;  /* 0x3fb8aa3b156a7823 */ /* 0x000fe2000000096a */
[----:B------:R-:W-:Y:S01]  /*3770*/  FFMA R70, -R57, 1.4426950216293334961, -R70 ;  /* 0x3fb8aa3b39467823 */ /* 0x000fe20000000946 */
[----:B------:R-:W-:Y:S01]  /*3780*/  FFMA R104, -R69, 1.4426950216293334961, -R104 ;  /* 0x3fb8aa3b45687823 */ /* 0x000fe20000000968 */
[----:B------:R-:W-:Y:S01]  /*3790*/  FFMA R108, -R3, 1.4426950216293334961, -R108 ;  /* 0x3fb8aa3b036c7823 */ /* 0x000fe2000000096c */
[----:B------:R-:W-:Y:S01]  /*37a0*/  FFMA R106, -R21, 1.925963033500011079e-08, R106 ;  /* 0x32a57060156a7823 */ /* 0x000fe2000000016a */
[----:B------:R-:W-:Y:S01]  /*37b0*/  FFMA R70, -R57, 1.925963033500011079e-08, R70 ;  /* 0x32a5706039467823 */ /* 0x000fe20000000146 */
[----:B------:R-:W-:Y:S01]  /*37c0*/  FFMA R104, -R69, 1.925963033500011079e-08, R104 ;  /* 0x32a5706045687823 */ /* 0x000fe20000000168 */
[----:B------:R-:W-:Y:S01]  /*37d0*/  FFMA R108, -R3, 1.925963033500011079e-08, R108 ;  /* 0x32a57060036c7823 */ /* 0x000fe2000000016c */
[----:B------:R-:W-:Y:S01]  /*37e0*/  IADD3 R3, R56, 0x1800000, RZ ;  /* 0x0180000038037810 */ /* 0x000fe20007ffe0ff */
[----:B------:R-:W1:Y:S01]  /*37f0*/  MUFU.EX2 R98, R98 ;  /* 0x0000006200627308 */ /* 0x000e620000000800 */
[----:B------:R-:W-:Y:S01]  /*3800*/  SHF.L.U32 R0, R0, 0x17, RZ ;  /* 0x0000001700007819 */ /* 0x000fe200000006ff */
[----:B------:R-:W-:Y:S01]  /*3810*/  IMAD.SHL.U32 R67, R67, 0x800000, RZ ;  /* 0x0080000043437824 */ /* 0x000fe200078e00ff */
[----:B------:R-:W-:Y:S01]  /*3820*/  LOP3.LUT R3, R3, 0x7f800000, RZ, 0xc0, !PT ;  /* 0x7f80000003037812 */ /* 0x000fe200078ec0ff */
[----:B---3--:R-:W-:Y:S01]  /*3830*/  FFMA R62, R62, R23, 1 ;  /* 0x3f8000003e3e7423 */ /* 0x008fe20000000017 */
[----:B------:R-:W-:Y:S01]  /*3840*/  SHF.L.U32 R105, R105, 0x17, RZ ;  /* 0x0000001769697819 */ /* 0x000fe200000006ff */
[----:B--2---:R-:W-:Y:S01]  /*3850*/  FFMA R97, R14, R13, 1 ;  /* 0x3f8000000e617423 */ /* 0x004fe2000000000d */
[----:B------:R-:W-:Y:S01]  /*3860*/  ISETP.GT.U32.AND P2, PT, R3, 0x1ffffff, PT ;  /* 0x01ffffff0300780c */ /* 0x000fe20003f44070 */
[----:B------:R-:W2:Y:S01]  /*3870*/  MUFU.EX2 R59, R102 ;  /* 0x00000066003b7308 */ /* 0x000ea20000000800 */
[----:B------:R-:W-:-:S07]  /*3880*/  SHF.L.U32 R107, R107, 0x17, RZ ;  /* 0x000000176b6b7819 */ /* 0x000fce00000006ff */
[----:B------:R-:W3:Y:S01]  /*3890*/  MUFU.EX2 R57, R70 ;  /* 0x0000004600397308 */ /* 0x000ee20000000800 */
[----:B-1----:R-:W-:-:S07]  /*38a0*/  FFMA R98, R71, R98, 1 ;  /* 0x3f80000047627423 */ /* 0x002fce0000000062 */
[----:B------:R-:W1:Y:S01]  /*38b0*/  MUFU.EX2 R104, R104 ;  /* 0x0000006800687308 */ /* 0x000e620000000800 */
[----:B--2---:R-:W-:-:S07]  /*38c0*/  FFMA R71, R100, R59, 1 ;  /* 0x3f80000064477423 */ /* 0x004fce000000003b */
[----:B------:R-:W2:Y:S01]  /*38d0*/  MUFU.EX2 R106, R106 ;  /* 0x0000006a006a7308 */ /* 0x000ea20000000800 */
[----:B---3--:R-:W-:-:S07]  /*38e0*/  FFMA R66, R0, R57, 1 ;  /* 0x3f80000000427423 */ /* 0x008fce0000000039 */
[----:B------:R-:W3:Y:S01]  /*38f0*/  MUFU.EX2 R108, R108 ;  /* 0x0000006c006c7308 */ /* 0x000ee20000000800 */
[----:B-1----:R-:W-:Y:S01]  /*3900*/  FFMA R101, R67, R104, 1 ;  /* 0x3f80000043657423 */ /* 0x002fe20000000068 */
[----:B--2---:R-:W-:Y:S01]  /*3910*/  FFMA R106, R105, R106, 1 ;  /* 0x3f800000696a7423 */ /* 0x004fe2000000006a */
[----:B---3--:R-:W-:Y:S01]  /*3920*/  FFMA R107, R107, R108, 1 ;  /* 0x3f8000006b6b7423 */ /* 0x008fe2000000006c */
[----:B------:R-:W-:Y:S06]  /*3930*/  @P2 BRA `(.L_x_56) ;  /* 0x0000000000142947 */ /* 0x000fec0003800000 */
[----:B------:R-:W-:Y:S01]  /*3940*/  IMAD.MOV.U32 R3, RZ, RZ, R56 ;  /* 0x000000ffff037224 */ /* 0x000fe200078e0038 */
[----:B------:R-:W-:-:S07]  /*3950*/  MOV R70, 0x3970 ;  /* 0x0000397000467802 */ /* 0x000fce0000000f00 */
[----:B------:R-:W-:Y:S05]  /*3960*/  CALL.REL.NOINC `($__internal_0_$__cuda_sm20_rcp_rn_f32_slowpath) ;  /* 0x000000a4004c7944 */ /* 0x000fea0003c00000 */
[----:B------:R-:W-:Y:S01]  /*3970*/  MOV R13, R0 ;  /* 0x00000000000d7202 */ /* 0x000fe20000000f00 */
[----:B------:R-:W-:Y:S06]  /*3980*/  BRA `(.L_x_57) ;  /* 0x0000000000107947 */ /* 0x000fec0003800000 */
.L_x_56:
[----:B------:R-:W1:Y:S02]  /*3990*/  MUFU.RCP R13, R56 ;  /* 0x00000038000d7308 */ /* 0x000e640000001000 */
[----:B-1----:R-:W-:-:S04]  /*39a0*/  FFMA R0, R56, R13, -1 ;  /* 0xbf80000038007423 */ /* 0x002fc8000000000d */
[----:B------:R-:W-:-:S04]  /*39b0*/  FADD.FTZ R0, -R0, -RZ ;  /* 0x800000ff00007221 */ /* 0x000fc80000010100 */
[----:B------:R-:W-:-:S07]  /*39c0*/  FFMA R13, R13, R0, R13 ;  /* 0x000000000d0d7223 */ /* 0x000fce000000000d */
.L_x_57:
[----:B------:R-:W-:Y:S05]  /*39d0*/  BSYNC B1 ;  /* 0x0000000000017941 */ /* 0x000fea0003800000 */
.L_x_55:
[----:B------:R-:W-:Y:S01]  /*39e0*/  IADD3 R0, R65, 0x1800000, RZ ;  /* 0x0180000041007810 */ /* 0x000fe20007ffe0ff */
[----:B------:R-:W-:Y:S03]  /*39f0*/  BSSY B1, `(.L_x_58) ;  /* 0x000000d000017945 */ /* 0x000fe60003800000 */
[----:B------:R-:W-:-:S04]  /*3a00*/  LOP3.LUT R0, R0, 0x7f800000, RZ, 0xc0, !PT ;  /* 0x7f80000000007812 */ /* 0x000fc800078ec0ff */
[----:B------:R-:W-:-:S13]  /*3a10*/  ISETP.GT.U32.AND P2, PT, R0, 0x1ffffff, PT ;  /* 0x01ffffff0000780c */ /* 0x000fda0003f44070 */
[----:B------:R-:W-:Y:S05]  /*3a20*/  @P2 BRA `(.L_x_59) ;  /* 0x0000000000142947 */ /* 0x000fea0003800000 */
[----:B------:R-:W-:Y:S01]  /*3a30*/  IMAD.MOV.U32 R3, RZ, RZ, R65 ;  /* 0x000000ffff037224 */ /* 0x000fe200078e0041 */
[----:B------:R-:W-:-:S07]  /*3a40*/  MOV R70, 0x3a60 ;  /* 0x00003a6000467802 */ /* 0x000fce0000000f00 */
[----:B------:R-:W-:Y:S05]  /*3a50*/  CALL.REL.NOINC `($__internal_0_$__cuda_sm20_rcp_rn_f32_slowpath) ;  /* 0x000000a400107944 */ /* 0x000fea0003c00000 */
[----:B------:R-:W-:Y:S01]  /*3a60*/  MOV R14, R0 ;  /* 0x00000000000e7202 */ /* 0x000fe20000000f00 */
[----:B------:R-:W-:Y:S06]  /*3a70*/  BRA `(.L_x_60) ;  /* 0x0000000000107947 */ /* 0x000fec0003800000 */
.L_x_59:
[----:B------:R-:W1:Y:S02]  /*3a80*/  MUFU.RCP R14, R65 ;  /* 0x00000041000e7308 */ /* 0x000e640000001000 */
[----:B-1----:R-:W-:-:S04]  /*3a90*/  FFMA R0, R65, R14, -1 ;  /* 0xbf80000041007423 */ /* 0x002fc8000000000e */
[----:B------:R-:W-:-:S04]  /*3aa0*/  FADD.FTZ R3, -R0, -RZ ;  /* 0x800000ff00037221 */ /* 0x000fc80000010100 */
[----:B------:R-:W-:-:S07]  /*3ab0*/  FFMA R14, R14, R3, R14 ;  /* 0x000000030e0e7223 */ /* 0x000fce000000000e */
.L_x_60:
[----:B------:R-:W-:Y:S05]  /*3ac0*/  BSYNC B1 ;  /* 0x0000000000017941 */ /* 0x000fea0003800000 */
.L_x_58:
        /* <DEDUP_REMOVED lines=10> */
.L_x_62:
[----:B------:R-:W1:Y:S02]  /*3b70*/  MUFU.RCP R15, R64 ;  /* 0x00000040000f7308 */ /* 0x000e640000001000 */
[----:B-1----:R-:W-:-:S04]  /*3b80*/  FFMA R0, R64, R15, -1 ;  /* 0xbf80000040007423 */ /* 0x002fc8000000000f */
[----:B------:R-:W-:-:S04]  /*3b90*/  FADD.FTZ R0, -R0, -RZ ;  /* 0x800000ff00007221 */ /* 0x000fc80000010100 */
[----:B------:R-:W-:-:S07]  /*3ba0*/  FFMA R15, R15, R0, R15 ;  /* 0x000000000f0f7223 */ /* 0x000fce000000000f */
.L_x_63:
[----:B------:R-:W-:Y:S05]  /*3bb0*/  BSYNC B1 ;  /* 0x0000000000017941 */ /* 0x000fea0003800000 */
.L_x_61:
        /* <DEDUP_REMOVED lines=10> */
.L_x_65:
[----:B------:R-:W1:Y:S02]  /*3c60*/  MUFU.RCP R20, R99 ;  /* 0x0000006300147308 */ /* 0x000e640000001000 */
[----:B-1----:R-:W-:-:S04]  /*3c70*/  FFMA R0, R99, R20, -1 ;  /* 0xbf80000063007423 */ /* 0x002fc80000000014 */
[----:B------:R-:W-:-:S04]  /*3c80*/  FADD.FTZ R3, -R0, -RZ ;  /* 0x800000ff00037221 */ /* 0x000fc80000010100 */
[----:B------:R-:W-:-:S07]  /*3c90*/  FFMA R20, R20, R3, R20 ;  /* 0x0000000314147223 */ /* 0x000fce0000000014 */
.L_x_66:
[----:B------:R-:W-:Y:S05]  /*3ca0*/  BSYNC B1 ;  /* 0x0000000000017941 */ /* 0x000fea0003800000 */
.L_x_64:
        /* <DEDUP_REMOVED lines=10> */
.L_x_68:
[----:B------:R-:W1:Y:S02]  /*3d50*/  MUFU.RCP R21, R96 ;  /* 0x0000006000157308 */ /* 0x000e640000001000 */
[----:B-1----:R-:W-:-:S04]  /*3d60*/  FFMA R0, R96, R21, -1 ;  /* 0xbf80000060007423 */ /* 0x002fc80000000015 */
[----:B------:R-:W-:-:S04]  /*3d70*/  FADD.FTZ R0, -R0, -RZ ;  /* 0x800000ff00007221 */ /* 0x000fc80000010100 */
[----:B------:R-:W-:-:S07]  /*3d80*/  FFMA R21, R21, R0, R21 ;  /* 0x0000000015157223 */ /* 0x000fce0000000015 */
.L_x_69:
[----:B------:R-:W-:Y:S05]  /*3d90*/  BSYNC B1 ;  /* 0x0000000000017941 */ /* 0x000fea0003800000 */
.L_x_67:
        /* <DEDUP_REMOVED lines=10> */
.L_x_71:
[----:B------:R-:W1:Y:S02]  /*3e40*/  MUFU.RCP R58, R61 ;  /* 0x0000003d003a7308 */ /* 0x000e640000001000 */
[----:B-1----:R-:W-:-:S04]  /*3e50*/  FFMA R0, R61, R58, -1 ;  /* 0xbf8000003d007423 */ /* 0x002fc8000000003a */
[----:B------:R-:W-:-:S04]  /*3e60*/  FADD.FTZ R3, -R0, -RZ ;  /* 0x800000ff00037221 */ /* 0x000fc80000010100 */
[----:B------:R-:W-:-:S07]  /*3e70*/  FFMA R58, R58, R3, R58 ;  /* 0x000000033a3a7223 */ /* 0x000fce000000003a */
.L_x_72:
[----:B------:R-:W-:Y:S05]  /*3e80*/  BSYNC B1 ;  /* 0x0000000000017941 */ /* 0x000fea0003800000 */
.L_x_70:
        /* <DEDUP_REMOVED lines=10> */
.L_x_74:
[----:B------:R-:W1:Y:S02]  /*3f30*/  MUFU.RCP R23, R60 ;  /* 0x0000003c00177308 */ /* 0x000e640000001000 */
[----:B-1----:R-:W-:-:S04]  /*3f40*/  FFMA R0, R60, R23, -1 ;  /* 0xbf8000003c007423 */ /* 0x002fc80000000017 */
[----:B------:R-:W-:-:S04]  /*3f50*/  FADD.FTZ R0, -R0, -RZ ;  /* 0x800000ff00007221 */ /* 0x000fc80000010100 */
[----:B------:R-:W-:-:S07]  /*3f60*/  FFMA R23, R23, R0, R23 ;  /* 0x0000000017177223 */ /* 0x000fce0000000017 */
.L_x_75:
[----:B------:R-:W-:Y:S05]  /*3f70*/  BSYNC B1 ;  /* 0x0000000000017941 */ /* 0x000fea0003800000 */
.L_x_73:
        /* <DEDUP_REMOVED lines=10> */
.L_x_77:
[----:B------:R-:W1:Y:S02]  /*4020*/  MUFU.RCP R60, R63 ;  /* 0x0000003f003c7308 */ /* 0x000e640000001000 */
[----:B-1----:R-:W-:-:S04]  /*4030*/  FFMA R0, R63, R60, -1 ;  /* 0xbf8000003f007423 */ /* 0x002fc8000000003c */
[----:B------:R-:W-:-:S04]  /*4040*/  FADD.FTZ R3, -R0, -RZ ;  /* 0x800000ff00037221 */ /* 0x000fc80000010100 */
[----:B------:R-:W-:-:S07]  /*4050*/  FFMA R60, R60, R3, R60 ;  /* 0x000000033c3c7223 */ /* 0x000fce000000003c */
.L_x_78:
[----:B------:R-:W-:Y:S05]  /*4060*/  BSYNC B1 ;  /* 0x0000000000017941 */ /* 0x000fea0003800000 */
.L_x_76:
        /* <DEDUP_REMOVED lines=10> */
.L_x_80:
[----:B------:R-:W1:Y:S02]  /*4110*/  MUFU.RCP R59, R62 ;  /* 0x0000003e003b7308 */ /* 0x000e640000001000 */
[----:B-1----:R-:W-:-:S04]  /*4120*/  FFMA R0, R62, R59, -1 ;  /* 0xbf8000003e007423 */ /* 0x002fc8000000003b */
[----:B------:R-:W-:-:S04]  /*4130*/  FADD.FTZ R0, -R0, -RZ ;  /* 0x800000ff00007221 */ /* 0x000fc80000010100 */
[----:B------:R-:W-:-:S07]  /*4140*/  FFMA R59, R59, R0, R59 ;  /* 0x000000003b3b7223 */ /* 0x000fce000000003b */
.L_x_81:
[----:B------:R-:W-:Y:S05]  /*4150*/  BSYNC B1 ;  /* 0x0000000000017941 */ /* 0x000fea0003800000 */
.L_x_79:
        /* <DEDUP_REMOVED lines=10> */
.L_x_83:
[----:B------:R-:W1:Y:S02]  /*4200*/  MUFU.RCP R62, R97 ;  /* 0x00000061003e7308 */ /* 0x000e640000001000 */
[----:B-1----:R-:W-:-:S04]  /*4210*/  FFMA R0, R97, R62, -1 ;  /* 0xbf80000061007423 */ /* 0x002fc8000000003e */
[----:B------:R-:W-:-:S04]  /*4220*/  FADD.FTZ R3, -R0, -RZ ;  /* 0x800000ff00037221 */ /* 0x000fc80000010100 */
[----:B------:R-:W-:-:S07]  /*4230*/  FFMA R62, R62, R3, R62 ;  /* 0x000000033e3e7223 */ /* 0x000fce000000003e */
.L_x_84:
[----:B------:R-:W-:Y:S05]  /*4240*/  BSYNC B1 ;  /* 0x0000000000017941 */ /* 0x000fea0003800000 */
.L_x_82:
        /* <DEDUP_REMOVED lines=10> */
.L_x_86:
[----:B------:R-:W1:Y:S02]  /*42f0*/  MUFU.RCP R61, R98 ;  /* 0x00000062003d7308 */ /* 0x000e640000001000 */
[----:B-1----:R-:W-:-:S04]  /*4300*/  FFMA R0, R98, R61, -1 ;  /* 0xbf80000062007423 */ /* 0x002fc8000000003d */
[----:B------:R-:W-:-:S04]  /*4310*/  FADD.FTZ R0, -R0, -RZ ;  /* 0x800000ff00007221 */ /* 0x000fc80000010100 */
[----:B------:R-:W-:-:S07]  /*4320*/  FFMA R61, R61, R0, R61 ;  /* 0x000000003d3d7223 */ /* 0x000fce000000003d */
.L_x_87:
[----:B------:R-:W-:Y:S05]  /*4330*/  BSYNC B1 ;  /* 0x0000000000017941 */ /* 0x000fea0003800000 */
.L_x_85:
        /* <DEDUP_REMOVED lines=10> */
.L_x_89:
[----:B------:R-:W1:Y:S02]  /*43e0*/  MUFU.RCP R64, R71 ;  /* 0x0000004700407308 */ /* 0x000e640000001000 */
[----:B-1----:R-:W-:-:S04]  /*43f0*/  FFMA R0, R71, R64, -1 ;  /* 0xbf80000047007423 */ /* 0x002fc80000000040 */
[----:B------:R-:W-:-:S04]  /*4400*/  FADD.FTZ R3, -R0, -RZ ;  /* 0x800000ff00037221 */ /* 0x000fc80000010100 */
[----:B------:R-:W-:-:S07]  /*4410*/  FFMA R64, R64, R3, R64 ;  /* 0x0000000340407223 */ /* 0x000fce0000000040 */
.L_x_90:
[----:B------:R-:W-:Y:S05]  /*4420*/  BSYNC B1 ;  /* 0x0000000000017941 */ /* 0x000fea0003800000 */
.L_x_88:
        /* <DEDUP_REMOVED lines=10> */
.L_x_92:
[----:B------:R-:W1:Y:S02]  /*44d0*/  MUFU.RCP R63, R66 ;  /* 0x00000042003f7308 */ /* 0x000e640000001000 */
[----:B-1----:R-:W-:-:S04]  /*44e0*/  FFMA R0, R66, R63, -1 ;  /* 0xbf80000042007423 */ /* 0x002fc8000000003f */
[----:B------:R-:W-:-:S04]  /*44f0*/  FADD.FTZ R0, -R0, -RZ ;  /* 0x800000ff00007221 */ /* 0x000fc80000010100 */
[----:B------:R-:W-:-:S07]  /*4500*/  FFMA R63, R63, R0, R63 ;  /* 0x000000003f3f7223 */ /* 0x000fce000000003f */
.L_x_93:
[----:B------:R-:W-:Y:S05]  /*4510*/  BSYNC B1 ;  /* 0x0000000000017941 */ /* 0x000fea0003800000 */
.L_x_91:
        /* <DEDUP_REMOVED lines=10> */
.L_x_95:
[----:B------:R-:W1:Y:S02]  /*45c0*/  MUFU.RCP R66, R101 ;  /* 0x0000006500427308 */ /* 0x000e640000001000 */
[----:B-1----:R-:W-:-:S04]  /*45d0*/  FFMA R0, R101, R66, -1 ;  /* 0xbf80000065007423 */ /* 0x002fc80000000042 */
[----:B------:R-:W-:-:S04]  /*45e0*/  FADD.FTZ R3, -R0, -RZ ;  /* 0x800000ff00037221 */ /* 0x000fc80000010100 */
[----:B------:R-:W-:-:S07]  /*45f0*/  FFMA R66, R66, R3, R66 ;  /* 0x0000000342427223 */ /* 0x000fce0000000042 */
.L_x_96:
[----:B------:R-:W-:Y:S05]  /*4600*/  BSYNC B1 ;  /* 0x0000000000017941 */ /* 0x000fea0003800000 */
.L_x_94:
        /* <DEDUP_REMOVED lines=10> */
.L_x_98:
[----:B------:R-:W1:Y:S02]  /*46b0*/  MUFU.RCP R65, R106 ;  /* 0x0000006a00417308 */ /* 0x000e640000001000 */
[----:B-1----:R-:W-:-:S04]  /*46c0*/  FFMA R0, R106, R65, -1 ;  /* 0xbf8000006a007423 */ /* 0x002fc80000000041 */
[----:B------:R-:W-:-:S04]  /*46d0*/  FADD.FTZ R0, -R0, -RZ ;  /* 0x800000ff00007221 */ /* 0x000fc80000010100 */
[----:B------:R-:W-:-:S07]  /*46e0*/  FFMA R65, R65, R0, R65 ;  /* 0x0000000041417223 */ /* 0x000fce0000000041 */
.L_x_99:
[----:B------:R-:W-:Y:S05]  /*46f0*/  BSYNC B1 ;  /* 0x0000000000017941 */ /* 0x000fea0003800000 */
.L_x_97:
        /* <DEDUP_REMOVED lines=8> */
[----:B------:R-:W-:Y:S05]  /*4780*/  BRA `(.L_x_102) ;  /* 0x0000000000107947 */ /* 0x000fea0003800000 */
.L_x_101:
[----:B------:R-:W1:Y:S02]  /*4790*/  MUFU.RCP R0, R107 ;  /* 0x0000006b00007308 */ /* 0x000e640000001000 */
[----:B-1----:R-:W-:-:S04]  /*47a0*/  FFMA R3, R107, R0, -1 ;  /* 0xbf8000006b037423 */ /* 0x002fc80000000000 */
[----:B------:R-:W-:-:S04]  /*47b0*/  FADD.FTZ R3, -R3, -RZ ;  /* 0x800000ff03037221 */ /* 0x000fc80000010100 */
[----:B------:R-:W-:-:S07]  /*47c0*/  FFMA R0, R0, R3, R0 ;  /* 0x0000000300007223 */ /* 0x000fce0000000000 */
.L_x_102:
[----:B------:R-:W-:Y:S05]  /*47d0*/  BSYNC B1 ;  /* 0x0000000000017941 */ /* 0x000fea0003800000 */
.L_x_100:
[C---:B------:R-:W-:Y:S01]  /*47e0*/  SHF.L.U32 R3, R18.reuse, 0x4, RZ ;  /* 0x0000000412037819 */ /* 0x040fe200000006ff */
[C---:B------:R-:W-:Y:S01]  /*47f0*/  IMAD.SHL.U32 R70, R18.reuse, 0x4, RZ ;  /* 0x0000000412467824 */ /* 0x040fe200078e00ff */
[----:B------:R-:W-:Y:S01]  /*4800*/  SHF.L.U32 R56, R18, 0x5, RZ ;  /* 0x0000000512387819 */ /* 0x000fe200000006ff */
[----:B------:R-:W-:Y:S05]  /*4810*/  WARPSYNC.ALL ;  /* 0x0000000000007948 */ /* 0x000fea0003800000 */
[----:B------:R-:W-:Y:S01]  /*4820*/  SHF.R.U32.HI R68, RZ, 0x1, R18 ;  /* 0x00000001ff447819 */ /* 0x000fe20000011612 */
[----:B------:R-:W-:Y:S01]  /*4830*/  BSSY B0, `(.L_x_103) ;  /* 0x0000026000007945 */ /* 0x000fe20003800000 */
[----:B------:R-:W-:-:S02]  /*4840*/  LOP3.LUT R3, R3, 0xe00, RZ, 0xc0, !PT ;  /* 0x00000e0003037812 */ /* 0x000fc400078ec0ff */
[----:B------:R-:W-:Y:S02]  /*4850*/  LOP3.LUT R57, R56, 0xc0, RZ, 0xc0, !PT ;  /* 0x000000c038397812 */ /* 0x000fe400078ec0ff */
[----:B------:R-:W-:Y:S02]  /*4860*/  LOP3.LUT R3, R3, 0x20, R56, 0xf8, !PT ;  /* 0x0000002003037812 */ /* 0x000fe400078ef838 */
[----:B------:R-:W-:Y:S02]  /*4870*/  LOP3.LUT R57, R57, 0x8, R68, 0xf8, !PT ;  /* 0x0000000839397812 */ /* 0x000fe400078ef844 */
[----:B------:R-:W-:Y:S02]  /*4880*/  LOP3.LUT R3, R3, 0x100, R56, 0xf8, !PT ;  /* 0x0000010003037812 */ /* 0x000fe400078ef838 */
[----:B------:R-:W-:Y:S02]  /*4890*/  LOP3.LUT R70, R57, 0x18, R70, 0x78, !PT ;  /* 0x0000001839467812 */ /* 0x000fe400078e7846 */
[----:B------:R-:W-:-:S02]  /*48a0*/  F2FP.F16.F32.PACK_AB R68, R14, R13 ;  /* 0x0000000d0e44723e */ /* 0x000fc400000000ff */
[----:B------:R-:W-:Y:S02]  /*48b0*/  LOP3.LUT R3, R3, R70, RZ, 0xfc, !PT ;  /* 0x0000004603037212 */ /* 0x000fe400078efcff */
[----:B------:R-:W-:Y:S02]  /*48c0*/  LOP3.LUT P6, RZ, R18, 0x4, RZ, 0xc0, !PT ;  /* 0x0000000412ff7812 */ /* 0x000fe400078cc0ff */
[----:B------:R-:W-:Y:S02]  /*48d0*/  MOV R14, 0x20 ;  /* 0x00000020000e7802 */ /* 0x000fe40000000f00 */
[----:B------:R-:W-:Y:S02]  /*48e0*/  LEA R13, R3, UR52, 0x1 ;  /* 0x00000034030d7c11 */ /* 0x000fe4000f8e08ff */
[----:B------:R-:W-:Y:S02]  /*48f0*/  F2FP.F16.F32.PACK_AB R69, R20, R15 ;  /* 0x0000000f1445723e */ /* 0x000fe400000000ff */
[----:B------:R-:W-:-:S02]  /*4900*/  SEL R14, R14, 0xffffffe0, !P6 ;  /* 0xffffffe00e0e7807 */ /* 0x000fc40007000000 */
[----:B------:R-:W-:Y:S02]  /*4910*/  IADD3 R15, R13, 0x200, RZ ;  /* 0x000002000d0f7810 */ /* 0x000fe40007ffe0ff */
[----:B------:R-:W-:Y:S02]  /*4920*/  F2FP.F16.F32.PACK_AB R71, R60, R23 ;  /* 0x000000173c47723e */ /* 0x000fe400000000ff */
[----:B------:R-:W-:Y:S02]  /*4930*/  F2FP.F16.F32.PACK_AB R60, R62, R59 ;  /* 0x0000003b3e3c723e */ /* 0x000fe400000000ff */
[----:B------:R-:W-:Y:S02]  /*4940*/  F2FP.F16.F32.PACK_AB R62, R66, R63 ;  /* 0x0000003f423e723e */ /* 0x000fe400000000ff */
[----:B------:R-:W-:Y:S02]  /*4950*/  F2FP.F16.F32.PACK_AB R70, R58, R21 ;  /* 0x000000153a46723e */ /* 0x000fe400000000ff */
[----:B------:R-:W-:Y:S01]  /*4960*/  F2FP.F16.F32.PACK_AB R63, R0, R65 ;  /* 0x00000041003f723e */ /* 0x000fe200000000ff */
[----:B------:R-:W-:Y:S01]  /*4970*/  IMAD.IADD R0, R15, 0x1, R14 ;  /* 0x000000010f007824 */ /* 0x000fe200078e020e */
[----:B------:R-:W-:Y:S01]  /*4980*/  F2FP.F16.F32.PACK_AB R61, R64, R61 ;  /* 0x0000003d403d723e */ /* 0x000fe200000000ff */
[----:B------:R1:W-:Y:S04]  /*4990*/  STSM.16.M88.4 [R13+0x200], R68 ;  /* 0x000200440d007844 */ /* 0x0003e80000000200 */
[----:B------:R1:W-:Y:S01]  /*49a0*/  STSM.16.M88.4 [R0], R60 ;  /* 0x0000003c00007844 */ /* 0x0003e20000000200 */
[----:B------:R-:W-:Y:S01]  /*49b0*/  @!PT LDS RZ, [RZ] ;  /* 0x00000000fffff984 */ /* 0x000fe20000000800 */
[----:B------:R-:W-:Y:S01]  /*49c0*/  @!PT LDS RZ, [RZ] ;  /* 0x00000000fffff984 */ /* 0x000fe20000000800 */
[----:B------:R-:W-:Y:S01]  /*49d0*/  @!PT LDS RZ, [RZ] ;  /* 0x00000000fffff984 */ /* 0x000fe20000000800 */
[----:B------:R-:W-:Y:S01]  /*49e0*/  @!PT LDS RZ, [RZ] ;  /* 0x00000000fffff984 */ /* 0x000fe20000000800 */
[----:B------:R2:W-:Y:S06]  /*49f0*/  MEMBAR.ALL.CTA ;  /* 0x0000000000007992 */ /* 0x0005ec0000008000 */
[----:B--2---:R-:W2:Y:S02]  /*4a00*/  FENCE.VIEW.ASYNC.S ;  /* 0x00000000000073c6 */ /* 0x004ea40000000000 */
[----:B--2---:R-:W-:Y:S06]  /*4a10*/  BAR.SYNC.DEFER_BLOCKING 0x1, 0x100 ;  /* 0x0044000000007b1d */ /* 0x004fec0000010000 */
[----:B------:R-:W-:Y:S05]  /*4a20*/  @P5 BRA `(.L_x_104) ;  /* 0x0000000000185947 */ /* 0x000fea0003800000 */
[----:B------:R-:W-:Y:S02]  /*4a30*/  UIADD3 UR4, UP0, UR54, 0x4f0, URZ ;  /* 0x000004f036047890 */ /* 0x000fe4000ff1e03f */
[----:B------:R-:W-:Y:S02]  /*4a40*/  UIADD3 UR44, UR52, 0x200, URZ ;  /* 0x00000200342c7890 */ /* 0x000fe4000fffe03f */
[----:B------:R-:W-:-:S09]  /*4a50*/  UIADD3.X UR5, URZ, UR55, URZ, UP0, !UPT ;  /* 0x000000373f057290 */ /* 0x000fd200087fe43f */
[----:B------:R2:W-:Y:S01]  /*4a60*/  UTMASTG.3D [UR44], [UR4] ;  /* 0x0000002c040073b5 */ /* 0x0005e20008010000 */
[----:B------:R0:W-:Y:S01]  /*4a70*/  UTMACMDFLUSH ;  /* 0x00000000000079b7 */ /* 0x0001e20000000000 */
[----:B--2---:R-:W-:-:S04]  /*4a80*/  DEPBAR.LE SB0, 0x1 ;  /* 0x000080400000791a */ /* 0x004fc80000000000 */
.L_x_104:
[----:B------:R-:W-:Y:S05]  /*4a90*/  BSYNC B0 ;  /* 0x0000000000007941 */ /* 0x000fea0003800000 */
.L_x_103:
[----:B------:R-:W-:Y:S01]  /*4aa0*/  BAR.SYNC.DEFER_BLOCKING 0x1, 0x100 ;  /* 0x0044000000007b1d */ /* 0x000fe20000010000 */
[----:B------:R-:W-:-:S13]  /*4ab0*/  ISETP.NE.AND P2, PT, RZ, UR43, PT ;  /* 0x0000002bff007c0c */ /* 0x000fda000bf45270 */
[----:B------:R-:W-:Y:S05]  /*4ac0*/  @!P2 BRA `(.L_x_105) ;  /* 0x000000000034a947 */ /* 0x000fea0003800000 */
[----:B------:R-:W-:Y:S04]  /*4ad0*/  BSSY B0, `(.L_x_106) ;  /* 0x0000009000007945 */ /* 0x000fe80003800000 */
[----:B------:R-:W-:Y:S05]  /*4ae0*/  @P0 BRA `(.L_x_107) ;  /* 0x00000000001c0947 */ /* 0x000fea0003800000 */
[----:B------:R-:W-:-:S13]  /*4af0*/  ISETP.NE.AND P2, PT, R95, 0x3, PT ;  /* 0x000000035f00780c */ /* 0x000fda0003f45270 */
[----:B------:R-:W-:Y:S05]  /*4b00*/  @!P2 BRA `(.L_x_108) ;  /* 0x000000000004a947 */ /* 0x000fea0003800000 */
[----:B------:R-:W-:Y:S01]  /*4b10*/  BPT.TRAP 0x1 ;  /* 0x000000040000795c */ /* 0x000fe20000300000 */
.L_x_108:
[----:B------:R-:W-:-:S04]  /*4b20*/  ULEA UR4, UR42, UR52, 0x3 ;  /* 0x000000342a047291 */ /* 0x000fc8000f8e183f */
[----:B------:R-:W-:-:S04]  /*4b30*/  UIADD3 UR4, UR4, 0x60, URZ ;  /* 0x0000006004047890 */ /* 0x000fc8000fffe03f */
[----:B------:R-:W-:-:S09]  /*4b40*/  UPRMT UR4, UR51, 0x654, UR4 ;  /* 0x0000065433047896 */ /* 0x000fd20008000004 */
[----:B------:R-:W-:Y:S03]  /*4b50*/  SYNCS.ARRIVE.TRANS64.RED.A1T0 RZ, [UR4], RZ ;  /* 0x000000ffffff79a7 */ /* 0x000fe60008100404 */
.L_x_107:
[----:B------:R-:W-:Y:S05]  /*4b60*/  BSYNC B0 ;  /* 0x0000000000007941 */ /* 0x000fea0003800000 */
.L_x_106:
[----:B------:R-:W-:-:S04]  /*4b70*/  UIADD3 UR42, UR42, 0x1, URZ ;  /* 0x000000012a2a7890 */ /* 0x000fc8000fffe03f */
[----:B------:R-:W-:-:S04]  /*4b80*/  UISETP.NE.AND UP0, UPT, UR42, 0x4, UPT ;  /* 0x000000042a00788c */ /* 0x000fc8000bf05270 */
[----:B------:R-:W-:-:S12]  /*4b90*/  USEL UR42, UR42, URZ, UP0 ;  /* 0x0000003f2a2a7287 */ /* 0x000fd80008000000 */
.L_x_105:
[----:B------:R-:W-:Y:S04]  /*4ba0*/  BSSY B0, `(.L_x_109) ;  /* 0x0000014000007945 */ /* 0x000fe80003800000 */
[----:B------:R-:W-:Y:S05]  /*4bb0*/  @P0 BRA `(.L_x_110) ;  /* 0x0000000000480947 */ /* 0x000fea0003800000 */
[----:B------:R-:W-:-:S13]  /*4bc0*/  ISETP.NE.AND P2, PT, R95, 0x3, PT ;  /* 0x000000035f00780c */ /* 0x000fda0003f45270 */
[----:B------:R-:W-:Y:S05]  /*4bd0*/  @!P2 BRA `(.L_x_111) ;  /* 0x000000000004a947 */ /* 0x000fea0003800000 */
[----:B------:R-:W-:Y:S01]  /*4be0*/  BPT.TRAP 0x1 ;  /* 0x000000040000795c */ /* 0x000fe20000300000 */
.L_x_111:
[C---:B------:R-:W-:Y:S01]  /*4bf0*/  LEA R20, R12.reuse, UR52, 0x3 ;  /* 0x000000340c147c11 */ /* 0x040fe2000f8e18ff */
[----:B------:R-:W-:Y:S01]  /*4c00*/  BSSY B1, `(.L_x_112) ;  /* 0x0000009000017945 */ /* 0x000fe20003800000 */
[----:B------:R-:W-:Y:S02]  /*4c10*/  SHF.L.U32 R21, R91, 0x1f, RZ ;  /* 0x0000001f5b157819 */ /* 0x000fe400000006ff */
[----:B------:R-:W-:Y:S02]  /*4c20*/  PLOP3.LUT P3, PT, PT, PT, PT, 0x8, 0x0 ;  /* 0x000000000000781c */ /* 0x000fe40003f6e170 */
[----:B------:R-:W2:Y:S01]  /*4c30*/  SYNCS.PHASECHK.TRANS64.TRYWAIT P2, [R20+URZ+0x40], R21 ;  /* 0x00004015140075a7 */ /* 0x000ea2000804017f */
[----:B------:R-:W-:Y:S02]  /*4c40*/  @!P1 PLOP3.LUT P3, PT, P6, PT, PT, 0x80, 0x0 ;  /* 0x000000000000981c */ /* 0x000fe4000376f070 */
[----:B-1----:R-:W-:-:S04]  /*4c50*/  @!P1 LEA R0, R12, R15, 0xd ;  /* 0x0000000f0c009211 */ /* 0x002fc800078e68ff */
[----:B------:R-:W-:-:S07]  /*4c60*/  @!P1 IADD3 R3, R0, 0x20, RZ ;  /* 0x0000002000039810 */ /* 0x000fce0007ffe0ff */
[----:B------:R-:W-:Y:S01]  /*4c70*/  @P3 VIADD R3, R0, 0xffffffe0 ;  /* 0xffffffe000033836 */ /* 0x000fe20000000000 */
[----:B--2---:R-:W-:Y:S06]  /*4c80*/  @!P2 BRA `(.L_x_113) ;  /* 0x0000008c0004a947 */ /* 0x004fec0003800000 */
.L_x_357:
[----:B------:R-:W-:Y:S05]  /*4c90*/  BSYNC B1 ;  /* 0x0000000000017941 */ /* 0x000fea0003800000 */
.L_x_112:
[----:B------:R-:W-:Y:S05]  /*4ca0*/  @!P1 WARPSYNC.ALL ;  /* 0x0000000000009948 */ /* 0x000fea0003800000 */
[----:B------:R2:W3:Y:S01]  /*4cb0*/  @!P1 LDSM.16.M88.4 R4, [R0] ;  /* 0x000000000004983b */ /* 0x0004e20000000200 */
[----:B------:R-:W-:-:S03]  /*4cc0*/  IADD3 R12, R12, 0x1, RZ ;  /* 0x000000010c0c7810 */ /* 0x000fc60007ffe0ff */
[----:B------:R2:W4:Y:S04]  /*4cd0*/  @!P1 LDSM.16.M88.4 R8, [R3] ;  /* 0x000000000308983b */ /* 0x0005280000000200 */
.L_x_110:
[----:B------:R-:W-:Y:S05]  /*4ce0*/  BSYNC B0 ;  /* 0x0000000000007941 */ /* 0x000fea0003800000 */
.L_x_109:
[--C-:B-123--:R-:W-:Y:S02]  /*4cf0*/  HADD2.F32 R0, -RZ, R4.reuse.H0_H0 ;  /* 0x20000004ff007230 */ /* 0x10efe40000004100 */
[C---:B------:R-:W-:Y:S01]  /*4d00*/  FMUL R3, R93.reuse, R24 ;  /* 0x000000185d037220 */ /* 0x040fe20000400000 */
[----:B------:R-:W-:Y:S02]  /*4d10*/  HADD2.F32 R20, -RZ, R4.H1_H1 ;  /* 0x30000004ff147230 */ /* 0x000fe40000004100 */
[C---:B------:R-:W-:Y:S01]  /*4d20*/  FMUL R25, R93.reuse, R25 ;  /* 0x000000195d197220 */ /* 0x040fe20000400000 */
[----:B------:R-:W-:Y:S02]  /*4d30*/  HADD2.F32 R24, -RZ, R5.H0_H0 ;  /* 0x20000005ff187230 */ /* 0x000fe40000004100 */
[----:B------:R-:W-:Y:S01]  /*4d40*/  FFMA R3, R92, R0, R3 ;  /* 0x000000005c037223 */ /* 0x000fe20000000003 */
[----:B------:R-:W-:Y:S01]  /*4d50*/  FMUL R21, R93, R26 ;  /* 0x0000001a5d157220 */ /* 0x000fe20000400000 */
[----:B------:R-:W-:-:S02]  /*4d60*/  HADD2.F32 R0, -RZ, R6.H0_H0 ;  /* 0x20000006ff007230 */ /* 0x000fc40000004100 */
[C---:B------:R-:W-:Y:S01]  /*4d70*/  FFMA R25, R92.reuse, R20, R25 ;  /* 0x000000145c197223 */ /* 0x040fe20000000019 */
[C---:B------:R-:W-:Y:S01]  /*4d80*/  FMUL R23, R93.reuse, R28 ;  /* 0x0000001c5d177220 */ /* 0x040fe20000400000 */
[----:B------:R-:W-:Y:S01]  /*4d90*/  MOV R70, 0x3bbb989d ;  /* 0x3bbb989d00467802 */ /* 0x000fe20000000f00 */
[----:B------:R-:W-:Y:S02]  /*4da0*/  HADD2.F32 R20, -RZ, R6.H1_H1 ;  /* 0x30000006ff147230 */ /* 0x000fe40000004100 */
[C---:B------:R-:W-:Y:S01]  /*4db0*/  FMUL R29, R93.reuse, R29 ;  /* 0x0000001d5d1d7220 */ /* 0x040fe20000400000 */
[C---:B------:R-:W-:Y:S01]  /*4dc0*/  FFMA R21, R92.reuse, R24, R21 ;  /* 0x000000185c157223 */ /* 0x040fe20000000015 */
[----:B------:R-:W-:Y:S02]  /*4dd0*/  HADD2.F32 R24, -RZ, R7.H0_H0 ;  /* 0x20000007ff187230 */ /* 0x000fe40000004100 */
[----:B------:R-:W-:Y:S01]  /*4de0*/  FFMA R23, R92, R0, R23 ;  /* 0x000000005c177223 */ /* 0x000fe20000000017 */
[----:B------:R-:W-:Y:S01]  /*4df0*/  FMUL R57, R93, R30 ;  /* 0x0000001e5d397220 */ /* 0x000fe20000400000 */
[----:B------:R-:W-:-:S02]  /*4e00*/  IMAD.MOV.U32 R71, RZ, RZ, 0x437c0000 ;  /* 0x437c0000ff477424 */ /* 0x000fc400078e00ff */
[----:B------:R-:W-:Y:S01]  /*4e10*/  FFMA.SAT R0, -R3, R70, 0.5 ;  /* 0x3f00000003007423 */ /* 0x000fe20000002146 */
[----:B------:R-:W-:Y:S02]  /*4e20*/  HADD2.F32 R26, -RZ, R5.H1_H1 ;  /* 0x30000005ff1a7230 */ /* 0x000fe40000004100 */
[C---:B------:R-:W-:Y:S01]  /*4e30*/  FFMA R29, R92.reuse, R20, R29 ;  /* 0x000000145c1d7223 */ /* 0x040fe2000000001d */
[C---:B------:R-:W-:Y:S01]  /*4e40*/  FMUL R27, R93.reuse, R27 ;  /* 0x0000001b5d1b7220 */ /* 0x040fe20000400000 */
[----:B------:R-:W-:Y:S02]  /*4e50*/  HADD2.F32 R20, -RZ, R7.H1_H1 ;  /* 0x30000007ff147230 */ /* 0x000fe40000004100 */
[----:B------:R-:W-:Y:S01]  /*4e60*/  FMUL R31, R93, R31 ;  /* 0x0000001f5d1f7220 */ /* 0x000fe20000400000 */
[----:B------:R-:W-:Y:S01]  /*4e70*/  FFMA R57, R92, R24, R57 ;  /* 0x000000185c397223 */ /* 0x000fe20000000039 */
[----:B------:R-:W-:Y:S01]  /*4e80*/  FFMA.RM R0, R0, R71, 12582913 ;  /* 0x4b40000100007423 */ /* 0x000fe20000004047 */
[----:B------:R-:W-:Y:S01]  /*4e90*/  FFMA.SAT R24, -R25, R70, 0.5 ;  /* 0x3f00000019187423 */ /* 0x000fe20000002146 */
[----:B------:R-:W-:Y:S01]  /*4ea0*/  FFMA R27, R92, R26, R27 ;  /* 0x0000001a5c1b7223 */ /* 0x000fe2000000001b */
[----:B----4-:R-:W-:-:S02]  /*4eb0*/  HADD2.F32 R26, -RZ, R8.H0_H0 ;  /* 0x20000008ff1a7230 */ /* 0x010fc40000004100 */
[----:B------:R-:W-:Y:S01]  /*4ec0*/  FFMA R31, R92, R20, R31 ;  /* 0x000000145c1f7223 */ /* 0x000fe2000000001f */
[----:B------:R-:W-:Y:S01]  /*4ed0*/  FMUL R59, R93, R32 ;  /* 0x000000205d3b7220 */ /* 0x000fe20000400000 */
[----:B------:R-:W-:Y:S01]  /*4ee0*/  FADD R20, R0, -12583039 ;  /* 0xcb40007f00147421 */ /* 0x000fe20000000000 */
[----:B------:R-:W-:Y:S01]  /*4ef0*/  FFMA.RM R24, R24, R71, 12582913 ;  /* 0x4b40000118187423 */ /* 0x000fe20000004047 */
[----:B------:R-:W-:Y:S01]  /*4f00*/  FFMA.SAT R28, -R21, R70, 0.5 ;  /* 0x3f000000151c7423 */ /* 0x000fe20000002146 */
[----:B------:R-:W-:Y:S01]  /*4f10*/  FFMA R59, R92, R26, R59 ;  /* 0x0000001a5c3b7223 */ /* 0x000fe2000000003b */
[----:B------:R-:W-:Y:S01]  /*4f20*/  FFMA R20, -R3, 1.4426950216293334961, -R20 ;  /* 0x3fb8aa3b03147823 */ /* 0x000fe20000000914 */
[----:B------:R-:W-:Y:S01]  /*4f30*/  FADD R26, R24, -12583039 ;  /* 0xcb40007f181a7421 */ /* 0x000fe20000000000 */
[----:B------:R-:W-:Y:S02]  /*4f40*/  HADD2.F32 R30, -RZ, R8.H1_H1 ;  /* 0x30000008ff1e7230 */ /* 0x000fe40000004100 */
[----:B------:R-:W-:Y:S01]  /*4f50*/  FMUL R33, R93, R33 ;  /* 0x000000215d217220 */ /* 0x000fe20000400000 */
[----:B------:R-:W-:Y:S01]  /*4f60*/  FFMA R20, -R3, 1.925963033500011079e-08, R20 ;  /* 0x32a5706003147823 */ /* 0x000fe20000000114 */
[----:B------:R-:W-:Y:S01]  /*4f70*/  FFMA R26, -R25, 1.4426950216293334961, -R26 ;  /* 0x3fb8aa3b191a7823 */ /* 0x000fe2000000091a */
[----:B------:R-:W-:Y:S01]  /*4f80*/  FMUL R3, R93, R34 ;  /* 0x000000225d037220 */ /* 0x000fe20000400000 */
[----:B------:R-:W-:Y:S01]  /*4f90*/  FFMA.SAT R34, -R23, R70, 0.5 ;  /* 0x3f00000017227423 */ /* 0x000fe20000002146 */
[----:B------:R-:W-:Y:S01]  /*4fa0*/  FFMA.RM R28, R28, R71, 12582913 ;  /* 0x4b4000011c1c7423 */ /* 0x000fe20000004047 */
[----:B------:R-:W-:-:S02]  /*4fb0*/  HADD2.F32 R56, -RZ, R9.H0_H0 ;  /* 0x20000009ff387230 */ /* 0x000fc40000004100 */
[----:B------:R-:W-:Y:S01]  /*4fc0*/  FFMA R26, -R25, 1.925963033500011079e-08, R26 ;  /* 0x32a57060191a7823 */ /* 0x000fe2000000011a */
[----:B------:R-:W-:Y:S01]  /*4fd0*/  FFMA.SAT R25, -R27, R70, 0.5 ;  /* 0x3f0000001b197423 */ /* 0x000fe20000002146 */
[-C--:B------:R-:W-:Y:S01]  /*4fe0*/  FFMA.RM R34, R34, R71.reuse, 12582913 ;  /* 0x4b40000122227423 */ /* 0x080fe20000004047 */
[----:B------:R-:W-:Y:S01]  /*4ff0*/  FFMA R33, R92, R30, R33 ;  /* 0x0000001e5c217223 */ /* 0x000fe20000000021 */
[----:B------:R-:W-:Y:S01]  /*5000*/  FADD R30, R28, -12583039 ;  /* 0xcb40007f1c1e7421 */ /* 0x000fe20000000000 */
[----:B------:R-:W-:Y:S01]  /*5010*/  FFMA R3, R92, R56, R3 ;  /* 0x000000385c037223 */ /* 0x000fe20000000003 */
[----:B------:R-:W-:Y:S01]  /*5020*/  FFMA.RM R32, R25, R71, 12582913 ;  /* 0x4b40000119207423 */ /* 0x000fe20000004047 */
[----:B------:R-:W-:Y:S01]  /*5030*/  FADD R56, R34, -12583039 ;  /* 0xcb40007f22387421 */ /* 0x000fe20000000000 */
[----:B------:R-:W-:Y:S01]  /*5040*/  FFMA R30, -R21, 1.4426950216293334961, -R30 ;  /* 0x3fb8aa3b151e7823 */ /* 0x000fe2000000091e */
[----:B------:R1:W2:Y:S01]  /*5050*/  MUFU.EX2 R61, R20 ;  /* 0x00000014003d7308 */ /* 0x0002a20000000800 */
[----:B------:R-:W-:-:S02]  /*5060*/  HADD2.F32 R58, -RZ, R9.H1_H1 ;  /* 0x30000009ff3a7230 */ /* 0x000fc40000004100 */
[----:B------:R-:W-:Y:S01]  /*5070*/  FFMA R56, -R23, 1.4426950216293334961, -R56 ;  /* 0x3fb8aa3b17387823 */ /* 0x000fe20000000938 */
[----:B------:R-:W-:Y:S01]  /*5080*/  FFMA R30, -R21, 1.925963033500011079e-08, R30 ;  /* 0x32a57060151e7823 */ /* 0x000fe2000000011e */
[----:B------:R-:W-:Y:S01]  /*5090*/  FMUL R35, R93, R35 ;  /* 0x000000235d237220 */ /* 0x000fe20000400000 */
[-C--:B------:R-:W-:Y:S01]  /*50a0*/  FFMA.SAT R21, -R29, R70.reuse, 0.5 ;  /* 0x3f0000001d157423 */ /* 0x080fe20000002146 */
[----:B------:R-:W-:Y:S01]  /*50b0*/  FFMA R56, -R23, 1.925963033500011079e-08, R56 ;  /* 0x32a5706017387823 */ /* 0x000fe20000000138 */
[----:B------:R-:W-:Y:S01]  /*50c0*/  FFMA.SAT R23, -R57, R70, 0.5 ;  /* 0x3f00000039177423 */ /* 0x000fe20000002146 */
[----:B------:R3:W-:Y:S01]  /*50d0*/  MUFU.EX2 R25, R26 ;  /* 0x0000001a00197308 */ /* 0x0007e20000000800 */
[----:B-1----:R-:W-:Y:S01]  /*50e0*/  FADD R20, R32, -12583039 ;  /* 0xcb40007f20147421 */ /* 0x002fe20000000000 */
[----:B------:R-:W-:Y:S01]  /*50f0*/  FFMA R35, R92, R58, R35 ;  /* 0x0000003a5c237223 */ /* 0x000fe20000000023 */
[--C-:B------:R-:W-:Y:S02]  /*5100*/  HADD2.F32 R58, -RZ, R10.reuse.H0_H0 ;  /* 0x2000000aff3a7230 */ /* 0x100fe40000004100 */
[----:B------:R-:W-:Y:S01]  /*5110*/  FMUL R37, R93, R37 ;  /* 0x000000255d257220 */ /* 0x000fe20000400000 */
[----:B------:R-:W-:Y:S01]  /*5120*/  FFMA R20, -R27, 1.4426950216293334961, -R20 ;  /* 0x3fb8aa3b1b147823 */ /* 0x000fe20000000914 */
[----:B------:R-:W-:Y:S01]  /*5130*/  FFMA.SAT R64, -R35, R70, 0.5 ;  /* 0x3f00000023407423 */ /* 0x000fe20000002146 */
[----:B------:R-:W-:Y:S01]  /*5140*/  HADD2.F32 R62, -RZ, R10.H1_H1 ;  /* 0x3000000aff3e7230 */ /* 0x000fe20000004100 */
[----:B------:R1:W-:Y:S01]  /*5150*/  MUFU.EX2 R63, R30 ;  /* 0x0000001e003f7308 */ /* 0x0003e20000000800 */
[-C--:B---3--:R-:W-:Y:S01]  /*5160*/  FFMA.RM R26, R21, R71.reuse, 12582913 ;  /* 0x4b400001151a7423 */ /* 0x088fe20000004047 */
[----:B------:R-:W-:Y:S01]  /*5170*/  FFMA R20, -R27, 1.925963033500011079e-08, R20 ;  /* 0x32a570601b147823 */ /* 0x000fe20000000114 */
[----:B------:R-:W-:Y:S01]  /*5180*/  FMUL R21, R93, R36 ;  /* 0x000000245d157220 */ /* 0x000fe20000400000 */
[-C--:B------:R-:W-:Y:S01]  /*5190*/  FFMA.RM R36, R23, R71.reuse, 12582913 ;  /* 0x4b40000117247423 */ /* 0x080fe20000004047 */
[----:B------:R-:W-:Y:S01]  /*51a0*/  FFMA.SAT R23, -R31, R70, 0.5 ;  /* 0x3f0000001f177423 */ /* 0x000fe20000002146 */
[-C--:B------:R-:W-:Y:S01]  /*51b0*/  FFMA.RM R64, R64, R71.reuse, 12582913 ;  /* 0x4b40000140407423 */ /* 0x080fe20000004047 */
[----:B------:R-:W-:Y:S01]  /*51c0*/  FFMA R21, R92, R58, R21 ;  /* 0x0000003a5c157223 */ /* 0x000fe20000000015 */
[----:B------:R3:W4:Y:S01]  /*51d0*/  MUFU.EX2 R27, R20 ;  /* 0x00000014001b7308 */ /* 0x0007220000000800 */
[----:B-1----:R-:W-:Y:S01]  /*51e0*/  FADD R30, R26, -12583039 ;  /* 0xcb40007f1a1e7421 */ /* 0x002fe20000000000 */
[----:B------:R-:W-:Y:S01]  /*51f0*/  FFMA.RM R58, R23, R71, 12582913 ;  /* 0x4b400001173a7423 */ /* 0x000fe20000004047 */
[----:B------:R-:W-:Y:S01]  /*5200*/  FFMA.SAT R23, -R59, R70, 0.5 ;  /* 0x3f0000003b177423 */ /* 0x000fe20000002146 */
[----:B------:R-:W-:Y:S01]  /*5210*/  FFMA R37, R92, R62, R37 ;  /* 0x0000003e5c257223 */ /* 0x000fe20000000025 */
[C---:B------:R-:W-:Y:S01]  /*5220*/  FFMA R30, -R29.reuse, 1.4426950216293334961, -R30 ;  /* 0x3fb8aa3b1d1e7823 */ /* 0x040fe2000000091e */
[----:B------:R-:W-:Y:S01]  /*5230*/  FADD R60, R58, -12583039 ;  /* 0xcb40007f3a3c7421 */ /* 0x000fe20000000000 */
[--C-:B------:R-:W-:Y:S01]  /*5240*/  HADD2.F32 R62, -RZ, R11.reuse.H0_H0 ;  /* 0x2000000bff3e7230 */ /* 0x100fe20000004100 */
[----:B------:R1:W-:Y:S01]  /*5250*/  MUFU.EX2 R65, R56 ;  /* 0x0000003800417308 */ /* 0x0003e20000000800 */
[----:B---3--:R-:W-:Y:S01]  /*5260*/  FADD R20, R36, -12583039 ;  /* 0xcb40007f24147421 */ /* 0x008fe20000000000 */
[----:B------:R-:W-:Y:S01]  /*5270*/  FFMA R30, -R29, 1.925963033500011079e-08, R30 ;  /* 0x32a570601d1e7823 */ /* 0x000fe2000000011e */
[----:B------:R-:W-:Y:S01]  /*5280*/  FFMA R60, -R31, 1.4426950216293334961, -R60 ;  /* 0x3fb8aa3b1f3c7823 */ /* 0x000fe2000000093c */
[----:B------:R-:W-:Y:S01]  /*5290*/  FADD R66, R64, -12583039 ;  /* 0xcb40007f40427421 */ /* 0x000fe20000000000 */
[----:B------:R-:W-:Y:S01]  /*52a0*/  FFMA R20, -R57, 1.4426950216293334961, -R20 ;  /* 0x3fb8aa3b39147823 */ /* 0x000fe20000000914 */
[----:B------:R-:W-:-:S02]  /*52b0*/  HADD2.F32 R67, -RZ, R11.H1_H1 ;  /* 0x3000000bff437230 */ /* 0x000fc40000004100 */
[----:B------:R-:W-:Y:S01]  /*52c0*/  FFMA R60, -R31, 1.925963033500011079e-08, R60 ;  /* 0x32a570601f3c7823 */ /* 0x000fe2000000013c */
[----:B------:R3:W-:Y:S01]  /*52d0*/  MUFU.EX2 R29, R30 ;  /* 0x0000001e001d7308 */ /* 0x0007e20000000800 */
[----:B------:R-:W-:Y:S01]  /*52e0*/  FFMA R20, -R57, 1.925963033500011079e-08, R20 ;  /* 0x32a5706039147823 */ /* 0x000fe20000000114 */
[----:B-1----:R-:W-:Y:S01]  /*52f0*/  FFMA.RM R56, R23, R71, 12582913 ;  /* 0x4b40000117387423 */ /* 0x002fe20000004047 */
[----:B------:R-:W-:Y:S01]  /*5300*/  FFMA.SAT R31, -R33, R70, 0.5 ;  /* 0x3f000000211f7423 */ /* 0x000fe20000002146 */
[C---:B------:R-:W-:Y:S01]  /*5310*/  FMUL R23, R93.reuse, R38 ;  /* 0x000000265d177220 */ /* 0x040fe20000400000 */
[----:B------:R-:W-:Y:S01]  /*5320*/  FMUL R39, R93, R39 ;  /* 0x000000275d277220 */ /* 0x000fe20000400000 */
[----:B------:R-:W-:Y:S01]  /*5330*/  FFMA R66, -R35, 1.4426950216293334961, -R66 ;  /* 0x3fb8aa3b23427823 */ /* 0x000fe20000000942 */
[----:B------:R-:W-:Y:S01]  /*5340*/  FFMA.RM R38, R31, R71, 12582913 ;  /* 0x4b4000011f267423 */ /* 0x000fe20000004047 */
[----:B------:R1:W-:Y:S01]  /*5350*/  MUFU.EX2 R57, R20 ;  /* 0x0000001400397308 */ /* 0x0003e20000000800 */
[----:B---3--:R-:W-:Y:S01]  /*5360*/  FADD R30, R56, -12583039 ;  /* 0xcb40007f381e7421 */ /* 0x008fe20000000000 */
[----:B------:R-:W-:Y:S01]  /*5370*/  FFMA R23, R92, R62, R23 ;  /* 0x0000003e5c177223 */ /* 0x000fe20000000017 */
[----:B------:R-:W-:Y:S01]  /*5380*/  FADD R62, R38, -12583039 ;  /* 0xcb40007f263e7421 */ /* 0x000fe20000000000 */
[----:B------:R-:W-:Y:S01]  /*5390*/  FFMA R39, R92, R67, R39 ;  /* 0x000000435c277223 */ /* 0x000fe20000000027 */
[----:B------:R-:W-:Y:S01]  /*53a0*/  FFMA R30, -R59, 1.4426950216293334961, -R30 ;  /* 0x3fb8aa3b3b1e7823 */ /* 0x000fe2000000091e */
[----:B------:R-:W-:Y:S01]  /*53b0*/  FFMA R66, -R35, 1.925963033500011079e-08, R66 ;  /* 0x32a5706023427823 */ /* 0x000fe20000000142 */
[-C--:B------:R-:W-:Y:S01]  /*53c0*/  FFMA.SAT R35, -R37, R70.reuse, 0.5 ;  /* 0x3f00000025237423 */ /* 0x080fe20000002146 */
[----:B------:R3:W5:Y:S01]  /*53d0*/  MUFU.EX2 R31, R60 ;  /* 0x0000003c001f7308 */ /* 0x0007620000000800 */
[-C--:B-1----:R-:W-:Y:S01]  /*53e0*/  FFMA.SAT R20, -R3, R70.reuse, 0.5 ;  /* 0x3f00000003147423 */ /* 0x082fe20000002146 */
[----:B------:R-:W-:Y:S01]  /*53f0*/  FFMA R30, -R59, 1.925963033500011079e-08, R30 ;  /* 0x32a570603b1e7823 */ /* 0x000fe2000000011e */
[-C--:B------:R-:W-:Y:S01]  /*5400*/  FFMA.SAT R68, -R23, R70.reuse, 0.5 ;  /* 0x3f00000017447423 */ /* 0x080fe20000002146 */
[----:B------:R-:W-:Y:S01]  /*5410*/  FFMA R62, -R33, 1.4426950216293334961, -R62 ;  /* 0x3fb8aa3b213e7823 */ /* 0x000fe2000000093e */
[-C--:B------:R-:W-:Y:S01]  /*5420*/  FFMA.RM R20, R20, R71.reuse, 12582913 ;  /* 0x4b40000114147423 */ /* 0x080fe20000004047 */
[-C--:B------:R-:W-:Y:S01]  /*5430*/  FFMA.RM R67, R35, R71.reuse, 12582913 ;  /* 0x4b40000123437423 */ /* 0x080fe20000004047 */
[----:B------:R-:W-:Y:S01]  /*5440*/  FFMA.RM R69, R68, R71, 12582913 ;  /* 0x4b40000144457423 */ /* 0x000fe20000004047 */
[----:B------:R1:W-:Y:S01]  /*5450*/  MUFU.EX2 R59, R30 ;  /* 0x0000001e003b7308 */ /* 0x0003e20000000800 */
[----:B---3--:R-:W-:Y:S01]  /*5460*/  FADD R60, R20, -12583039 ;  /* 0xcb40007f143c7421 */ /* 0x008fe20000000000 */
[----:B------:R-:W-:Y:S01]  /*5470*/  FFMA R62, -R33, 1.925963033500011079e-08, R62 ;  /* 0x32a57060213e7823 */ /* 0x000fe2000000013e */
[----:B------:R-:W-:Y:S01]  /*5480*/  SHF.L.U32 R0, R0, 0x17, RZ ;  /* 0x0000001700007819 */ /* 0x000fe200000006ff */
[----:B------:R-:W-:Y:S01]  /*5490*/  FADD R68, R67, -12583039 ;  /* 0xcb40007f43447421 */ /* 0x000fe20000000000 */
[----:B------:R-:W-:Y:S01]  /*54a0*/  FFMA R60, -R3, 1.4426950216293334961, -R60 ;  /* 0x3fb8aa3b033c7823 */ /* 0x000fe2000000093c */
[----:B------:R-:W-:Y:S01]  /*54b0*/  SHF.L.U32 R32, R32, 0x17, RZ ;  /* 0x0000001720207819 */ /* 0x000fe200000006ff */
[----:B------:R-:W-:Y:S01]  /*54c0*/  IMAD.SHL.U32 R28, R28, 0x800000, RZ ;  /* 0x008000001c1c7824 */ /* 0x000fe200078e00ff */
[----:B------:R3:W5:Y:S01]  /*54d0*/  MUFU.EX2 R33, R62 ;  /* 0x0000003e00217308 */ /* 0x0007620000000800 */
[-C--:B-1----:R-:W-:Y:S01]  /*54e0*/  FFMA.SAT R30, -R21, R70.reuse, 0.5 ;  /* 0x3f000000151e7423 */ /* 0x082fe20000002146 */
[----:B------:R-:W-:Y:S01]  /*54f0*/  FFMA.SAT R70, -R39, R70, 0.5 ;  /* 0x3f00000027467423 */ /* 0x000fe20000002146 */
[----:B------:R-:W-:Y:S01]  /*5500*/  FFMA R60, -R3, 1.925963033500011079e-08, R60 ;  /* 0x32a57060033c7823 */ /* 0x000fe2000000013c */
[----:B--2---:R-:W-:Y:S01]  /*5510*/  FFMA R61, R0, R61, 1 ;  /* 0x3f800000003d7423 */ /* 0x004fe2000000003d */
[-C--:B------:R-:W-:Y:S01]  /*5520*/  FFMA.RM R30, R30, R71.reuse, 12582913 ;  /* 0x4b4000011e1e7423 */ /* 0x080fe20000004047 */
[----:B------:R-:W-:Y:S01]  /*5530*/  FFMA.RM R70, R70, R71, 12582913 ;  /* 0x4b40000146467423 */ /* 0x000fe20000004047 */
[C---:B------:R-:W-:Y:S01]  /*5540*/  FFMA R68, -R37.reuse, 1.4426950216293334961, -R68 ;  /* 0x3fb8aa3b25447823 */ /* 0x040fe20000000944 */
[----:B------:R1:W2:Y:S01]  /*5550*/  MUFU.EX2 R3, R60 ;  /* 0x0000003c00037308 */ /* 0x0002a20000000800 */
[----:B---3--:R-:W-:Y:S01]  /*5560*/  FADD R62, R30, -12583039 ;  /* 0xcb40007f1e3e7421 */ /* 0x008fe20000000000 */
[----:B------:R-:W-:Y:S01]  /*5570*/  FADD R96, R70, -12583039 ;  /* 0xcb40007f46607421 */ /* 0x000fe20000000000 */
[----:B------:R-:W-:Y:S01]  /*5580*/  FFMA R68, -R37, 1.925963033500011079e-08, R68 ;  /* 0x32a5706025447823 */ /* 0x000fe20000000144 */
[----:B------:R-:W-:Y:S01]  /*5590*/  IADD3 R0, R61, 0x1800000, RZ ;  /* 0x018000003d007810 */ /* 0x000fe20007ffe0ff */
[----:B------:R-:W-:Y:S01]  /*55a0*/  FFMA R62, -R21, 1.4426950216293334961, -R62 ;  /* 0x3fb8aa3b153e7823 */ /* 0x000fe2000000093e */
[----:B------:R-:W-:Y:S01]  /*55b0*/  FFMA R96, -R39, 1.4426950216293334961, -R96 ;  /* 0x3fb8aa3b27607823 */ /* 0x000fe20000000960 */
[----:B------:R-:W-:Y:S01]  /*55c0*/  SHF.L.U32 R58, R58, 0x17, RZ ;  /* 0x000000173a3a7819 */ /* 0x000fe200000006ff */
[----:B------:R-:W3:Y:S01]  /*55d0*/  MUFU.EX2 R35, R66 ;  /* 0x0000004200237308 */ /* 0x000ee20000000800 */
[----:B-1----:R-:W-:Y:S01]  /*55e0*/  FADD R60, R69, -12583039 ;  /* 0xcb40007f453c7421 */ /* 0x002fe20000000000 */
[----:B------:R-:W-:Y:S01]  /*55f0*/  FFMA R62, -R21, 1.925963033500011079e-08, R62 ;  /* 0x32a57060153e7823 */ /* 0x000fe2000000013e */
[----:B------:R-:W-:Y:S01]  /*5600*/  FFMA R96, -R39, 1.925963033500011079e-08, R96 ;  /* 0x32a5706027607823 */ /* 0x000fe20000000160 */
[----:B------:R-:W-:Y:S01]  /*5610*/  LOP3.LUT R0, R0, 0x7f800000, RZ, 0xc0, !PT ;  /* 0x7f80000000007812 */ /* 0x000fe200078ec0ff */
[C---:B------:R-:W-:Y:S01]  /*5620*/  FFMA R60, -R23.reuse, 1.4426950216293334961, -R60 ;  /* 0x3fb8aa3b173c7823 */ /* 0x040fe2000000093c */
[----:B------:R-:W-:Y:S01]  /*5630*/  SHF.L.U32 R38, R38, 0x17, RZ ;  /* 0x0000001726267819 */ /* 0x000fe200000006ff */
[----:B------:R-:W-:Y:S01]  /*5640*/  IMAD.SHL.U32 R26, R26, 0x800000, RZ ;  /* 0x008000001a1a7824 */ /* 0x000fe200078e00ff */
[----:B------:R-:W1:Y:S01]  /*5650*/  MUFU.EX2 R21, R62 ;  /* 0x0000003e00157308 */ /* 0x000e620000000800 */
[----:B------:R-:W-:Y:S01]  /*5660*/  FFMA R60, -R23, 1.925963033500011079e-08, R60 ;  /* 0x32a57060173c7823 */ /* 0x000fe2000000013c */
[----:B------:R-:W-:Y:S01]  /*5670*/  ISETP.GT.U32.AND P2, PT, R0, 0x1ffffff, PT ;  /* 0x01ffffff0000780c */ /* 0x000fe20003f44070 */
[----:B------:R-:W-:Y:S01]  /*5680*/  IMAD.SHL.U32 R56, R56, 0x800000, RZ ;  /* 0x0080000038387824 */ /* 0x000fe200078e00ff */
[----:B------:R-:W-:Y:S01]  /*5690*/  SHF.L.U32 R24, R24, 0x17, RZ ;  /* 0x0000001718187819 */ /* 0x000fe200000006ff */
[----:B------:R-:W-:Y:S01]  /*56a0*/  IMAD.SHL.U32 R20, R20, 0x800000, RZ ;  /* 0x0080000014147824 */ /* 0x000fe200078e00ff */
[----:B------:R-:W-:Y:S01]  /*56b0*/  SHF.L.U32 R34, R34, 0x17, RZ ;  /* 0x0000001722227819 */ /* 0x000fe200000006ff */
[----:B------:R-:W-:Y:S01]  /*56c0*/  IMAD.SHL.U32 R67, R67, 0x800000, RZ ;  /* 0x0080000043437824 */ /* 0x000fe200078e00ff */
[----:B------:R-:W1:Y:S01]  /*56d0*/  MUFU.EX2 R68, R68 ;  /* 0x0000004400447308 */ /* 0x000e620000000800 */
[----:B------:R-:W-:Y:S01]  /*56e0*/  SHF.L.U32 R36, R36, 0x17, RZ ;  /* 0x0000001724247819 */ /* 0x000fe200000006ff */
[----:B------:R-:W-:Y:S01]  /*56f0*/  BSSY B1, `(.L_x_114) ;  /* 0x0000020000017945 */ /* 0x000fe20003800000 */
[----:B------:R-:W-:Y:S01]  /*5700*/  SHF.L.U32 R64, R64, 0x17, RZ ;  /* 0x0000001740407819 */ /* 0x000fe200000006ff */
[----:B----4-:R-:W-:Y:S01]  /*5710*/  FFMA R27, R32, R27, 1 ;  /* 0x3f800000201b7423 */ /* 0x010fe2000000001b */
[----:B------:R-:W-:Y:S01]  /*5720*/  SHF.L.U32 R30, R30, 0x17, RZ ;  /* 0x000000171e1e7819 */ /* 0x000fe200000006ff */
[----:B-----5:R-:W-:Y:S01]  /*5730*/  FFMA R31, R58, R31, 1 ;  /* 0x3f8000003a1f7423 */ /* 0x020fe2000000001f */
[----:B------:R-:W-:Y:S01]  /*5740*/  SHF.L.U32 R69, R69, 0x17, RZ ;  /* 0x0000001745457819 */ /* 0x000fe200000006ff */
[----:B------:R-:W4:Y:S01]  /*5750*/  MUFU.EX2 R60, R60 ;  /* 0x0000003c003c7308 */ /* 0x000f220000000800 */
[----:B------:R-:W-:Y:S01]  /*5760*/  SHF.L.U32 R70, R70, 0x17, RZ ;  /* 0x0000001746467819 */ /* 0x000fe200000006ff */
[----:B------:R-:W-:Y:S01]  /*5770*/  FFMA R33, R38, R33, 1 ;  /* 0x3f80000026217423 */ /* 0x000fe20000000021 */
[----:B------:R-:W-:Y:S01]  /*5780*/  FFMA R24, R24, R25, 1 ;  /* 0x3f80000018187423 */ /* 0x000fe20000000019 */
[----:B------:R-:W-:Y:S01]  /*5790*/  FFMA R28, R28, R63, 1 ;  /* 0x3f8000001c1c7423 */ /* 0x000fe2000000003f */
[----:B------:R-:W-:Y:S01]  /*57a0*/  FFMA R34, R34, R65, 1 ;  /* 0x3f80000022227423 */ /* 0x000fe20000000041 */
[----:B------:R-:W-:Y:S01]  /*57b0*/  FFMA R29, R26, R29, 1 ;  /* 0x3f8000001a1d7423 */ /* 0x000fe2000000001d */
[----:B------:R-:W-:Y:S01]  /*57c0*/  FFMA R36, R36, R57, 1 ;  /* 0x3f80000024247423 */ /* 0x000fe20000000039 */
[----:B------:R-:W5:Y:S01]  /*57d0*/  MUFU.EX2 R23, R96 ;  /* 0x0000006000177308 */ /* 0x000f620000000800 */
[----:B------:R-:W-:Y:S01]  /*57e0*/  FFMA R32, R56, R59, 1 ;  /* 0x3f80000038207423 */ /* 0x000fe2000000003b */
[----:B--2---:R-:W-:Y:S01]  /*57f0*/  FFMA R38, R20, R3, 1 ;  /* 0x3f80000014267423 */ /* 0x004fe20000000003 */
[----:B---3--:R-:W-:Y:S01]  /*5800*/  FFMA R35, R64, R35, 1 ;  /* 0x3f80000040237423 */ /* 0x008fe20000000023 */
[----:B-1----:R-:W-:Y:S01]  /*5810*/  FFMA R58, R30, R21, 1 ;  /* 0x3f8000001e3a7423 */ /* 0x002fe20000000015 */
[----:B------:R-:W-:Y:S01]  /*5820*/  FFMA R37, R67, R68, 1 ;  /* 0x3f80000043257423 */ /* 0x000fe20000000044 */
[----:B----4-:R-:W-:Y:S01]  /*5830*/  FFMA R60, R69, R60, 1 ;  /* 0x3f800000453c7423 */ /* 0x010fe2000000003c */
[----:B-----5:R-:W-:Y:S01]  /*5840*/  FFMA R39, R70, R23, 1 ;  /* 0x3f80000046277423 */ /* 0x020fe20000000017 */
[----:B------:R-:W-:Y:S06]  /*5850*/  @P2 BRA `(.L_x_115) ;  /* 0x0000000000142947 */ /* 0x000fec0003800000 */
[----:B------:R-:W-:Y:S01]  /*5860*/  IMAD.MOV.U32 R3, RZ, RZ, R61 ;  /* 0x000000ffff037224 */ /* 0x000fe200078e003d */
[----:B------:R-:W-:-:S07]  /*5870*/  MOV R70, 0x5890 ;  /* 0x0000589000467802 */ /* 0x000fce0000000f00 */
[----:B------:R-:W-:Y:S05]  /*5880*/  CALL.REL.NOINC `($__internal_0_$__cuda_sm20_rcp_rn_f32_slowpath) ;  /* 0x0000008400847944 */ /* 0x000fea0003c00000 */
[----:B------:R-:W-:Y:S01]  /*5890*/  MOV R20, R0 ;  /* 0x0000000000147202 */ /* 0x000fe20000000f00 */
[----:B------:R-:W-:Y:S06]  /*58a0*/  BRA `(.L_x_116) ;  /* 0x0000000000107947 */ /* 0x000fec0003800000 */
.L_x_115:
[----:B------:R-:W1:Y:S02]  /*58b0*/  MUFU.RCP R20, R61 ;  /* 0x0000003d00147308 */ /* 0x000e640000001000 */
[----:B-1----:R-:W-:-:S04]  /*58c0*/  FFMA R0, R61, R20, -1 ;  /* 0xbf8000003d007423 */ /* 0x002fc80000000014 */
[----:B------:R-:W-:-:S04]  /*58d0*/  FADD.FTZ R3, -R0, -RZ ;  /* 0x800000ff00037221 */ /* 0x000fc80000010100 */
[----:B------:R-:W-:-:S07]  /*58e0*/  FFMA R20, R20, R3, R20 ;  /* 0x0000000314147223 */ /* 0x000fce0000000014 */
.L_x_116:
[----:B------:R-:W-:Y:S05]  /*58f0*/  BSYNC B1 ;  /* 0x0000000000017941 */ /* 0x000fea0003800000 */
.L_x_114:
        /* <DEDUP_REMOVED lines=10> */
.L_x_118:
[----:B------:R-:W1:Y:S02]  /*59a0*/  MUFU.RCP R21, R24 ;  /* 0x0000001800157308 */ /* 0x000e640000001000 */
[----:B-1----:R-:W-:-:S04]  /*59b0*/  FFMA R0, R24, R21, -1 ;  /* 0xbf80000018007423 */ /* 0x002fc80000000015 */
[----:B------:R-:W-:-:S04]  /*59c0*/  FADD.FTZ R0, -R0, -RZ ;  /* 0x800000ff00007221 */ /* 0x000fc80000010100 */
[----:B------:R-:W-:-:S07]  /*59d0*/  FFMA R21, R21, R0, R21 ;  /* 0x0000000015157223 */ /* 0x000fce0000000015 */
.L_x_119:
[----:B------:R-:W-:Y:S05]  /*59e0*/  BSYNC B1 ;  /* 0x0000000000017941 */ /* 0x000fea0003800000 */
.L_x_117:
        /* <DEDUP_REMOVED lines=10> */
.L_x_121:
[----:B------:R-:W1:Y:S02]  /*5a90*/  MUFU.RCP R23, R28 ;  /* 0x0000001c00177308 */ /* 0x000e640000001000 */
[----:B-1----:R-:W-:-:S04]  /*5aa0*/  FFMA R0, R28, R23, -1 ;  /* 0xbf8000001c007423 */ /* 0x002fc80000000017 */
[----:B------:R-:W-:-:S04]  /*5ab0*/  FADD.FTZ R0, -R0, -RZ ;  /* 0x800000ff00007221 */ /* 0x000fc80000010100 */
[----:B------:R-:W-:-:S07]  /*5ac0*/  FFMA R23, R23, R0, R23 ;  /* 0x0000000017177223 */ /* 0x000fce0000000017 */
.L_x_122:
[----:B------:R-:W-:Y:S05]  /*5ad0*/  BSYNC B1 ;  /* 0x0000000000017941 */ /* 0x000fea0003800000 */
.L_x_120:
        /* <DEDUP_REMOVED lines=10> */
.L_x_124:
[----:B------:R-:W1:Y:S02]  /*5b80*/  MUFU.RCP R24, R27 ;  /* 0x0000001b00187308 */ /* 0x000e640000001000 */
[----:B-1----:R-:W-:-:S04]  /*5b90*/  FFMA R0, R27, R24, -1 ;  /* 0xbf8000001b007423 */ /* 0x002fc80000000018 */
[----:B------:R-:W-:-:S04]  /*5ba0*/  FADD.FTZ R3, -R0, -RZ ;  /* 0x800000ff00037221 */ /* 0x000fc80000010100 */
[----:B------:R-:W-:-:S07]  /*5bb0*/  FFMA R24, R24, R3, R24 ;  /* 0x0000000318187223 */ /* 0x000fce0000000018 */
.L_x_125:
[----:B------:R-:W-:Y:S05]  /*5bc0*/  BSYNC B1 ;  /* 0x0000000000017941 */ /* 0x000fea0003800000 */
.L_x_123:
        /* <DEDUP_REMOVED lines=10> */
.L_x_127:
[----:B------:R-:W1:Y:S02]  /*5c70*/  MUFU.RCP R25, R34 ;  /* 0x0000002200197308 */ /* 0x000e640000001000 */
[----:B-1----:R-:W-:-:S04]  /*5c80*/  FFMA R0, R34, R25, -1 ;  /* 0xbf80000022007423 */ /* 0x002fc80000000019 */
[----:B------:R-:W-:-:S04]  /*5c90*/  FADD.FTZ R0, -R0, -RZ ;  /* 0x800000ff00007221 */ /* 0x000fc80000010100 */
[----:B------:R-:W-:-:S07]  /*5ca0*/  FFMA R25, R25, R0, R25 ;  /* 0x0000000019197223 */ /* 0x000fce0000000019 */
.L_x_128:
[----:B------:R-:W-:Y:S05]  /*5cb0*/  BSYNC B1 ;  /* 0x0000000000017941 */ /* 0x000fea0003800000 */
.L_x_126:
        /* <DEDUP_REMOVED lines=10> */
.L_x_130:
[----:B------:R-:W1:Y:S02]  /*5d60*/  MUFU.RCP R26, R29 ;  /* 0x0000001d001a7308 */ /* 0x000e640000001000 */
[----:B-1----:R-:W-:-:S04]  /*5d70*/  FFMA R0, R29, R26, -1 ;  /* 0xbf8000001d007423 */ /* 0x002fc8000000001a */
[----:B------:R-:W-:-:S04]  /*5d80*/  FADD.FTZ R3, -R0, -RZ ;  /* 0x800000ff00037221 */ /* 0x000fc80000010100 */
[----:B------:R-:W-:-:S07]  /*5d90*/  FFMA R26, R26, R3, R26 ;  /* 0x000000031a1a7223 */ /* 0x000fce000000001a */
.L_x_131:
[----:B------:R-:W-:Y:S05]  /*5da0*/  BSYNC B1 ;  /* 0x0000000000017941 */ /* 0x000fea0003800000 */
.L_x_129:
        /* <DEDUP_REMOVED lines=10> */
.L_x_133:
[----:B------:R-:W1:Y:S02]  /*5e50*/  MUFU.RCP R27, R36 ;  /* 0x00000024001b7308 */ /* 0x000e640000001000 */
[----:B-1----:R-:W-:-:S04]  /*5e60*/  FFMA R0, R36, R27, -1 ;  /* 0xbf80000024007423 */ /* 0x002fc8000000001b */
[----:B------:R-:W-:-:S04]  /*5e70*/  FADD.FTZ R0, -R0, -RZ ;  /* 0x800000ff00007221 */ /* 0x000fc80000010100 */
[----:B------:R-:W-:-:S07]  /*5e80*/  FFMA R27, R27, R0, R27 ;  /* 0x000000001b1b7223 */ /* 0x000fce000000001b */
.L_x_134:
[----:B------:R-:W-:Y:S05]  /*5e90*/  BSYNC B1 ;  /* 0x0000000000017941 */ /* 0x000fea0003800000 */
.L_x_132:
        /* <DEDUP_REMOVED lines=10> */
.L_x_136:
[----:B------:R-:W1:Y:S02]  /*5f40*/  MUFU.RCP R28, R31 ;  /* 0x0000001f001c7308 */ /* 0x000e640000001000 */
[----:B-1----:R-:W-:-:S04]  /*5f50*/  FFMA R0, R31, R28, -1 ;  /* 0xbf8000001f007423 */ /* 0x002fc8000000001c */
[----:B------:R-:W-:-:S04]  /*5f60*/  FADD.FTZ R3, -R0, -RZ ;  /* 0x800000ff00037221 */ /* 0x000fc80000010100 */
[----:B------:R-:W-:-:S07]  /*5f70*/  FFMA R28, R28, R3, R28 ;  /* 0x000000031c1c7223 */ /* 0x000fce000000001c */
.L_x_137:
[----:B------:R-:W-:Y:S05]  /*5f80*/  BSYNC B1 ;  /* 0x0000000000017941 */ /* 0x000fea0003800000 */
.L_x_135:
        /* <DEDUP_REMOVED lines=10> */
.L_x_139:
[----:B------:R-:W1:Y:S02]  /*6030*/  MUFU.RCP R29, R32 ;  /* 0x00000020001d7308 */ /* 0x000e640000001000 */
[----:B-1----:R-:W-:-:S04]  /*6040*/  FFMA R0, R32, R29, -1 ;  /* 0xbf80000020007423 */ /* 0x002fc8000000001d */
[----:B------:R-:W-:-:S04]  /*6050*/  FADD.FTZ R0, -R0, -RZ ;  /* 0x800000ff00007221 */ /* 0x000fc80000010100 */
[----:B------:R-:W-:-:S07]  /*6060*/  FFMA R29, R29, R0, R29 ;  /* 0x000000001d1d7223 */ /* 0x000fce000000001d */
.L_x_140:
[----:B------:R-:W-:Y:S05]  /*6070*/  BSYNC B1 ;  /* 0x0000000000017941 */ /* 0x000fea0003800000 */
.L_x_138:
        /* <DEDUP_REMOVED lines=10> */
.L_x_142:
[----:B------:R-:W1:Y:S02]  /*6120*/  MUFU.RCP R30, R33 ;  /* 0x00000021001e7308 */ /* 0x000e640000001000 */
[----:B-1----:R-:W-:-:S04]  /*6130*/  FFMA R0, R33, R30, -1 ;  /* 0xbf80000021007423 */ /* 0x002fc8000000001e */
[----:B------:R-:W-:-:S04]  /*6140*/  FADD.FTZ R3, -R0, -RZ ;  /* 0x800000ff00037221 */ /* 0x000fc80000010100 */
[----:B------:R-:W-:-:S07]  /*6150*/  FFMA R30, R30, R3, R30 ;  /* 0x000000031e1e7223 */ /* 0x000fce000000001e */
.L_x_143:
[----:B------:R-:W-:Y:S05]  /*6160*/  BSYNC B1 ;  /* 0x0000000000017941 */ /* 0x000fea0003800000 */
.L_x_141:
        /* <DEDUP_REMOVED lines=10> */
.L_x_145:
[----:B------:R-:W1:Y:S02]  /*6210*/  MUFU.RCP R31, R38 ;  /* 0x00000026001f7308 */ /* 0x000e640000001000 */
[----:B-1----:R-:W-:-:S04]  /*6220*/  FFMA R0, R38, R31, -1 ;  /* 0xbf80000026007423 */ /* 0x002fc8000000001f */
[----:B------:R-:W-:-:S04]  /*6230*/  FADD.FTZ R0, -R0, -RZ ;  /* 0x800000ff00007221 */ /* 0x000fc80000010100 */
[----:B------:R-:W-:-:S07]  /*6240*/  FFMA R31, R31, R0, R31 ;  /* 0x000000001f1f7223 */ /* 0x000fce000000001f */
.L_x_146:
[----:B------:R-:W-:Y:S05]  /*6250*/  BSYNC B1 ;  /* 0x0000000000017941 */ /* 0x000fea0003800000 */
.L_x_144:
        /* <DEDUP_REMOVED lines=10> */
.L_x_148:
[----:B------:R-:W1:Y:S02]  /*6300*/  MUFU.RCP R32, R35 ;  /* 0x0000002300207308 */ /* 0x000e640000001000 */
[----:B-1----:R-:W-:-:S04]  /*6310*/  FFMA R0, R35, R32, -1 ;  /* 0xbf80000023007423 */ /* 0x002fc80000000020 */
[----:B------:R-:W-:-:S04]  /*6320*/  FADD.FTZ R3, -R0, -RZ ;  /* 0x800000ff00037221 */ /* 0x000fc80000010100 */
[----:B------:R-:W-:-:S07]  /*6330*/  FFMA R32, R32, R3, R32 ;  /* 0x0000000320207223 */ /* 0x000fce0000000020 */
.L_x_149:
[----:B------:R-:W-:Y:S05]  /*6340*/  BSYNC B1 ;  /* 0x0000000000017941 */ /* 0x000fea0003800000 */
.L_x_147:
        /* <DEDUP_REMOVED lines=10> */
.L_x_151:
[----:B------:R-:W1:Y:S02]  /*63f0*/  MUFU.RCP R33, R58 ;  /* 0x0000003a00217308 */ /* 0x000e640000001000 */
[----:B-1----:R-:W-:-:S04]  /*6400*/  FFMA R0, R58, R33, -1 ;  /* 0xbf8000003a007423 */ /* 0x002fc80000000021 */
[----:B------:R-:W-:-:S04]  /*6410*/  FADD.FTZ R0, -R0, -RZ ;  /* 0x800000ff00007221 */ /* 0x000fc80000010100 */
[----:B------:R-:W-:-:S07]  /*6420*/  FFMA R33, R33, R0, R33 ;  /* 0x0000000021217223 */ /* 0x000fce0000000021 */
.L_x_152:
[----:B------:R-:W-:Y:S05]  /*6430*/  BSYNC B1 ;  /* 0x0000000000017941 */ /* 0x000fea0003800000 */
.L_x_150:
        /* <DEDUP_REMOVED lines=10> */
.L_x_154:
[----:B------:R-:W1:Y:S02]  /*64e0*/  MUFU.RCP R34, R37 ;  /* 0x0000002500227308 */ /* 0x000e640000001000 */
[----:B-1----:R-:W-:-:S04]  /*64f0*/  FFMA R0, R37, R34, -1 ;  /* 0xbf80000025007423 */ /* 0x002fc80000000022 */
[----:B------:R-:W-:-:S04]  /*6500*/  FADD.FTZ R3, -R0, -RZ ;  /* 0x800000ff00037221 */ /* 0x000fc80000010100 */
[----:B------:R-:W-:-:S07]  /*6510*/  FFMA R34, R34, R3, R34 ;  /* 0x0000000322227223 */ /* 0x000fce0000000022 */
.L_x_155:
[----:B------:R-:W-:Y:S05]  /*6520*/  BSYNC B1 ;  /* 0x0000000000017941 */ /* 0x000fea0003800000 */
.L_x_153:
        /* <DEDUP_REMOVED lines=10> */
.L_x_157:
[----:B------:R-:W1:Y:S02]  /*65d0*/  MUFU.RCP R35, R60 ;  /* 0x0000003c00237308 */ /* 0x000e640000001000 */
[----:B-1----:R-:W-:-:S04]  /*65e0*/  FFMA R0, R60, R35, -1 ;  /* 0xbf8000003c007423 */ /* 0x002fc80000000023 */
[----:B------:R-:W-:-:S04]  /*65f0*/  FADD.FTZ R0, -R0, -RZ ;  /* 0x800000ff00007221 */ /* 0x000fc80000010100 */
[----:B------:R-:W-:-:S07]  /*6600*/  FFMA R35, R35, R0, R35 ;  /* 0x0000000023237223 */ /* 0x000fce0000000023 */
.L_x_158:
[----:B------:R-:W-:Y:S05]  /*6610*/  BSYNC B1 ;  /* 0x0000000000017941 */ /* 0x000fea0003800000 */
.L_x_156:
[----:B------:R-:W-:-:S04]  /*6620*/  IADD3 R0, R39, 0x1800000, RZ ;  /* 0x0180000027007810 */ /* 0x000fc80007ffe0ff */
[----:B------:R-:W-:-:S04]  /*6630*/  LOP3.LUT R0, R0, 0x7f800000, RZ, 0xc0, !PT ;  /* 0x7f80000000007812 */ /* 0x000fc800078ec0ff */
[----:B------:R-:W-:-:S13]  /*6640*/  ISETP.GT.U32.AND P2, PT, R0, 0x1ffffff, PT ;  /* 0x01ffffff0000780c */ /* 0x000fda0003f44070 */
[----:B------:R-:W-:Y:S05]  /*6650*/  @P2 BRA `(.L_x_159) ;  /* 0x0000000000102947 */ /* 0x000fea0003800000 */
[----:B------:R-:W-:Y:S01]  /*6660*/  IMAD.MOV.U32 R3, RZ, RZ, R39 ;  /* 0x000000ffff037224 */ /* 0x000fe200078e0027 */
[----:B------:R-:W-:-:S07]  /*6670*/  MOV R70, 0x6690 ;  /* 0x0000669000467802 */ /* 0x000fce0000000f00 */
[----:B------:R-:W-:Y:S05]  /*6680*/  CALL.REL.NOINC `($__internal_0_$__cuda_sm20_rcp_rn_f32_slowpath) ;  /* 0x0000007800047944 */ /* 0x000fea0003c00000 */
[----:B------:R-:W-:Y:S05]  /*6690*/  BRA `(.L_x_160) ;  /* 0x0000000000107947 */ /* 0x000fea0003800000 */
.L_x_159:
[----:B------:R-:W1:Y:S02]  /*66a0*/  MUFU.RCP R0, R39 ;  /* 0x0000002700007308 */ /* 0x000e640000001000 */
[----:B-1----:R-:W-:-:S04]  /*66b0*/  FFMA R3, R39, R0, -1 ;  /* 0xbf80000027037423 */ /* 0x002fc80000000000 */
[----:B------:R-:W-:-:S04]  /*66c0*/  FADD.FTZ R3, -R3, -RZ ;  /* 0x800000ff03037221 */ /* 0x000fc80000010100 */
[----:B------:R-:W-:-:S07]  /*66d0*/  FFMA R0, R0, R3, R0 ;  /* 0x0000000300007223 */ /* 0x000fce0000000000 */
.L_x_160:
[----:B------:R-:W-:Y:S01]  /*66e0*/  F2FP.F16.F32.PACK_AB R39, R28, R27 ;  /* 0x0000001b1c27723e */ /* 0x000fe200000000ff */
[----:B------:R-:W-:Y:S05]  /*66f0*/  WARPSYNC.ALL ;  /* 0x0000000000007948 */ /* 0x000fea0003800000 */
[----:B------:R-:W-:Y:S01]  /*6700*/  F2FP.F16.F32.PACK_AB R36, R21, R20 ;  /* 0x000000141524723e */ /* 0x000fe200000000ff */
[----:B------:R-:W-:Y:S01]  /*6710*/  BSSY B0, `(.L_x_161) ;  /* 0x000001b000007945 */ /* 0x000fe20003800000 */
[----:B------:R-:W-:Y:S02]  /*6720*/  F2FP.F16.F32.PACK_AB R37, R24, R23 ;  /* 0x000000171825723e */ /* 0x000fe400000000ff */
[----:B------:R-:W-:-:S02]  /*6730*/  F2FP.F16.F32.PACK_AB R38, R26, R25 ;  /* 0x000000191a26723e */ /* 0x000fc400000000ff */
[----:B------:R-:W-:Y:S02]  /*6740*/  F2FP.F16.F32.PACK_AB R27, R0, R35 ;  /* 0x00000023001b723e */ /* 0x000fe400000000ff */
[----:B------:R-:W-:Y:S01]  /*6750*/  F2FP.F16.F32.PACK_AB R24, R30, R29 ;  /* 0x0000001d1e18723e */ /* 0x000fe200000000ff */
[----:B------:R1:W-:Y:S01]  /*6760*/  STSM.16.M88.4 [R13+0x2200], R36 ;  /* 0x002200240d007844 */ /* 0x0003e20000000200 */
[----:B------:R-:W-:Y:S02]  /*6770*/  F2FP.F16.F32.PACK_AB R25, R32, R31 ;  /* 0x0000001f2019723e */ /* 0x000fe400000000ff */
[----:B------:R-:W-:Y:S02]  /*6780*/  F2FP.F16.F32.PACK_AB R26, R34, R33 ;  /* 0x00000021221a723e */ /* 0x000fe400000000ff */
[----:B------:R-:W-:-:S05]  /*6790*/  IADD3 R0, R14, 0x2200, R13 ;  /* 0x000022000e007810 */ /* 0x000fca0007ffe00d */
        /* <DEDUP_REMOVED lines=11> */
[----:B------:R-:W-:Y:S02]  /*6850*/  UIADD3 UR4, UR52, 0x2200, URZ ;  /* 0x0000220034047890 */ /* 0x000fe4000fffe03f */
[----:B------:R-:W-:Y:S01]  /*6860*/  UIADD3.X UR9, URZ, UR55, URZ, UP0, !UPT ;  /* 0x000000373f097290 */ /* 0x000fe200087fe43f */
[----:B------:R-:W-:Y:S01]  /*6870*/  UMOV UR5, UR45 ;  /* 0x0000002d00057c82 */ /* 0x000fe20008000000 */
[----:B------:R-:W-:-:S07]  /*6880*/  UMOV UR7, UR47 ;  /* 0x0000002f00077c82 */ /* 0x000fce0008000000 */
[----:B------:R2:W-:Y:S01]  /*6890*/  UTMASTG.3D [UR4], [UR8] ;  /* 0x00000004080073b5 */ /* 0x0005e20008010000 */
[----:B------:R0:W-:Y:S01]  /*68a0*/  UTMACMDFLUSH ;  /* 0x00000000000079b7 */ /* 0x0001e20000000000 */
[----:B--2---:R-:W-:-:S04]  /*68b0*/  DEPBAR.LE SB0, 0x1 ;  /* 0x000080400000791a */ /* 0x004fc80000000000 */
.L_x_162:
[----:B------:R-:W-:Y:S05]  /*68c0*/  BSYNC B0 ;  /* 0x0000000000007941 */ /* 0x000fea0003800000 */
.L_x_161:
[----:B------:R-:W-:Y:S06]  /*68d0*/  BAR.SYNC.DEFER_BLOCKING 0x1, 0x100 ;  /* 0x0044000000007b1d */ /* 0x000fec0000010000 */
[----:B------:R-:W-:Y:S04]  /*68e0*/  BSSY B0, `(.L_x_163) ;  /* 0x0000009000007945 */ /* 0x000fe80003800000 */
[----:B------:R-:W-:Y:S05]  /*68f0*/  @P0 BRA `(.L_x_164) ;  /* 0x00000000001c0947 */ /* 0x000fea0003800000 */
[----:B------:R-:W-:-:S13]  /*6900*/  ISETP.NE.AND P2, PT, R95, 0x3, PT ;  /* 0x000000035f00780c */ /* 0x000fda0003f45270 */
[----:B------:R-:W-:Y:S05]  /*6910*/  @!P2 BRA `(.L_x_165) ;  /* 0x000000000004a947 */ /* 0x000fea0003800000 */
[----:B------:R-:W-:Y:S01]  /*6920*/  BPT.TRAP 0x1 ;  /* 0x000000040000795c */ /* 0x000fe20000300000 */
.L_x_165:
[----:B------:R-:W-:-:S04]  /*6930*/  ULEA UR4, UR42, UR52, 0x3 ;  /* 0x000000342a047291 */ /* 0x000fc8000f8e183f */
[----:B------:R-:W-:-:S04]  /*6940*/  UIADD3 UR4, UR4, 0x60, URZ ;  /* 0x0000006004047890 */ /* 0x000fc8000fffe03f */
[----:B------:R-:W-:-:S09]  /*6950*/  UPRMT UR4, UR51, 0x654, UR4 ;  /* 0x0000065433047896 */ /* 0x000fd20008000004 */
[----:B------:R-:W-:Y:S03]  /*6960*/  SYNCS.ARRIVE.TRANS64.RED.A1T0 RZ, [UR4], RZ ;  /* 0x000000ffffff79a7 */ /* 0x000fe60008100404 */
.L_x_164:
[----:B------:R-:W-:Y:S05]  /*6970*/  BSYNC B0 ;  /* 0x0000000000007941 */ /* 0x000fea0003800000 */
.L_x_163:
[----:B------:R-:W-:Y:S01]  /*6980*/  UIADD3 UR42, UR42, 0x1, URZ ;  /* 0x000000012a2a7890 */ /* 0x000fe2000fffe03f */
[----:B------:R-:W-:Y:S01]  /*6990*/  BSSY B0, `(.L_x_166) ;  /* 0x000001b000007945 */ /* 0x000fe20003800000 */
[----:B------:R-:W-:Y:S02]  /*69a0*/  MOV R20, R91 ;  /* 0x0000005b00147202 */ /* 0x000fe40000000f00 */
[----:B------:R-:W-:-:S04]  /*69b0*/  UISETP.NE.AND UP0, UPT, UR42, 0x4, UPT ;  /* 0x000000042a00788c */ /* 0x000fc8000bf05270 */
[----:B------:R-:W-:Y:S01]  /*69c0*/  USEL UR42, UR42, URZ, UP0 ;  /* 0x0000003f2a2a7287 */ /* 0x000fe20008000000 */
[----:B------:R-:W-:Y:S11]  /*69d0*/  @P0 BRA `(.L_x_167) ;  /* 0x0000000000580947 */ /* 0x000ff60003800000 */
[----:B------:R-:W-:-:S13]  /*69e0*/  ISETP.NE.AND P2, PT, R95, 0x3, PT ;  /* 0x000000035f00780c */ /* 0x000fda0003f45270 */
[----:B------:R-:W-:Y:S05]  /*69f0*/  @!P2 BRA `(.L_x_168) ;  /* 0x000000000004a947 */ /* 0x000fea0003800000 */
[----:B------:R-:W-:Y:S01]  /*6a00*/  BPT.TRAP 0x1 ;  /* 0x000000040000795c */ /* 0x000fe20000300000 */
.L_x_168:
[C---:B------:R-:W-:Y:S01]  /*6a10*/  LEA R3, R12.reuse, UR52, 0x3 ;  /* 0x000000340c037c11 */ /* 0x040fe2000f8e18ff */
[----:B------:R-:W-:Y:S01]  /*6a20*/  BSSY B1, `(.L_x_169) ;  /* 0x0000009000017945 */ /* 0x000fe20003800000 */
[----:B------:R-:W-:Y:S02]  /*6a30*/  SHF.L.U32 R20, R91, 0x1f, RZ ;  /* 0x0000001f5b147819 */ /* 0x000fe400000006ff */
[----:B------:R-:W-:Y:S02]  /*6a40*/  PLOP3.LUT P3, PT, PT, PT, PT, 0x8, 0x0 ;  /* 0x000000000000781c */ /* 0x000fe40003f6e170 */
[----:B------:R-:W2:Y:S01]  /*6a50*/  SYNCS.PHASECHK.TRANS64.TRYWAIT P2, [R3+URZ+0x40], R20 ;  /* 0x00004014030075a7 */ /* 0x000ea2000804017f */
[----:B------:R-:W-:Y:S02]  /*6a60*/  @!P1 PLOP3.LUT P3, PT, P6, PT, PT, 0x80, 0x0 ;  /* 0x000000000000981c */ /* 0x000fe4000376f070 */
[----:B------:R-:W-:-:S05]  /*6a70*/  @!P1 LEA R21, R12, R15, 0xd ;  /* 0x0000000f0c159211 */ /* 0x000fca00078e68ff */
[----:B-1----:R-:W-:-:S06]  /*6a80*/  @!P1 VIADD R0, R21, 0x20 ;  /* 0x0000002015009836 */ /* 0x002fcc0000000000 */
[----:B------:R-:W-:Y:S01]  /*6a90*/  @P3 IADD3 R0, R21, -0x20, RZ ;  /* 0xffffffe015003810 */ /* 0x000fe20007ffe0ff */
[----:B--2---:R-:W-:Y:S06]  /*6aa0*/  @!P2 BRA `(.L_x_170) ;  /* 0x0000006c0090a947 */ /* 0x004fec0003800000 */
.L_x_358:
[----:B------:R-:W-:Y:S05]  /*6ab0*/  BSYNC B1 ;  /* 0x0000000000017941 */ /* 0x000fea0003800000 */
.L_x_169:
[----:B------:R-:W-:Y:S05]  /*6ac0*/  @!P1 WARPSYNC.ALL ;  /* 0x0000000000009948 */ /* 0x000fea0003800000 */
[----:B------:R2:W3:Y:S01]  /*6ad0*/  @!P1 LDSM.16.M88.4 R4, [R21] ;  /* 0x000000001504983b */ /* 0x0004e20000000200 */
[----:B------:R-:W-:-:S03]  /*6ae0*/  IADD3 R12, R12, 0x1, RZ ;  /* 0x000000010c0c7810 */ /* 0x000fc60007ffe0ff */
[----:B------:R2:W4:Y:S01]  /*6af0*/  @!P1 LDSM.16.M88.4 R8, [R0] ;  /* 0x000000000008983b */ /* 0x0005220000000200 */
[----:B------:R-:W-:-:S04]  /*6b00*/  ISETP.NE.AND P2, PT, R12, 0x4, PT ;  /* 0x000000040c00780c */ /* 0x000fc80003f45270 */
[----:B-1----:R-:W-:Y:S02]  /*6b10*/  SEL R20, RZ, 0x1, P2 ;  /* 0x00000001ff147807 */ /* 0x002fe40001000000 */
[----:B------:R-:W-:Y:S02]  /*6b20*/  SEL R12, R12, RZ, P2 ;  /* 0x000000ff0c0c7207 */ /* 0x000fe40001000000 */
[----:B--2---:R-:W-:-:S07]  /*6b30*/  LOP3.LUT R20, R91, R20, RZ, 0x3c, !PT ;  /* 0x000000145b147212 */ /* 0x004fce00078e3cff */
.L_x_167:
[----:B------:R-:W-:Y:S05]  /*6b40*/  BSYNC B0 ;  /* 0x0000000000007941 */ /* 0x000fea0003800000 */
.L_x_166:
[--C-:B-1-3--:R-:W-:Y:S02]  /*6b50*/  HADD2.F32 R0, -RZ, R4.reuse.H0_H0 ;  /* 0x20000004ff007230 */ /* 0x10afe40000004100 */
[C---:B------:R-:W-:Y:S01]  /*6b60*/  FMUL R3, R93.reuse, R72 ;  /* 0x000000485d037220 */ /* 0x040fe20000400000 */
[----:B------:R-:W-:Y:S01]  /*6b70*/  IMAD.MOV.U32 R68, RZ, RZ, 0x3bbb989d ;  /* 0x3bbb989dff447424 */ /* 0x000fe200078e00ff */
[----:B------:R-:W-:Y:S01]  /*6b80*/  MOV R69, 0x437c0000 ;  /* 0x437c000000457802 */ /* 0x000fe20000000f00 */
[----:B------:R-:W-:Y:S02]  /*6b90*/  HADD2.F32 R24, -RZ, R4.H1_H1 ;  /* 0x30000004ff187230 */ /* 0x000fe40000004100 */
[C---:B------:R-:W-:Y:S01]  /*6ba0*/  FFMA R3, R92.reuse, R0, R3 ;  /* 0x000000005c037223 */ /* 0x040fe20000000003 */
[C---:B------:R-:W-:Y:S01]  /*6bb0*/  FMUL R73, R93.reuse, R73 ;  /* 0x000000495d497220 */ /* 0x040fe20000400000 */
[--C-:B------:R-:W-:Y:S02]  /*6bc0*/  HADD2.F32 R26, -RZ, R5.reuse.H0_H0 ;  /* 0x20000005ff1a7230 */ /* 0x100fe40000004100 */
[----:B------:R-:W-:Y:S01]  /*6bd0*/  FMUL R21, R93, R74 ;  /* 0x0000004a5d157220 */ /* 0x000fe20000400000 */
[----:B------:R-:W-:Y:S01]  /*6be0*/  FFMA.SAT R0, -R3, R68, 0.5 ;  /* 0x3f00000003007423 */ /* 0x000fe20000002144 */
[----:B------:R-:W-:Y:S01]  /*6bf0*/  FFMA R73, R92, R24, R73 ;  /* 0x000000185c497223 */ /* 0x000fe20000000049 */
[----:B------:R-:W-:-:S02]  /*6c00*/  HADD2.F32 R28, -RZ, R5.H1_H1 ;  /* 0x30000005ff1c7230 */ /* 0x000fc40000004100 */
[C---:B------:R-:W-:Y:S01]  /*6c10*/  FMUL R75, R93.reuse, R75 ;  /* 0x0000004b5d4b7220 */ /* 0x040fe20000400000 */
[----:B------:R-:W-:Y:S01]  /*6c20*/  FFMA.RM R0, R0, R69, 12582913 ;  /* 0x4b40000100007423 */ /* 0x000fe20000004045 */
[--C-:B------:R-:W-:Y:S02]  /*6c30*/  HADD2.F32 R30, -RZ, R6.reuse.H0_H0 ;  /* 0x20000006ff1e7230 */ /* 0x100fe40000004100 */
[----:B------:R-:W-:Y:S01]  /*6c40*/  FMUL R23, R93, R76 ;  /* 0x0000004c5d177220 */ /* 0x000fe20000400000 */
[----:B------:R-:W-:Y:S01]  /*6c50*/  FFMA R21, R92, R26, R21 ;  /* 0x0000001a5c157223 */ /* 0x000fe20000000015 */
[----:B------:R-:W-:Y:S01]  /*6c60*/  FADD R24, R0, -12583039 ;  /* 0xcb40007f00187421 */ /* 0x000fe20000000000 */
[----:B------:R-:W-:Y:S01]  /*6c70*/  FFMA.SAT R26, -R73, R68, 0.5 ;  /* 0x3f000000491a7423 */ /* 0x000fe20000002144 */
[C---:B------:R-:W-:Y:S01]  /*6c80*/  FFMA R75, R92.reuse, R28, R75 ;  /* 0x0000001c5c4b7223 */ /* 0x040fe2000000004b */
[----:B------:R-:W-:Y:S01]  /*6c90*/  FFMA R23, R92, R30, R23 ;  /* 0x0000001e5c177223 */ /* 0x000fe20000000017 */
[----:B------:R-:W-:Y:S01]  /*6ca0*/  FFMA R24, -R3, 1.4426950216293334961, -R24 ;  /* 0x3fb8aa3b03187823 */ /* 0x000fe20000000918 */
[----:B------:R-:W-:-:S02]  /*6cb0*/  HADD2.F32 R32, -RZ, R6.H1_H1 ;  /* 0x30000006ff207230 */ /* 0x000fc40000004100 */
[----:B------:R-:W-:Y:S01]  /*6cc0*/  FFMA.RM R26, R26, R69, 12582913 ;  /* 0x4b4000011a1a7423 */ /* 0x000fe20000004045 */
[-C--:B------:R-:W-:Y:S01]  /*6cd0*/  FFMA.SAT R34, -R75, R68.reuse, 0.5 ;  /* 0x3f0000004b227423 */ /* 0x080fe20000002144 */
[----:B------:R-:W-:Y:S01]  /*6ce0*/  FFMA R24, -R3, 1.925963033500011079e-08, R24 ;  /* 0x32a5706003187823 */ /* 0x000fe20000000118 */
[-C--:B------:R-:W-:Y:S01]  /*6cf0*/  FFMA.SAT R36, -R23, R68.reuse, 0.5 ;  /* 0x3f00000017247423 */ /* 0x080fe20000002144 */
[----:B------:R-:W-:Y:S01]  /*6d00*/  FMUL R77, R93, R77 ;  /* 0x0000004d5d4d7220 */ /* 0x000fe20000400000 */
[----:B------:R-:W-:Y:S01]  /*6d10*/  FFMA.SAT R3, -R21, R68, 0.5 ;  /* 0x3f00000015037423 */ /* 0x000fe20000002144 */
[----:B------:R-:W-:Y:S01]  /*6d20*/  FADD R28, R26, -12583039 ;  /* 0xcb40007f1a1c7421 */ /* 0x000fe20000000000 */
[-C--:B------:R-:W-:Y:S01]  /*6d30*/  FFMA.RM R34, R34, R69.reuse, 12582913 ;  /* 0x4b40000122227423 */ /* 0x080fe20000004045 */
[----:B------:R-:W-:Y:S01]  /*6d40*/  FFMA.RM R36, R36, R69, 12582913 ;  /* 0x4b40000124247423 */ /* 0x000fe20000004045 */
[----:B------:R-:W-:Y:S01]  /*6d50*/  FFMA R77, R92, R32, R77 ;  /* 0x000000205c4d7223 */ /* 0x000fe2000000004d */
[----:B------:R-:W-:-:S02]  /*6d60*/  HADD2.F32 R32, -RZ, R7.H0_H0 ;  /* 0x20000007ff207230 */ /* 0x000fc40000004100 */
[----:B------:R-:W-:Y:S01]  /*6d70*/  FFMA.RM R30, R3, R69, 12582913 ;  /* 0x4b400001031e7423 */ /* 0x000fe20000004045 */
[----:B------:R-:W-:Y:S01]  /*6d80*/  FMUL R25, R93, R78 ;  /* 0x0000004e5d197220 */ /* 0x000fe20000400000 */
[----:B------:R1:W2:Y:S01]  /*6d90*/  MUFU.EX2 R3, R24 ;  /* 0x0000001800037308 */ /* 0x0002a20000000800 */
[----:B------:R-:W-:Y:S01]  /*6da0*/  FFMA R28, -R73, 1.4426950216293334961, -R28 ;  /* 0x3fb8aa3b491c7823 */ /* 0x000fe2000000091c */
[----:B----4-:R-:W-:Y:S02]  /*6db0*/  HADD2.F32 R37, -RZ, R8.H0_H0 ;  /* 0x20000008ff257230 */ /* 0x010fe40000004100 */
[----:B------:R-:W-:Y:S01]  /*6dc0*/  FADD R38, R36, -12583039 ;  /* 0xcb40007f24267421 */ /* 0x000fe20000000000 */
[C---:B------:R-:W-:Y:S01]  /*6dd0*/  FMUL R27, R93.reuse, R80 ;  /* 0x000000505d1b7220 */ /* 0x040fe20000400000 */
[----:B------:R-:W-:Y:S02]  /*6de0*/  HADD2.F32 R35, -RZ, R7.H1_H1 ;  /* 0x30000007ff237230 */ /* 0x000fe40000004100 */
[----:B------:R-:W-:Y:S01]  /*6df0*/  FMUL R79, R93, R79 ;  /* 0x0000004f5d4f7220 */ /* 0x000fe20000400000 */
[----:B------:R-:W-:Y:S01]  /*6e00*/  FFMA R25, R92, R32, R25 ;  /* 0x000000205c197223 */ /* 0x000fe20000000019 */
[----:B------:R-:W-:-:S02]  /*6e10*/  HADD2.F32 R57, -RZ, R9.H1_H1 ;  /* 0x30000009ff397230 */ /* 0x000fc40000004100 */
[----:B-1----:R-:W-:Y:S01]  /*6e20*/  FADD R24, R34, -12583039 ;  /* 0xcb40007f22187421 */ /* 0x002fe20000000000 */
[----:B------:R-:W-:Y:S01]  /*6e30*/  FMUL R83, R93, R83 ;  /* 0x000000535d537220 */ /* 0x000fe20000400000 */
[----:B------:R-:W-:Y:S01]  /*6e40*/  FADD R32, R30, -12583039 ;  /* 0xcb40007f1e207421 */ /* 0x000fe20000000000 */
[----:B------:R-:W-:Y:S01]  /*6e50*/  FFMA R28, -R73, 1.925963033500011079e-08, R28 ;  /* 0x32a57060491c7823 */ /* 0x000fe2000000011c */
[----:B------:R-:W-:Y:S01]  /*6e60*/  FFMA R24, -R75, 1.4426950216293334961, -R24 ;  /* 0x3fb8aa3b4b187823 */ /* 0x000fe20000000918 */
[----:B------:R-:W-:Y:S01]  /*6e70*/  FFMA R38, -R23, 1.4426950216293334961, -R38 ;  /* 0x3fb8aa3b17267823 */ /* 0x000fe20000000926 */
[C---:B------:R-:W-:Y:S01]  /*6e80*/  FFMA R27, R92.reuse, R37, R27 ;  /* 0x000000255c1b7223 */ /* 0x040fe2000000001b */
[C---:B------:R-:W-:Y:S01]  /*6e90*/  FFMA R79, R92.reuse, R35, R79 ;  /* 0x000000235c4f7223 */ /* 0x040fe2000000004f */
[----:B------:R-:W-:Y:S01]  /*6ea0*/  FFMA R32, -R21, 1.4426950216293334961, -R32 ;  /* 0x3fb8aa3b15207823 */ /* 0x000fe20000000920 */
[----:B------:R1:W-:Y:S01]  /*6eb0*/  MUFU.EX2 R35, R28 ;  /* 0x0000001c00237308 */ /* 0x0003e20000000800 */
[----:B------:R-:W-:Y:S01]  /*6ec0*/  FFMA R24, -R75, 1.925963033500011079e-08, R24 ;  /* 0x32a570604b187823 */ /* 0x000fe20000000118 */
[----:B------:R-:W-:Y:S01]  /*6ed0*/  FFMA R38, -R23, 1.925963033500011079e-08, R38 ;  /* 0x32a5706017267823 */ /* 0x000fe20000000126 */
[----:B------:R-:W-:Y:S01]  /*6ee0*/  FFMA R83, R92, R57, R83 ;  /* 0x000000395c537223 */ /* 0x000fe20000000053 */
[-C--:B------:R-:W-:Y:S01]  /*6ef0*/  FFMA.SAT R23, -R25, R68.reuse, 0.5 ;  /* 0x3f00000019177423 */ /* 0x080fe20000002144 */
[----:B------:R-:W-:Y:S01]  /*6f00*/  FFMA.SAT R57, -R27, R68, 0.5 ;  /* 0x3f0000001b397423 */ /* 0x000fe20000002144 */
[----:B------:R-:W-:-:S02]  /*6f10*/  HADD2.F32 R39, -RZ, R8.H1_H1 ;  /* 0x30000008ff277230 */ /* 0x000fc40000004100 */
[----:B------:R-:W-:Y:S01]  /*6f20*/  FMUL R81, R93, R81 ;  /* 0x000000515d517220 */ /* 0x000fe20000400000 */
[----:B------:R-:W-:Y:S01]  /*6f30*/  FFMA R32, -R21, 1.925963033500011079e-08, R32 ;  /* 0x32a5706015207823 */ /* 0x000fe20000000120 */
[-C--:B-1----:R-:W-:Y:S01]  /*6f40*/  FFMA.SAT R28, -R77, R68.reuse, 0.5 ;  /* 0x3f0000004d1c7423 */ /* 0x082fe20000002144 */
[----:B------:R1:W3:Y:S01]  /*6f50*/  MUFU.EX2 R37, R24 ;  /* 0x0000001800257308 */ /* 0x0002e20000000800 */
[-C--:B------:R-:W-:Y:S01]  /*6f60*/  FFMA.RM R56, R23, R69.reuse, 12582913 ;  /* 0x4b40000117387423 */ /* 0x080fe20000004045 */
[-C--:B------:R-:W-:Y:S01]  /*6f70*/  FFMA.RM R59, R57, R69.reuse, 12582913 ;  /* 0x4b400001393b7423 */ /* 0x080fe20000004045 */
[----:B------:R-:W-:Y:S01]  /*6f80*/  FFMA.RM R28, R28, R69, 12582913 ;  /* 0x4b4000011c1c7423 */ /* 0x000fe20000004045 */
[----:B------:R-:W-:Y:S01]  /*6f90*/  FFMA R81, R92, R39, R81 ;  /* 0x000000275c517223 */ /* 0x000fe20000000051 */
[----:B------:R-:W-:Y:S02]  /*6fa0*/  HADD2.F32 R39, -RZ, R9.H0_H0 ;  /* 0x20000009ff277230 */ /* 0x000fe40000004100 */
[----:B------:R-:W-:Y:S01]  /*6fb0*/  FADD R58, R56, -12583039 ;  /* 0xcb40007f383a7421 */ /* 0x000fe20000000000 */
[----:B------:R-:W-:Y:S01]  /*6fc0*/  FADD R60, R59, -12583039 ;  /* 0xcb40007f3b3c7421 */ /* 0x000fe20000000000 */
[----:B------:R4:W-:Y:S01]  /*6fd0*/  MUFU.EX2 R21, R32 ;  /* 0x0000002000157308 */ /* 0x0009e20000000800 */
[----:B-1----:R-:W-:Y:S01]  /*6fe0*/  FFMA.SAT R24, -R79, R68, 0.5 ;  /* 0x3f0000004f187423 */ /* 0x002fe20000002144 */
[----:B------:R-:W-:Y:S01]  /*6ff0*/  FMUL R29, R93, R82 ;  /* 0x000000525d1d7220 */ /* 0x000fe20000400000 */
[----:B------:R-:W-:Y:S01]  /*7000*/  FFMA R58, -R25, 1.4426950216293334961, -R58 ;  /* 0x3fb8aa3b193a7823 */ /* 0x000fe2000000093a */
[----:B------:R-:W-:Y:S01]  /*7010*/  FFMA R60, -R27, 1.4426950216293334961, -R60 ;  /* 0x3fb8aa3b1b3c7823 */ /* 0x000fe2000000093c */
[----:B------:R-:W-:Y:S01]  /*7020*/  FFMA.RM R24, R24, R69, 12582913 ;  /* 0x4b40000118187423 */ /* 0x000fe20000004045 */
[----:B------:R-:W-:Y:S01]  /*7030*/  FFMA R29, R92, R39, R29 ;  /* 0x000000275c1d7223 */ /* 0x000fe2000000001d */
[----:B------:R-:W-:Y:S01]  /*7040*/  FFMA R58, -R25, 1.925963033500011079e-08, R58 ;  /* 0x32a57060193a7823 */ /* 0x000fe2000000013a */
[----:B------:R1:W-:Y:S01]  /*7050*/  MUFU.EX2 R23, R38 ;  /* 0x0000002600177308 */ /* 0x0003e20000000800 */
[----:B----4-:R-:W-:Y:S01]  /*7060*/  FADD R32, R28, -12583039 ;  /* 0xcb40007f1c207421 */ /* 0x010fe20000000000 */
[----:B------:R-:W-:Y:S01]  /*7070*/  FFMA R60, -R27, 1.925963033500011079e-08, R60 ;  /* 0x32a570601b3c7823 */ /* 0x000fe2000000013c */
[-C--:B------:R-:W-:Y:S01]  /*7080*/  FFMA.SAT R57, -R81, R68.reuse, 0.5 ;  /* 0x3f00000051397423 */ /* 0x080fe20000002144 */
[----:B------:R-:W-:Y:S01]  /*7090*/  FFMA.SAT R27, -R29, R68, 0.5 ;  /* 0x3f0000001d1b7423 */ /* 0x000fe20000002144 */
[----:B------:R-:W-:Y:S01]  /*70a0*/  FFMA R32, -R77, 1.4426950216293334961, -R32 ;  /* 0x3fb8aa3b4d207823 */ /* 0x000fe20000000920 */
[----:B------:R-:W-:-:S02]  /*70b0*/  HADD2.F32 R62, -RZ, R10.H1_H1 ;  /* 0x3000000aff3e7230 */ /* 0x000fc40000004100 */
[----:B------:R-:W-:Y:S01]  /*70c0*/  FMUL R85, R93, R85 ;  /* 0x000000555d557220 */ /* 0x000fe20000400000 */
[----:B------:R4:W-:Y:S01]  /*70d0*/  MUFU.EX2 R25, R58 ;  /* 0x0000003a00197308 */ /* 0x0009e20000000800 */
[----:B-1----:R-:W-:Y:S01]  /*70e0*/  FADD R38, R24, -12583039 ;  /* 0xcb40007f18267421 */ /* 0x002fe20000000000 */
[----:B------:R-:W-:Y:S01]  /*70f0*/  FFMA R32, -R77, 1.925963033500011079e-08, R32 ;  /* 0x32a570604d207823 */ /* 0x000fe20000000120 */
[----:B------:R-:W-:Y:S02]  /*7100*/  HADD2.F32 R61, -RZ, R10.H0_H0 ;  /* 0x2000000aff3d7230 */ /* 0x000fe40000004100 */
[----:B------:R-:W-:Y:S01]  /*7110*/  FMUL R31, R93, R84 ;  /* 0x000000545d1f7220 */ /* 0x000fe20000400000 */
[----:B------:R-:W-:Y:S01]  /*7120*/  FFMA R38, -R79, 1.4426950216293334961, -R38 ;  /* 0x3fb8aa3b4f267823 */ /* 0x000fe20000000926 */
[--C-:B------:R-:W-:Y:S02]  /*7130*/  HADD2.F32 R63, -RZ, R11.reuse.H0_H0 ;  /* 0x2000000bff3f7230 */ /* 0x100fe40000004100 */
[----:B------:R-:W-:Y:S01]  /*7140*/  FMUL R33, R93, R86 ;  /* 0x000000565d217220 */ /* 0x000fe20000400000 */
[----:B------:R1:W-:Y:S01]  /*7150*/  MUFU.EX2 R39, R32 ;  /* 0x0000002000277308 */ /* 0x0003e20000000800 */
[----:B------:R-:W-:Y:S01]  /*7160*/  FFMA R38, -R79, 1.925963033500011079e-08, R38 ;  /* 0x32a570604f267823 */ /* 0x000fe20000000126 */
[----:B----4-:R-:W-:Y:S01]  /*7170*/  FFMA.RM R58, R27, R69, 12582913 ;  /* 0x4b4000011b3a7423 */ /* 0x010fe20000004045 */
[----:B------:R-:W-:-:S02]  /*7180*/  HADD2.F32 R65, -RZ, R11.H1_H1 ;  /* 0x3000000bff417230 */ /* 0x000fc40000004100 */
[----:B------:R-:W-:Y:S01]  /*7190*/  FMUL R87, R93, R87 ;  /* 0x000000575d577220 */ /* 0x000fe20000400000 */
[C---:B------:R-:W-:Y:S01]  /*71a0*/  FFMA R85, R92.reuse, R62, R85 ;  /* 0x0000003e5c557223 */ /* 0x040fe20000000055 */
[C---:B------:R-:W-:Y:S01]  /*71b0*/  FFMA R31, R92.reuse, R61, R31 ;  /* 0x0000003d5c1f7223 */ /* 0x040fe2000000001f */
[C---:B------:R-:W-:Y:S01]  /*71c0*/  FFMA R33, R92.reuse, R63, R33 ;  /* 0x0000003f5c217223 */ /* 0x040fe20000000021 */
[----:B------:R-:W-:Y:S01]  /*71d0*/  FFMA R87, R92, R65, R87 ;  /* 0x000000415c577223 */ /* 0x000fe20000000057 */
[-C--:B-1----:R-:W-:Y:S01]  /*71e0*/  FFMA.RM R32, R57, R69.reuse, 12582913 ;  /* 0x4b40000139207423 */ /* 0x082fe20000004045 */
[-C--:B------:R-:W-:Y:S01]  /*71f0*/  FFMA.SAT R61, -R83, R68.reuse, 0.5 ;  /* 0x3f000000533d7423 */ /* 0x080fe20000002144 */
[----:B------:R1:W-:Y:S01]  /*7200*/  MUFU.EX2 R57, R38 ;  /* 0x0000002600397308 */ /* 0x0003e20000000800 */
[-C--:B------:R-:W-:Y:S01]  /*7210*/  FFMA.SAT R63, -R31, R68.reuse, 0.5 ;  /* 0x3f0000001f3f7423 */ /* 0x080fe20000002144 */
[----:B------:R-:W-:Y:S01]  /*7220*/  FADD R62, R32, -12583039 ;  /* 0xcb40007f203e7421 */ /* 0x000fe20000000000 */
[-C--:B------:R-:W-:Y:S01]  /*7230*/  FFMA.SAT R65, -R85, R68.reuse, 0.5 ;  /* 0x3f00000055417423 */ /* 0x080fe20000002144 */
[-C--:B------:R-:W-:Y:S01]  /*7240*/  FFMA.SAT R66, -R33, R68.reuse, 0.5 ;  /* 0x3f00000021427423 */ /* 0x080fe20000002144 */
[----:B------:R-:W-:Y:S01]  /*7250*/  FFMA.SAT R68, -R87, R68, 0.5 ;  /* 0x3f00000057447423 */ /* 0x000fe20000002144 */
[----:B------:R-:W-:Y:S01]  /*7260*/  FFMA R62, -R81, 1.4426950216293334961, -R62 ;  /* 0x3fb8aa3b513e7823 */ /* 0x000fe2000000093e */
[-C--:B------:R-:W-:Y:S01]  /*7270*/  FFMA.RM R61, R61, R69.reuse, 12582913 ;  /* 0x4b4000013d3d7423 */ /* 0x080fe20000004045 */
[-C--:B------:R-:W-:Y:S01]  /*7280*/  FFMA.RM R63, R63, R69.reuse, 12582913 ;  /* 0x4b4000013f3f7423 */ /* 0x080fe20000004045 */
[----:B-1----:R-:W-:Y:S01]  /*7290*/  FADD R38, R58, -12583039 ;  /* 0xcb40007f3a267421 */ /* 0x002fe20000000000 */
[----:B------:R-:W-:Y:S01]  /*72a0*/  FFMA R62, -R81, 1.925963033500011079e-08, R62 ;  /* 0x32a57060513e7823 */ /* 0x000fe2000000013e */
[-C--:B------:R-:W-:Y:S01]  /*72b0*/  FFMA.RM R65, R65, R69.reuse, 12582913 ;  /* 0x4b40000141417423 */ /* 0x080fe20000004045 */
[-C--:B------:R-:W-:Y:S01]  /*72c0*/  FFMA.RM R67, R66, R69.reuse, 12582913 ;  /* 0x4b40000142437423 */ /* 0x080fe20000004045 */
[C---:B------:R-:W-:Y:S01]  /*72d0*/  FFMA R38, -R29.reuse, 1.4426950216293334961, -R38 ;  /* 0x3fb8aa3b1d267823 */ /* 0x040fe20000000926 */
[----:B------:R-:W-:Y:S01]  /*72e0*/  FFMA.RM R68, R68, R69, 12582913 ;  /* 0x4b40000144447423 */ /* 0x000fe20000004045 */
[----:B------:R-:W-:Y:S01]  /*72f0*/  SHF.L.U32 R0, R0, 0x17, RZ ;  /* 0x0000001700007819 */ /* 0x000fe200000006ff */
[----:B------:R1:W-:Y:S01]  /*7300*/  MUFU.EX2 R27, R62 ;  /* 0x0000003e001b7308 */ /* 0x0003e20000000800 */
[----:B------:R-:W-:Y:S01]  /*7310*/  FFMA R38, -R29, 1.925963033500011079e-08, R38 ;  /* 0x32a570601d267823 */ /* 0x000fe20000000126 */
[----:B------:R-:W-:Y:S01]  /*7320*/  FADD R64, R61, -12583039 ;  /* 0xcb40007f3d407421 */ /* 0x000fe20000000000 */
[----:B------:R-:W-:Y:S01]  /*7330*/  FADD R66, R65, -12583039 ;  /* 0xcb40007f41427421 */ /* 0x000fe20000000000 */
[----:B------:R-:W-:Y:S01]  /*7340*/  FADD R70, R68, -12583039 ;  /* 0xcb40007f44467421 */ /* 0x000fe20000000000 */
[----:B--2---:R-:W-:Y:S01]  /*7350*/  FFMA R72, R0, R3, 1 ;  /* 0x3f80000000487423 */ /* 0x004fe20000000003 */
[----:B------:R-:W-:Y:S01]  /*7360*/  FFMA R64, -R83, 1.4426950216293334961, -R64 ;  /* 0x3fb8aa3b53407823 */ /* 0x000fe20000000940 */
[----:B------:R-:W-:Y:S01]  /*7370*/  FFMA R66, -R85, 1.4426950216293334961, -R66 ;  /* 0x3fb8aa3b55427823 */ /* 0x000fe20000000942 */
[----:B------:R2:W-:Y:S01]  /*7380*/  MUFU.EX2 R29, R38 ;  /* 0x00000026001d7308 */ /* 0x0005e20000000800 */
[----:B-1----:R-:W-:Y:S01]  /*7390*/  FADD R62, R63, -12583039 ;  /* 0xcb40007f3f3e7421 */ /* 0x002fe20000000000 */
[----:B------:R-:W-:Y:S01]  /*73a0*/  FFMA R70, -R87, 1.4426950216293334961, -R70 ;  /* 0x3fb8aa3b57467823 */ /* 0x000fe20000000946 */
[----:B------:R-:W-:-:S02]  /*73b0*/  VIADD R0, R72, 0x1800000 ;  /* 0x0180000048007836 */ /* 0x000fc40000000000 */
[----:B------:R-:W-:Y:S01]  /*73c0*/  FFMA R64, -R83, 1.925963033500011079e-08, R64 ;  /* 0x32a5706053407823 */ /* 0x000fe20000000140 */
[----:B------:R-:W-:Y:S01]  /*73d0*/  FFMA R62, -R31, 1.4426950216293334961, -R62 ;  /* 0x3fb8aa3b1f3e7823 */ /* 0x000fe2000000093e */
[----:B------:R-:W-:Y:S01]  /*73e0*/  FFMA R66, -R85, 1.925963033500011079e-08, R66 ;  /* 0x32a5706055427823 */ /* 0x000fe20000000142 */
[----:B------:R-:W-:Y:S01]  /*73f0*/  FFMA R70, -R87, 1.925963033500011079e-08, R70 ;  /* 0x32a5706057467823 */ /* 0x000fe20000000146 */
[----:B------:R-:W-:Y:S01]  /*7400*/  LOP3.LUT R0, R0, 0x7f800000, RZ, 0xc0, !PT ;  /* 0x7f80000000007812 */ /* 0x000fe200078ec0ff */
[----:B--2---:R-:W-:Y:S01]  /*7410*/  FADD R38, R67, -12583039 ;  /* 0xcb40007f43267421 */ /* 0x004fe20000000000 */
[----:B------:R-:W-:Y:S01]  /*7420*/  FFMA R62, -R31, 1.925963033500011079e-08, R62 ;  /* 0x32a570601f3e7823 */ /* 0x000fe2000000013e */
[----:B------:R-:W1:Y:S01]  /*7430*/  MUFU.EX2 R60, R60 ;  /* 0x0000003c003c7308 */ /* 0x000e620000000800 */
[----:B------:R-:W-:Y:S01]  /*7440*/  ISETP.GT.U32.AND P2, PT, R0, 0x1ffffff, PT ;  /* 0x01ffffff0000780c */ /* 0x000fe20003f44070 */
[----:B------:R-:W-:Y:S01]  /*7450*/  FFMA R38, -R33, 1.4426950216293334961, -R38 ;  /* 0x3fb8aa3b21267823 */ /* 0x000fe20000000926 */
[----:B------:R-:W-:Y:S01]  /*7460*/  SHF.L.U32 R34, R34, 0x17, RZ ;  /* 0x0000001722227819 */ /* 0x000fe200000006ff */
[----:B------:R-:W-:Y:S01]  /*7470*/  IMAD.SHL.U32 R26, R26, 0x800000, RZ ;  /* 0x008000001a1a7824 */ /* 0x000fe200078e00ff */
[----:B------:R-:W-:Y:S01]  /*7480*/  SHF.L.U32 R59, R59, 0x17, RZ ;  /* 0x000000173b3b7819 */ /* 0x000fe200000006ff */
[----:B------:R-:W-:Y:S01]  /*7490*/  FFMA R38, -R33, 1.925963033500011079e-08, R38 ;  /* 0x32a5706021267823 */ /* 0x000fe20000000126 */
[----:B------:R-:W-:Y:S01]  /*74a0*/  SHF.L.U32 R30, R30, 0x17, RZ ;  /* 0x000000171e1e7819 */ /* 0x000fe200000006ff */
[----:B------:R-:W2:Y:S01]  /*74b0*/  MUFU.EX2 R64, R64 ;  /* 0x0000004000407308 */ /* 0x000ea20000000800 */
[----:B------:R-:W-:Y:S01]  /*74c0*/  SHF.L.U32 R28, R28, 0x17, RZ ;  /* 0x000000171c1c7819 */ /* 0x000fe200000006ff */
[----:B------:R-:W-:Y:S01]  /*74d0*/  IMAD.SHL.U32 R36, R36, 0x800000, RZ ;  /* 0x0080000024247824 */ /* 0x000fe200078e00ff */
[----:B------:R-:W-:Y:S01]  /*74e0*/  SHF.L.U32 R56, R56, 0x17, RZ ;  /* 0x0000001738387819 */ /* 0x000fe200000006ff */
[----:B------:R-:W-:Y:S01]  /*74f0*/  IMAD.SHL.U32 R24, R24, 0x800000, RZ ;  /* 0x0080000018187824 */ /* 0x000fe200078e00ff */
[----:B------:R-:W-:Y:S01]  /*7500*/  SHF.L.U32 R32, R32, 0x17, RZ ;  /* 0x0000001720207819 */ /* 0x000fe200000006ff */
[----:B------:R-:W-:Y:S01]  /*7510*/  IMAD.SHL.U32 R63, R63, 0x800000, RZ ;  /* 0x008000003f3f7824 */ /* 0x000fe200078e00ff */
[----:B------:R-:W-:Y:S01]  /*7520*/  SHF.L.U32 R58, R58, 0x17, RZ ;  /* 0x000000173a3a7819 */ /* 0x000fe200000006ff */
[----:B------:R-:W4:Y:S01]  /*7530*/  MUFU.EX2 R62, R62 ;  /* 0x0000003e003e7308 */ /* 0x000f220000000800 */
[----:B------:R-:W-:Y:S01]  /*7540*/  SHF.L.U32 R61, R61, 0x17, RZ ;  /* 0x000000173d3d7819 */ /* 0x000fe200000006ff */
[----:B------:R-:W-:Y:S01]  /*7550*/  IMAD.SHL.U32 R68, R68, 0x800000, RZ ;  /* 0x0080000044447824 */ /* 0x000fe200078e00ff */
[----:B------:R-:W-:Y:S01]  /*7560*/  SHF.L.U32 R65, R65, 0x17, RZ ;  /* 0x0000001741417819 */ /* 0x000fe200000006ff */
[----:B------:R-:W-:Y:S01]  /*7570*/  BSSY B1, `(.L_x_171) ;  /* 0x000001e000017945 */ /* 0x000fe20003800000 */
[----:B------:R-:W-:Y:S01]  /*7580*/  SHF.L.U32 R67, R67, 0x17, RZ ;  /* 0x0000001743437819 */ /* 0x000fe200000006ff */
[----:B---3--:R-:W-:Y:S01]  /*7590*/  FFMA R37, R34, R37, 1 ;  /* 0x3f80000022257423 */ /* 0x008fe20000000025 */
[----:B-1----:R-:W-:Y:S01]  /*75a0*/  FFMA R60, R59, R60, 1 ;  /* 0x3f8000003b3c7423 */ /* 0x002fe2000000003c */
[----:B------:R-:W1:Y:S01]  /*75b0*/  MUFU.EX2 R66, R66 ;  /* 0x0000004200427308 */ /* 0x000e620000000800 */
[----:B------:R-:W-:Y:S01]  /*75c0*/  FFMA R35, R26, R35, 1 ;  /* 0x3f8000001a237423 */ /* 0x000fe20000000023 */
[----:B------:R-:W-:Y:S01]  /*75d0*/  FFMA R30, R30, R21, 1 ;  /* 0x3f8000001e1e7423 */ /* 0x000fe20000000015 */
[----:B------:R-:W-:Y:S01]  /*75e0*/  FFMA R36, R36, R23, 1 ;  /* 0x3f80000024247423 */ /* 0x000fe20000000017 */
[----:B------:R-:W-:Y:S01]  /*75f0*/  FFMA R39, R28, R39, 1 ;  /* 0x3f8000001c277423 */ /* 0x000fe20000000027 */
[----:B------:R-:W-:Y:S01]  /*7600*/  FFMA R34, R56, R25, 1 ;  /* 0x3f80000038227423 */ /* 0x000fe20000000019 */
[----:B------:R-:W-:Y:S01]  /*7610*/  FFMA R31, R24, R57, 1 ;  /* 0x3f800000181f7423 */ /* 0x000fe20000000039 */
[----:B------:R-:W-:Y:S01]  /*7620*/  FFMA R33, R32, R27, 1 ;  /* 0x3f80000020217423 */ /* 0x000fe2000000001b */
[----:B------:R-:W3:Y:S01]  /*7630*/  MUFU.EX2 R38, R38 ;  /* 0x0000002600267308 */ /* 0x000ee20000000800 */
[----:B------:R-:W-:Y:S01]  /*7640*/  FFMA R58, R58, R29, 1 ;  /* 0x3f8000003a3a7423 */ /* 0x000fe2000000001d */
[----:B--2---:R-:W-:Y:S01]  /*7650*/  FFMA R61, R61, R64, 1 ;  /* 0x3f8000003d3d7423 */ /* 0x004fe20000000040 */
[----:B----4-:R-:W-:-:S05]  /*7660*/  FFMA R62, R63, R62, 1 ;  /* 0x3f8000003f3e7423 */ /* 0x010fca000000003e */
[----:B------:R-:W2:Y:S01]  /*7670*/  MUFU.EX2 R3, R70 ;  /* 0x0000004600037308 */ /* 0x000ea20000000800 */
[----:B-1----:R-:W-:Y:S01]  /*7680*/  FFMA R65, R65, R66, 1 ;  /* 0x3f80000041417423 */ /* 0x002fe20000000042 */
[----:B---3--:R-:W-:Y:S01]  /*7690*/  FFMA R38, R67, R38, 1 ;  /* 0x3f80000043267423 */ /* 0x008fe20000000026 */
[----:B--2---:R-:W-:Y:S01]  /*76a0*/  FFMA R59, R68, R3, 1 ;  /* 0x3f800000443b7423 */ /* 0x004fe20000000003 */
[----:B------:R-:W-:Y:S06]  /*76b0*/  @P2 BRA `(.L_x_172) ;  /* 0x0000000000142947 */ /* 0x000fec0003800000 */
[----:B------:R-:W-:Y:S02]  /*76c0*/  MOV R3, R72 ;  /* 0x0000004800037202 */ /* 0x000fe40000000f00 */
[----:B------:R-:W-:-:S07]  /*76d0*/  MOV R70, 0x76f0 ;  /* 0x000076f000467802 */ /* 0x000fce0000000f00 */
[----:B------:R-:W-:Y:S05]  /*76e0*/  CALL.REL.NOINC `($__internal_0_$__cuda_sm20_rcp_rn_f32_slowpath) ;  /* 0x0000006400ec7944 */ /* 0x000fea0003c00000 */
[----:B------:R-:W-:Y:S01]  /*76f0*/  MOV R21, R0 ;  /* 0x0000000000157202 */ /* 0x000fe20000000f00 */
[----:B------:R-:W-:Y:S06]  /*7700*/  BRA `(.L_x_173) ;  /* 0x0000000000107947 */ /* 0x000fec0003800000 */
.L_x_172:
[----:B------:R-:W1:Y:S02]  /*7710*/  MUFU.RCP R21, R72 ;  /* 0x0000004800157308 */ /* 0x000e640000001000 */
[----:B-1----:R-:W-:-:S04]  /*7720*/  FFMA R0, R72, R21, -1 ;  /* 0xbf80000048007423 */ /* 0x002fc80000000015 */
[----:B------:R-:W-:-:S04]  /*7730*/  FADD.FTZ R0, -R0, -RZ ;  /* 0x800000ff00007221 */ /* 0x000fc80000010100 */
[----:B------:R-:W-:-:S07]  /*7740*/  FFMA R21, R21, R0, R21 ;  /* 0x0000000015157223 */ /* 0x000fce0000000015 */
.L_x_173:
[----:B------:R-:W-:Y:S05]  /*7750*/  BSYNC B1 ;  /* 0x0000000000017941 */ /* 0x000fea0003800000 */
.L_x_171:
[----:B------:R-:W-:Y:S01]  /*7760*/  VIADD R0, R35, 0x1800000 ;  /* 0x0180000023007836 */ /* 0x000fe20000000000 */
[----:B------:R-:W-:Y:S04]  /*7770*/  BSSY B1, `(.L_x_174) ;  /* 0x000000d000017945 */ /* 0x000fe80003800000 */
[----:B------:R-:W-:-:S04]  /*7780*/  LOP3.LUT R0, R0, 0x7f800000, RZ, 0xc0, !PT ;  /* 0x7f80000000007812 */ /* 0x000fc800078ec0ff */
[----:B------:R-:W-:-:S13]  /*7790*/  ISETP.GT.U32.AND P2, PT, R0, 0x1ffffff, PT ;  /* 0x01ffffff0000780c */ /* 0x000fda0003f44070 */
[----:B------:R-:W-:Y:S05]  /*77a0*/  @P2 BRA `(.L_x_175) ;  /* 0x0000000000142947 */ /* 0x000fea0003800000 */
[----:B------:R-:W-:Y:S02]  /*77b0*/  MOV R3, R35 ;  /* 0x0000002300037202 */ /* 0x000fe40000000f00 */
[----:B------:R-:W-:-:S07]  /*77c0*/  MOV R70, 0x77e0 ;  /* 0x000077e000467802 */ /* 0x000fce0000000f00 */
[----:B------:R-:W-:Y:S05]  /*77d0*/  CALL.REL.NOINC `($__internal_0_$__cuda_sm20_rcp_rn_f32_slowpath) ;  /* 0x0000006400b07944 */ /* 0x000fea0003c00000 */
[----:B------:R-:W-:Y:S01]  /*77e0*/  MOV R24, R0 ;  /* 0x0000000000187202 */ /* 0x000fe20000000f00 */
[----:B------:R-:W-:Y:S06]  /*77f0*/  BRA `(.L_x_176) ;  /* 0x0000000000107947 */ /* 0x000fec0003800000 */
.L_x_175:
[----:B------:R-:W1:Y:S02]  /*7800*/  MUFU.RCP R24, R35 ;  /* 0x0000002300187308 */ /* 0x000e640000001000 */
[----:B-1----:R-:W-:-:S04]  /*7810*/  FFMA R0, R35, R24, -1 ;  /* 0xbf80000023007423 */ /* 0x002fc80000000018 */
[----:B------:R-:W-:-:S04]  /*7820*/  FADD.FTZ R3, -R0, -RZ ;  /* 0x800000ff00037221 */ /* 0x000fc80000010100 */
[----:B------:R-:W-:-:S07]  /*7830*/  FFMA R24, R24, R3, R24 ;  /* 0x0000000318187223 */ /* 0x000fce0000000018 */
.L_x_176:
[----:B------:R-:W-:Y:S05]  /*7840*/  BSYNC B1 ;  /* 0x0000000000017941 */ /* 0x000fea0003800000 */
.L_x_174:
        /* <DEDUP_REMOVED lines=10> */
.L_x_178:
[----:B------:R-:W1:Y:S02]  /*78f0*/  MUFU.RCP R23, R30 ;  /* 0x0000001e00177308 */ /* 0x000e640000001000 */
[----:B-1----:R-:W-:-:S04]  /*7900*/  FFMA R0, R30, R23, -1 ;  /* 0xbf8000001e007423 */ /* 0x002fc80000000017 */
[----:B------:R-:W-:-:S04]  /*7910*/  FADD.FTZ R0, -R0, -RZ ;  /* 0x800000ff00007221 */ /* 0x000fc80000010100 */
[----:B------:R-:W-:-:S07]  /*7920*/  FFMA R23, R23, R0, R23 ;  /* 0x0000000017177223 */ /* 0x000fce0000000017 */
.L_x_179:
[----:B------:R-:W-:Y:S05]  /*7930*/  BSYNC B1 ;  /* 0x0000000000017941 */ /* 0x000fea0003800000 */
.L_x_177:
        /* <DEDUP_REMOVED lines=10> */
.L_x_181:
[----:B------:R-:W1:Y:S02]  /*79e0*/  MUFU.RCP R26, R37 ;  /* 0x00000025001a7308 */ /* 0x000e640000001000 */
[----:B-1----:R-:W-:-:S04]  /*79f0*/  FFMA R0, R37, R26, -1 ;  /* 0xbf80000025007423 */ /* 0x002fc8000000001a */
[----:B------:R-:W-:-:S04]  /*7a00*/  FADD.FTZ R3, -R0, -RZ ;  /* 0x800000ff00037221 */ /* 0x000fc80000010100 */
[----:B------:R-:W-:-:S07]  /*7a10*/  FFMA R26, R26, R3, R26 ;  /* 0x000000031a1a7223 */ /* 0x000fce000000001a */
.L_x_182:
[----:B------:R-:W-:Y:S05]  /*7a20*/  BSYNC B1 ;  /* 0x0000000000017941 */ /* 0x000fea0003800000 */
.L_x_180:
        /* <DEDUP_REMOVED lines=10> */
.L_x_184:
[----:B------:R-:W1:Y:S02]  /*7ad0*/  MUFU.RCP R25, R36 ;  /* 0x0000002400197308 */ /* 0x000e640000001000 */
[----:B-1----:R-:W-:-:S04]  /*7ae0*/  FFMA R0, R36, R25, -1 ;  /* 0xbf80000024007423 */ /* 0x002fc80000000019 */
[----:B------:R-:W-:-:S04]  /*7af0*/  FADD.FTZ R0, -R0, -RZ ;  /* 0x800000ff00007221 */ /* 0x000fc80000010100 */
[----:B------:R-:W-:-:S07]  /*7b00*/  FFMA R25, R25, R0, R25 ;  /* 0x0000000019197223 */ /* 0x000fce0000000019 */
.L_x_185:
[----:B------:R-:W-:Y:S05]  /*7b10*/  BSYNC B1 ;  /* 0x0000000000017941 */ /* 0x000fea0003800000 */
.L_x_183:
        /* <DEDUP_REMOVED lines=10> */
.L_x_187:
[----:B------:R-:W1:Y:S02]  /*7bc0*/  MUFU.RCP R28, R39 ;  /* 0x00000027001c7308 */ /* 0x000e640000001000 */
[----:B-1----:R-:W-:-:S04]  /*7bd0*/  FFMA R0, R39, R28, -1 ;  /* 0xbf80000027007423 */ /* 0x002fc8000000001c */
[----:B------:R-:W-:-:S04]  /*7be0*/  FADD.FTZ R3, -R0, -RZ ;  /* 0x800000ff00037221 */ /* 0x000fc80000010100 */
[----:B------:R-:W-:-:S07]  /*7bf0*/  FFMA R28, R28, R3, R28 ;  /* 0x000000031c1c7223 */ /* 0x000fce000000001c */
.L_x_188:
[----:B------:R-:W-:Y:S05]  /*7c00*/  BSYNC B1 ;  /* 0x0000000000017941 */ /* 0x000fea0003800000 */
.L_x_186:
        /* <DEDUP_REMOVED lines=10> */
.L_x_190:
[----:B------:R-:W1:Y:S02]  /*7cb0*/  MUFU.RCP R27, R34 ;  /* 0x00000022001b7308 */ /* 0x000e640000001000 */
[----:B-1----:R-:W-:-:S04]  /*7cc0*/  FFMA R0, R34, R27, -1 ;  /* 0xbf80000022007423 */ /* 0x002fc8000000001b */
[----:B------:R-:W-:-:S04]  /*7cd0*/  FADD.FTZ R0, -R0, -RZ ;  /* 0x800000ff00007221 */ /* 0x000fc80000010100 */
[----:B------:R-:W-:-:S07]  /*7ce0*/  FFMA R27, R27, R0, R27 ;  /* 0x000000001b1b7223 */ /* 0x000fce000000001b */
.L_x_191:
[----:B------:R-:W-:Y:S05]  /*7cf0*/  BSYNC B1 ;  /* 0x0000000000017941 */ /* 0x000fea0003800000 */
.L_x_189:
        /* <DEDUP_REMOVED lines=10> */
.L_x_193:
[----:B------:R-:W1:Y:S02]  /*7da0*/  MUFU.RCP R30, R31 ;  /* 0x0000001f001e7308 */ /* 0x000e640000001000 */
[----:B-1----:R-:W-:-:S04]  /*7db0*/  FFMA R0, R31, R30, -1 ;  /* 0xbf8000001f007423 */ /* 0x002fc8000000001e */
[----:B------:R-:W-:-:S04]  /*7dc0*/  FADD.FTZ R3, -R0, -RZ ;  /* 0x800000ff00037221 */ /* 0x000fc80000010100 */
[----:B------:R-:W-:-:S07]  /*7dd0*/  FFMA R30, R30, R3, R30 ;  /* 0x000000031e1e7223 */ /* 0x000fce000000001e */
.L_x_194:
[----:B------:R-:W-:Y:S05]  /*7de0*/  BSYNC B1 ;  /* 0x0000000000017941 */ /* 0x000fea0003800000 */
.L_x_192:
        /* <DEDUP_REMOVED lines=10> */
.L_x_196:
[----:B------:R-:W1:Y:S02]  /*7e90*/  MUFU.RCP R29, R60 ;  /* 0x0000003c001d7308 */ /* 0x000e640000001000 */
[----:B-1----:R-:W-:-:S04]  /*7ea0*/  FFMA R0, R60, R29, -1 ;  /* 0xbf8000003c007423 */ /* 0x002fc8000000001d */
[----:B------:R-:W-:-:S04]  /*7eb0*/  FADD.FTZ R0, -R0, -RZ ;  /* 0x800000ff00007221 */ /* 0x000fc80000010100 */
[----:B------:R-:W-:-:S07]  /*7ec0*/  FFMA R29, R29, R0, R29 ;  /* 0x000000001d1d7223 */ /* 0x000fce000000001d */
.L_x_197:
[----:B------:R-:W-:Y:S05]  /*7ed0*/  BSYNC B1 ;  /* 0x0000000000017941 */ /* 0x000fea0003800000 */
.L_x_195:
        /* <DEDUP_REMOVED lines=10> */
.L_x_199:
[----:B------:R-:W1:Y:S02]  /*7f80*/  MUFU.RCP R32, R33 ;  /* 0x0000002100207308 */ /* 0x000e640000001000 */
[----:B-1----:R-:W-:-:S04]  /*7f90*/  FFMA R0, R33, R32, -1 ;  /* 0xbf80000021007423 */ /* 0x002fc80000000020 */
[----:B------:R-:W-:-:S04]  /*7fa0*/  FADD.FTZ R3, -R0, -RZ ;  /* 0x800000ff00037221 */ /* 0x000fc80000010100 */
[----:B------:R-:W-:-:S07]  /*7fb0*/  FFMA R32, R32, R3, R32 ;  /* 0x0000000320207223 */ /* 0x000fce0000000020 */
.L_x_200:
[----:B------:R-:W-:Y:S05]  /*7fc0*/  BSYNC B1 ;  /* 0x0000000000017941 */ /* 0x000fea0003800000 */
.L_x_198:
        /* <DEDUP_REMOVED lines=10> */
.L_x_202:
[----:B------:R-:W1:Y:S02]  /*8070*/  MUFU.RCP R31, R58 ;  /* 0x0000003a001f7308 */ /* 0x000e640000001000 */
[----:B-1----:R-:W-:-:S04]  /*8080*/  FFMA R0, R58, R31, -1 ;  /* 0xbf8000003a007423 */ /* 0x002fc8000000001f */
[----:B------:R-:W-:-:S04]  /*8090*/  FADD.FTZ R0, -R0, -RZ ;  /* 0x800000ff00007221 */ /* 0x000fc80000010100 */
[----:B------:R-:W-:-:S07]  /*80a0*/  FFMA R31, R31, R0, R31 ;  /* 0x000000001f1f7223 */ /* 0x000fce000000001f */
.L_x_203:
[----:B------:R-:W-:Y:S05]  /*80b0*/  BSYNC B1 ;  /* 0x0000000000017941 */ /* 0x000fea0003800000 */
.L_x_201:
        /* <DEDUP_REMOVED lines=10> */
.L_x_205:
[----:B------:R-:W1:Y:S02]  /*8160*/  MUFU.RCP R34, R61 ;  /* 0x0000003d00227308 */ /* 0x000e640000001000 */
[----:B-1----:R-:W-:-:S04]  /*8170*/  FFMA R0, R61, R34, -1 ;  /* 0xbf8000003d007423 */ /* 0x002fc80000000022 */
[----:B------:R-:W-:-:S04]  /*8180*/  FADD.FTZ R3, -R0, -RZ ;  /* 0x800000ff00037221 */ /* 0x000fc80000010100 */
[----:B------:R-:W-:-:S07]  /*8190*/  FFMA R34, R34, R3, R34 ;  /* 0x0000000322227223 */ /* 0x000fce0000000022 */
.L_x_206:
[----:B------:R-:W-:Y:S05]  /*81a0*/  BSYNC B1 ;  /* 0x0000000000017941 */ /* 0x000fea0003800000 */
.L_x_204:
        /* <DEDUP_REMOVED lines=10> */
.L_x_208:
[----:B------:R-:W1:Y:S02]  /*8250*/  MUFU.RCP R33, R62 ;  /* 0x0000003e00217308 */ /* 0x000e640000001000 */
[----:B-1----:R-:W-:-:S04]  /*8260*/  FFMA R0, R62, R33, -1 ;  /* 0xbf8000003e007423 */ /* 0x002fc80000000021 */
[----:B------:R-:W-:-:S04]  /*8270*/  FADD.FTZ R0, -R0, -RZ ;  /* 0x800000ff00007221 */ /* 0x000fc80000010100 */
[----:B------:R-:W-:-:S07]  /*8280*/  FFMA R33, R33, R0, R33 ;  /* 0x0000000021217223 */ /* 0x000fce0000000021 */
.L_x_209:
[----:B------:R-:W-:Y:S05]  /*8290*/  BSYNC B1 ;  /* 0x0000000000017941 */ /* 0x000fea0003800000 */
.L_x_207:
        /* <DEDUP_REMOVED lines=10> */
.L_x_211:
[----:B------:R-:W1:Y:S02]  /*8340*/  MUFU.RCP R36, R65 ;  /* 0x0000004100247308 */ /* 0x000e640000001000 */
[----:B-1----:R-:W-:-:S04]  /*8350*/  FFMA R0, R65, R36, -1 ;  /* 0xbf80000041007423 */ /* 0x002fc80000000024 */
[----:B------:R-:W-:-:S04]  /*8360*/  FADD.FTZ R3, -R0, -RZ ;  /* 0x800000ff00037221 */ /* 0x000fc80000010100 */
[----:B------:R-:W-:-:S07]  /*8370*/  FFMA R36, R36, R3, R36 ;  /* 0x0000000324247223 */ /* 0x000fce0000000024 */
.L_x_212:
[----:B------:R-:W-:Y:S05]  /*8380*/  BSYNC B1 ;  /* 0x0000000000017941 */ /* 0x000fea0003800000 */
.L_x_210:
        /* <DEDUP_REMOVED lines=10> */
.L_x_214:
[----:B------:R-:W1:Y:S02]  /*8430*/  MUFU.RCP R35, R38 ;  /* 0x0000002600237308 */ /* 0x000e640000001000 */
[----:B-1----:R-:W-:-:S04]  /*8440*/  FFMA R0, R38, R35, -1 ;  /* 0xbf80000026007423 */ /* 0x002fc80000000023 */
[----:B------:R-:W-:-:S04]  /*8450*/  FADD.FTZ R0, -R0, -RZ ;  /* 0x800000ff00007221 */ /* 0x000fc80000010100 */
[----:B------:R-:W-:-:S07]  /*8460*/  FFMA R35, R35, R0, R35 ;  /* 0x0000000023237223 */ /* 0x000fce0000000023 */
.L_x_215:
[----:B------:R-:W-:Y:S05]  /*8470*/  BSYNC B1 ;  /* 0x0000000000017941 */ /* 0x000fea0003800000 */
.L_x_213:
[----:B------:R-:W-:-:S05]  /*8480*/  VIADD R0, R59, 0x1800000 ;  /* 0x018000003b007836 */ /* 0x000fca0000000000 */
[----:B------:R-:W-:-:S04]  /*8490*/  LOP3.LUT R0, R0, 0x7f800000, RZ, 0xc0, !PT ;  /* 0x7f80000000007812 */ /* 0x000fc800078ec0ff */
[----:B------:R-:W-:-:S13]  /*84a0*/  ISETP.GT.U32.AND P2, PT, R0, 0x1ffffff, PT ;  /* 0x01ffffff0000780c */ /* 0x000fda0003f44070 */
[----:B------:R-:W-:Y:S05]  /*84b0*/  @P2 BRA `(.L_x_216) ;  /* 0x0000000000102947 */ /* 0x000fea0003800000 */
[----:B------:R-:W-:Y:S02]  /*84c0*/  MOV R3, R59 ;  /* 0x0000003b00037202 */ /* 0x000fe40000000f00 */
[----:B------:R-:W-:-:S07]  /*84d0*/  MOV R70, 0x84f0 ;  /* 0x000084f000467802 */ /* 0x000fce0000000f00 */
[----:B------:R-:W-:Y:S05]  /*84e0*/  CALL.REL.NOINC `($__internal_0_$__cuda_sm20_rcp_rn_f32_slowpath) ;  /* 0x00000058006c7944 */ /* 0x000fea0003c00000 */
[----:B------:R-:W-:Y:S05]  /*84f0*/  BRA `(.L_x_217) ;  /* 0x0000000000107947 */ /* 0x000fea0003800000 */
.L_x_216:
[----:B------:R-:W1:Y:S02]  /*8500*/  MUFU.RCP R0, R59 ;  /* 0x0000003b00007308 */ /* 0x000e640000001000 */
[----:B-1----:R-:W-:-:S04]  /*8510*/  FFMA R3, R59, R0, -1 ;  /* 0xbf8000003b037423 */ /* 0x002fc80000000000 */
[----:B------:R-:W-:-:S04]  /*8520*/  FADD.FTZ R3, -R3, -RZ ;  /* 0x800000ff03037221 */ /* 0x000fc80000010100 */
[----:B------:R-:W-:-:S07]  /*8530*/  FFMA R0, R0, R3, R0 ;  /* 0x0000000300007223 */ /* 0x000fce0000000000 */
.L_x_217:
        /* <DEDUP_REMOVED lines=30> */
.L_x_219:
[----:B------:R-:W-:Y:S05]  /*8720*/  BSYNC B0 ;  /* 0x0000000000007941 */ /* 0x000fea0003800000 */
.L_x_218:
[----:B------:R-:W-:Y:S06]  /*8730*/  BAR.SYNC.DEFER_BLOCKING 0x1, 0x100 ;  /* 0x0044000000007b1d */ /* 0x000fec0000010000 */
[----:B------:R-:W-:Y:S04]  /*8740*/  BSSY B0, `(.L_x_220) ;  /* 0x0000009000007945 */ /* 0x000fe80003800000 */
[----:B------:R-:W-:Y:S05]  /*8750*/  @P0 BRA `(.L_x_221) ;  /* 0x00000000001c0947 */ /* 0x000fea0003800000 */
[----:B------:R-:W-:-:S13]  /*8760*/  ISETP.NE.AND P2, PT, R95, 0x3, PT ;  /* 0x000000035f00780c */ /* 0x000fda0003f45270 */
[----:B------:R-:W-:Y:S05]  /*8770*/  @!P2 BRA `(.L_x_222) ;  /* 0x000000000004a947 */ /* 0x000fea0003800000 */
[----:B------:R-:W-:Y:S01]  /*8780*/  BPT.TRAP 0x1 ;  /* 0x000000040000795c */ /* 0x000fe20000300000 */
.L_x_222:
[----:B------:R-:W-:-:S04]  /*8790*/  ULEA UR4, UR42, UR52, 0x3 ;  /* 0x000000342a047291 */ /* 0x000fc8000f8e183f */
[----:B------:R-:W-:-:S04]  /*87a0*/  UIADD3 UR4, UR4, 0x60, URZ ;  /* 0x0000006004047890 */ /* 0x000fc8000fffe03f */
[----:B------:R-:W-:-:S09]  /*87b0*/  UPRMT UR4, UR51, 0x654, UR4 ;  /* 0x0000065433047896 */ /* 0x000fd20008000004 */
[----:B------:R-:W-:Y:S03]  /*87c0*/  SYNCS.ARRIVE.TRANS64.RED.A1T0 RZ, [UR4], RZ ;  /* 0x000000ffffff79a7 */ /* 0x000fe60008100404 */
.L_x_221:
[----:B------:R-:W-:Y:S05]  /*87d0*/  BSYNC B0 ;  /* 0x0000000000007941 */ /* 0x000fea0003800000 */
.L_x_220:
[----:B------:R-:W-:Y:S01]  /*87e0*/  UIADD3 UR4, UR42, 0x1, URZ ;  /* 0x000000012a047890 */ /* 0x000fe2000fffe03f */
[----:B------:R-:W-:Y:S03]  /*87f0*/  BSSY B0, `(.L_x_223) ;  /* 0x0000015000007945 */ /* 0x000fe60003800000 */
[----:B------:R-:W-:-:S04]  /*8800*/  UISETP.NE.AND UP0, UPT, UR4, 0x4, UPT ;  /* 0x000000040400788c */ /* 0x000fc8000bf05270 */
[----:B------:R-:W-:Y:S01]  /*8810*/  USEL UR42, UR4, URZ, UP0 ;  /* 0x0000003f042a7287 */ /* 0x000fe20008000000 */
[----:B------:R-:W-:Y:S11]  /*8820*/  @P0 BRA `(.L_x_224) ;  /* 0x0000000000440947 */ /* 0x000ff60003800000 */
[----:B------:R-:W-:-:S13]  /*8830*/  ISETP.NE.AND P2, PT, R95, 0x3, PT ;  /* 0x000000035f00780c */ /* 0x000fda0003f45270 */
[----:B------:R-:W-:Y:S05]  /*8840*/  @!P2 BRA `(.L_x_225) ;  /* 0x000000000004a947 */ /* 0x000fea0003800000 */
[----:B------:R-:W-:Y:S01]  /*8850*/  BPT.TRAP 0x1 ;  /* 0x000000040000795c */ /* 0x000fe20000300000 */
.L_x_225:
[----:B------:R-:W-:Y:S01]  /*8860*/  SHF.L.U32 R3, R20, 0x1f, RZ ;  /* 0x0000001f14037819 */ /* 0x000fe200000006ff */
[----:B------:R-:W-:Y:S01]  /*8870*/  BSSY B1, `(.L_x_226) ;  /* 0x0000009000017945 */ /* 0x000fe20003800000 */
[C---:B------:R-:W-:Y:S02]  /*8880*/  LEA R20, R12.reuse, UR52, 0x3 ;  /* 0x000000340c147c11 */ /* 0x040fe4000f8e18ff */
[----:B------:R-:W-:Y:S02]  /*8890*/  PLOP3.LUT P3, PT, PT, PT, PT, 0x8, 0x0 ;  /* 0x000000000000781c */ /* 0x000fe40003f6e170 */
[----:B------:R-:W2:Y:S01]  /*88a0*/  SYNCS.PHASECHK.TRANS64.TRYWAIT P2, [R20+URZ+0x40], R3 ;  /* 0x00004003140075a7 */ /* 0x000ea2000804017f */
[----:B------:R-:W-:Y:S02]  /*88b0*/  @!P1 PLOP3.LUT P3, PT, P6, PT, PT, 0x80, 0x0 ;  /* 0x000000000000981c */ /* 0x000fe4000376f070 */
[----:B------:R-:W-:-:S05]  /*88c0*/  @!P1 LEA R12, R12, R15, 0xd ;  /* 0x0000000f0c0c9211 */ /* 0x000fca00078e68ff */
[----:B-1----:R-:W-:-:S06]  /*88d0*/  @!P1 VIADD R0, R12, 0x20 ;  /* 0x000000200c009836 */ /* 0x002fcc0000000000 */
[----:B------:R-:W-:Y:S01]  /*88e0*/  @P3 IADD3 R0, R12, -0x20, RZ ;  /* 0xffffffe00c003810 */ /* 0x000fe20007ffe0ff */
[----:B--2---:R-:W-:Y:S06]  /*88f0*/  @!P2 BRA `(.L_x_227) ;  /* 0x000000500010a947 */ /* 0x004fec0003800000 */
.L_x_359:
[----:B------:R-:W-:Y:S05]  /*8900*/  BSYNC B1 ;  /* 0x0000000000017941 */ /* 0x000fea0003800000 */
.L_x_226:
[----:B------:R-:W-:Y:S05]  /*8910*/  @!P1 WARPSYNC.ALL ;  /* 0x0000000000009948 */ /* 0x000fea0003800000 */
[----:B------:R2:W3:Y:S04]  /*8920*/  @!P1 LDSM.16.M88.4 R4, [R12] ;  /* 0x000000000c04983b */ /* 0x0004e80000000200 */
[----:B------:R2:W4:Y:S02]  /*8930*/  @!P1 LDSM.16.M88.4 R8, [R0] ;  /* 0x000000000008983b */ /* 0x0005240000000200 */
.L_x_224:
[----:B------:R-:W-:Y:S05]  /*8940*/  BSYNC B0 ;  /* 0x0000000000007941 */ /* 0x000fea0003800000 */
.L_x_223:
[----:B---3--:R-:W-:Y:S02]  /*8950*/  HADD2.F32 R21, -RZ, R5.H0_H0 ;  /* 0x20000005ff157230 */ /* 0x008fe40000004100 */
[C---:B------:R-:W-:Y:S01]  /*8960*/  FMUL R42, R93.reuse, R42 ;  /* 0x0000002a5d2a7220 */ /* 0x040fe20000400000 */
[--C-:B-1----:R-:W-:Y:S02]  /*8970*/  HADD2.F32 R3, -RZ, R4.reuse.H0_H0 ;  /* 0x20000004ff037230 */ /* 0x102fe40000004100 */
[C---:B------:R-:W-:Y:S01]  /*8980*/  FMUL R29, R93.reuse, R40 ;  /* 0x000000285d1d7220 */ /* 0x040fe20000400000 */
[----:B------:R-:W-:Y:S02]  /*8990*/  HADD2.F32 R15, -RZ, R4.H1_H1 ;  /* 0x30000004ff0f7230 */ /* 0x000fe40000004100 */
[C---:B------:R-:W-:Y:S01]  /*89a0*/  FFMA R21, R92.reuse, R21, R42 ;  /* 0x000000155c157223 */ /* 0x040fe2000000002a */
[----:B------:R-:W-:Y:S01]  /*89b0*/  MOV R42, 0x3bbb989d ;  /* 0x3bbb989d002a7802 */ /* 0x000fe20000000f00 */
[----:B--2---:R-:W-:Y:S01]  /*89c0*/  FMUL R0, R93, R41 ;  /* 0x000000295d007220 */ /* 0x004fe20000400000 */
[----:B------:R-:W-:Y:S01]  /*89d0*/  FFMA R3, R92, R3, R29 ;  /* 0x000000035c037223 */ /* 0x000fe2000000001d */
[----:B------:R-:W-:-:S02]  /*89e0*/  IMAD.MOV.U32 R57, RZ, RZ, 0x437c0000 ;  /* 0x437c0000ff397424 */ /* 0x000fc400078e00ff */
[----:B------:R-:W-:Y:S01]  /*89f0*/  FMUL R43, R93, R43 ;  /* 0x0000002b5d2b7220 */ /* 0x000fe20000400000 */
[----:B------:R-:W-:Y:S01]  /*8a00*/  FFMA R0, R92, R15, R0 ;  /* 0x0000000f5c007223 */ /* 0x000fe20000000000 */
[-C--:B------:R-:W-:Y:S01]  /*8a10*/  FFMA.SAT R4, -R3, R42.reuse, 0.5 ;  /* 0x3f00000003047423 */ /* 0x080fe2000000212a */
[-C--:B------:R-:W-:Y:S01]  /*8a20*/  FFMA.SAT R20, -R21, R42.reuse, 0.5 ;  /* 0x3f00000015147423 */ /* 0x080fe2000000212a */
[--C-:B------:R-:W-:Y:S02]  /*8a30*/  HADD2.F32 R23, -RZ, R6.reuse.H0_H0 ;  /* 0x20000006ff177230 */ /* 0x100fe40000004100 */
[----:B------:R-:W-:Y:S01]  /*8a40*/  FFMA.SAT R12, -R0, R42, 0.5 ;  /* 0x3f000000000c7423 */ /* 0x000fe2000000212a */
[-C--:B------:R-:W-:Y:S01]  /*8a50*/  FFMA.RM R4, R4, R57.reuse, 12582913 ;  /* 0x4b40000104047423 */ /* 0x080fe20000004039 */
[----:B------:R-:W-:Y:S02]  /*8a60*/  HADD2.F32 R25, -RZ, R6.H1_H1 ;  /* 0x30000006ff197230 */ /* 0x000fe40000004100 */
[----:B------:R-:W-:Y:S01]  /*8a70*/  FFMA.RM R20, R20, R57, 12582913 ;  /* 0x4b40000114147423 */ /* 0x000fe20000004039 */
[----:B------:R-:W-:-:S02]  /*8a80*/  HADD2.F32 R5, -RZ, R5.H1_H1 ;  /* 0x30000005ff057230 */ /* 0x000fc40000004100 */
[----:B------:R-:W-:Y:S01]  /*8a90*/  FADD R6, R4, -12583039 ;  /* 0xcb40007f04067421 */ /* 0x000fe20000000000 */
[----:B------:R-:W-:Y:S01]  /*8aa0*/  FFMA.RM R12, R12, R57, 12582913 ;  /* 0x4b4000010c0c7423 */ /* 0x000fe20000004039 */
[----:B------:R-:W-:Y:S01]  /*8ab0*/  FADD R24, R20, -12583039 ;  /* 0xcb40007f14187421 */ /* 0x000fe20000000000 */
[----:B------:R-:W-:Y:S01]  /*8ac0*/  FMUL R15, R93, R44 ;  /* 0x0000002c5d0f7220 */ /* 0x000fe20000400000 */
[----:B------:R-:W-:Y:S01]  /*8ad0*/  FFMA R6, -R3, 1.4426950216293334961, -R6 ;  /* 0x3fb8aa3b03067823 */ /* 0x000fe20000000906 */
[----:B------:R-:W-:Y:S01]  /*8ae0*/  FADD R39, R12, -12583039 ;  /* 0xcb40007f0c277421 */ /* 0x000fe20000000000 */
[C---:B------:R-:W-:Y:S01]  /*8af0*/  FFMA R5, R92.reuse, R5, R43 ;  /* 0x000000055c057223 */ /* 0x040fe2000000002b */
[----:B------:R-:W-:Y:S01]  /*8b00*/  FMUL R45, R93, R45 ;  /* 0x0000002d5d2d7220 */ /* 0x000fe20000400000 */
[----:B------:R-:W-:Y:S01]  /*8b10*/  FFMA R24, -R21, 1.4426950216293334961, -R24 ;  /* 0x3fb8aa3b15187823 */ /* 0x000fe20000000918 */
[----:B------:R-:W-:Y:S01]  /*8b20*/  FFMA R6, -R3, 1.925963033500011079e-08, R6 ;  /* 0x32a5706003067823 */ /* 0x000fe20000000106 */
[----:B------:R-:W-:Y:S01]  /*8b30*/  FFMA R15, R92, R23, R15 ;  /* 0x000000175c0f7223 */ /* 0x000fe2000000000f */
[----:B------:R-:W-:Y:S01]  /*8b40*/  FFMA R39, -R0, 1.4426950216293334961, -R39 ;  /* 0x3fb8aa3b00277823 */ /* 0x000fe20000000927 */
[----:B------:R-:W-:Y:S01]  /*8b50*/  FFMA.SAT R3, -R5, R42, 0.5 ;  /* 0x3f00000005037423 */ /* 0x000fe2000000212a */
[----:B------:R-:W-:Y:S01]  /*8b60*/  FFMA R25, R92, R25, R45 ;  /* 0x000000195c197223 */ /* 0x000fe2000000002d */
[----:B------:R-:W-:Y:S01]  /*8b70*/  FFMA R24, -R21, 1.925963033500011079e-08, R24 ;  /* 0x32a5706015187823 */ /* 0x000fe20000000118 */
[----:B------:R-:W-:-:S02]  /*8b80*/  HADD2.F32 R27, -RZ, R7.H0_H0 ;  /* 0x20000007ff1b7230 */ /* 0x000fc40000004100 */
[----:B------:R-:W-:Y:S01]  /*8b90*/  FFMA R39, -R0, 1.925963033500011079e-08, R39 ;  /* 0x32a5706000277823 */ /* 0x000fe20000000127 */
[----:B------:R-:W-:Y:S01]  /*8ba0*/  FFMA.SAT R21, -R15, R42, 0.5 ;  /* 0x3f0000000f157423 */ /* 0x000fe2000000212a */
[----:B------:R-:W-:Y:S02]  /*8bb0*/  HADD2.F32 R7, -RZ, R7.H1_H1 ;  /* 0x30000007ff077230 */ /* 0x000fe40000004100 */
[----:B------:R-:W-:Y:S01]  /*8bc0*/  FFMA.RM R0, R3, R57, 12582913 ;  /* 0x4b40000103007423 */ /* 0x000fe20000004039 */
[C---:B------:R-:W-:Y:S01]  /*8bd0*/  FMUL R47, R93.reuse, R47 ;  /* 0x0000002f5d2f7220 */ /* 0x040fe20000400000 */
[----:B------:R-:W-:Y:S01]  /*8be0*/  FMUL R29, R93, R46 ;  /* 0x0000002e5d1d7220 */ /* 0x000fe20000400000 */
[----:B------:R-:W-:Y:S01]  /*8bf0*/  FFMA.SAT R28, -R25, R42, 0.5 ;  /* 0x3f000000191c7423 */ /* 0x000fe2000000212a */
[----:B------:R1:W2:Y:S01]  /*8c00*/  MUFU.EX2 R23, R6 ;  /* 0x0000000600177308 */ /* 0x0002a20000000800 */
[----:B------:R-:W-:Y:S01]  /*8c10*/  FFMA.RM R26, R21, R57, 12582913 ;  /* 0x4b400001151a7423 */ /* 0x000fe20000004039 */
[----:B------:R-:W-:Y:S01]  /*8c20*/  FFMA R47, R92, R7, R47 ;  /* 0x000000075c2f7223 */ /* 0x000fe2000000002f */
[----:B------:R-:W-:Y:S01]  /*8c30*/  FFMA.RM R30, R28, R57, 12582913 ;  /* 0x4b4000011c1e7423 */ /* 0x000fe20000004039 */
[----:B------:R-:W-:Y:S01]  /*8c40*/  FFMA R27, R92, R27, R29 ;  /* 0x0000001b5c1b7223 */ /* 0x000fe2000000001d */
[----:B------:R-:W-:Y:S01]  /*8c50*/  FADD R28, R26, -12583039 ;  /* 0xcb40007f1a1c7421 */ /* 0x000fe20000000000 */
[----:B----4-:R-:W-:-:S02]  /*8c60*/  HADD2.F32 R3, -RZ, R8.H0_H0 ;  /* 0x20000008ff037230 */ /* 0x010fc40000004100 */
[----:B------:R-:W-:Y:S01]  /*8c70*/  FMUL R31, R93, R48 ;  /* 0x000000305d1f7220 */ /* 0x000fe20000400000 */
[----:B------:R3:W4:Y:S01]  /*8c80*/  MUFU.EX2 R29, R24 ;  /* 0x00000018001d7308 */ /* 0x0007220000000800 */
[----:B-1----:R-:W-:Y:S01]  /*8c90*/  FADD R6, R0, -12583039 ;  /* 0xcb40007f00067421 */ /* 0x002fe20000000000 */
[----:B------:R-:W-:Y:S01]  /*8ca0*/  FFMA R28, -R15, 1.4426950216293334961, -R28 ;  /* 0x3fb8aa3b0f1c7823 */ /* 0x000fe2000000091c */
[----:B------:R-:W-:Y:S01]  /*8cb0*/  FFMA.SAT R7, -R27, R42, 0.5 ;  /* 0x3f0000001b077423 */ /* 0x000fe2000000212a */
[----:B------:R-:W-:Y:S01]  /*8cc0*/  FFMA R31, R92, R3, R31 ;  /* 0x000000035c1f7223 */ /* 0x000fe2000000001f */
[----:B------:R-:W-:Y:S01]  /*8cd0*/  FFMA R6, -R5, 1.4426950216293334961, -R6 ;  /* 0x3fb8aa3b05067823 */ /* 0x000fe20000000906 */
[C---:B------:R-:W-:Y:S01]  /*8ce0*/  FMUL R33, R93.reuse, R50 ;  /* 0x000000325d217220 */ /* 0x040fe20000400000 */
[----:B------:R-:W-:Y:S02]  /*8cf0*/  HADD2.F32 R3, -RZ, R8.H1_H1 ;  /* 0x30000008ff037230 */ /* 0x000fe40000004100 */
[----:B------:R-:W-:Y:S01]  /*8d00*/  FMUL R49, R93, R49 ;  /* 0x000000315d317220 */ /* 0x000fe20000400000 */
[----:B---3--:R-:W-:Y:S01]  /*8d10*/  FFMA.SAT R24, -R47, R42, 0.5 ;  /* 0x3f0000002f187423 */ /* 0x008fe2000000212a */
[----:B------:R-:W-:Y:S01]  /*8d20*/  FFMA R6, -R5, 1.925963033500011079e-08, R6 ;  /* 0x32a5706005067823 */ /* 0x000fe20000000106 */
[----:B------:R-:W-:-:S02]  /*8d30*/  HADD2.F32 R5, -RZ, R9.H0_H0 ;  /* 0x20000009ff057230 */ /* 0x000fc40000004100 */
[----:B------:R-:W-:Y:S01]  /*8d40*/  FADD R32, R30, -12583039 ;  /* 0xcb40007f1e207421 */ /* 0x000fe20000000000 */
[-C--:B------:R-:W-:Y:S01]  /*8d50*/  FFMA.RM R24, R24, R57.reuse, 12582913 ;  /* 0x4b40000118187423 */ /* 0x080fe20000004039 */
[----:B------:R-:W-:Y:S01]  /*8d60*/  FFMA R28, -R15, 1.925963033500011079e-08, R28 ;  /* 0x32a570600f1c7823 */ /* 0x000fe2000000011c */
[----:B------:R-:W-:Y:S01]  /*8d70*/  FFMA.RM R8, R7, R57, 12582913 ;  /* 0x4b40000107087423 */ /* 0x000fe20000004039 */
[--C-:B------:R-:W-:Y:S02]  /*8d80*/  HADD2.F32 R7, -RZ, R10.reuse.H0_H0 ;  /* 0x2000000aff077230 */ /* 0x100fe40000004100 */
[----:B------:R-:W-:Y:S01]  /*8d90*/  FMUL R35, R93, R52 ;  /* 0x000000345d237220 */ /* 0x000fe20000400000 */
[----:B------:R-:W-:Y:S02]  /*8da0*/  HADD2.F32 R15, -RZ, R10.H1_H1 ;  /* 0x3000000aff0f7230 */ /* 0x000fe40000004100 */
[----:B------:R-:W-:Y:S01]  /*8db0*/  FADD R10, R24, -12583039 ;  /* 0xcb40007f180a7421 */ /* 0x000fe20000000000 */
[----:B------:R-:W-:-:S02]  /*8dc0*/  HADD2.F32 R9, -RZ, R9.H1_H1 ;  /* 0x30000009ff097230 */ /* 0x000fc40000004100 */
[----:B------:R-:W-:Y:S01]  /*8dd0*/  FMUL R51, R93, R51 ;  /* 0x000000335d337220 */ /* 0x000fe20000400000 */
[C---:B------:R-:W-:Y:S01]  /*8de0*/  FFMA R5, R92.reuse, R5, R33 ;  /* 0x000000055c057223 */ /* 0x040fe20000000021 */
[----:B------:R-:W-:Y:S01]  /*8df0*/  FFMA R32, -R25, 1.4426950216293334961, -R32 ;  /* 0x3fb8aa3b19207823 */ /* 0x000fe20000000920 */
[-C--:B------:R-:W-:Y:S01]  /*8e00*/  FFMA.SAT R34, -R31, R42.reuse, 0.5 ;  /* 0x3f0000001f227423 */ /* 0x080fe2000000212a */
[C---:B------:R-:W-:Y:S01]  /*8e10*/  FFMA R3, R92.reuse, R3, R49 ;  /* 0x000000035c037223 */ /* 0x040fe20000000031 */
[----:B------:R-:W-:Y:S01]  /*8e20*/  FFMA R10, -R47, 1.4426950216293334961, -R10 ;  /* 0x3fb8aa3b2f0a7823 */ /* 0x000fe2000000090a */
[C---:B------:R-:W-:Y:S01]  /*8e30*/  FFMA R7, R92.reuse, R7, R35 ;  /* 0x000000075c077223 */ /* 0x040fe20000000023 */
[----:B------:R1:W3:Y:S01]  /*8e40*/  MUFU.EX2 R41, R6 ;  /* 0x0000000600297308 */ /* 0x0002e20000000800 */
[----:B------:R-:W-:Y:S01]  /*8e50*/  FFMA R9, R92, R9, R51 ;  /* 0x000000095c097223 */ /* 0x000fe20000000033 */
[-C--:B------:R-:W-:Y:S01]  /*8e60*/  FFMA.SAT R35, -R5, R42.reuse, 0.5 ;  /* 0x3f00000005237423 */ /* 0x080fe2000000212a */
[----:B------:R-:W-:Y:S01]  /*8e70*/  FFMA R32, -R25, 1.925963033500011079e-08, R32 ;  /* 0x32a5706019207823 */ /* 0x000fe20000000120 */
[-C--:B------:R-:W-:Y:S01]  /*8e80*/  FFMA.RM R34, R34, R57.reuse, 12582913 ;  /* 0x4b40000122227423 */ /* 0x080fe20000004039 */
[-C--:B------:R-:W-:Y:S01]  /*8e90*/  FFMA.SAT R33, -R3, R42.reuse, 0.5 ;  /* 0x3f00000003217423 */ /* 0x080fe2000000212a */
[----:B------:R-:W-:Y:S01]  /*8ea0*/  FFMA R10, -R47, 1.925963033500011079e-08, R10 ;  /* 0x32a570602f0a7823 */ /* 0x000fe2000000010a */
[----:B------:R-:W-:Y:S01]  /*8eb0*/  FFMA.SAT R36, -R9, R42, 0.5 ;  /* 0x3f00000009247423 */ /* 0x000fe2000000212a */
[----:B------:R5:W-:Y:S01]  /*8ec0*/  MUFU.EX2 R25, R28 ;  /* 0x0000001c00197308 */ /* 0x000be20000000800 */
[----:B-1----:R-:W-:Y:S01]  /*8ed0*/  FADD R6, R8, -12583039 ;  /* 0xcb40007f08067421 */ /* 0x002fe20000000000 */
[----:B------:R-:W-:Y:S01]  /*8ee0*/  FFMA.RM R35, R35, R57, 12582913 ;  /* 0x4b40000123237423 */ /* 0x000fe20000004039 */
[----:B------:R-:W-:-:S02]  /*8ef0*/  HADD2.F32 R21, -RZ, R11.H0_H0 ;  /* 0x2000000bff157230 */ /* 0x000fc40000004100 */
[----:B------:R-:W-:Y:S01]  /*8f00*/  FMUL R37, R93, R54 ;  /* 0x000000365d257220 */ /* 0x000fe20000400000 */
[----:B------:R-:W-:Y:S01]  /*8f10*/  FFMA R6, -R27, 1.4426950216293334961, -R6 ;  /* 0x3fb8aa3b1b067823 */ /* 0x000fe20000000906 */
[----:B------:R-:W-:Y:S01]  /*8f20*/  FFMA.RM R36, R36, R57, 12582913 ;  /* 0x4b40000124247423 */ /* 0x000fe20000004039 */
[----:B------:R-:W-:Y:S01]  /*8f30*/  FMUL R53, R93, R53 ;  /* 0x000000355d357220 */ /* 0x000fe20000400000 */
[----:B------:R1:W-:Y:S01]  /*8f40*/  MUFU.EX2 R43, R32 ;  /* 0x00000020002b7308 */ /* 0x0003e20000000800 */
[----:B-----5:R-:W-:Y:S01]  /*8f50*/  FADD R28, R34, -12583039 ;  /* 0xcb40007f221c7421 */ /* 0x020fe20000000000 */
[----:B------:R-:W-:Y:S01]  /*8f60*/  FFMA R6, -R27, 1.925963033500011079e-08, R6 ;  /* 0x32a570601b067823 */ /* 0x000fe20000000106 */
[----:B------:R-:W-:Y:S02]  /*8f70*/  HADD2.F32 R11, -RZ, R11.H1_H1 ;  /* 0x3000000bff0b7230 */ /* 0x000fe40000004100 */
[----:B------:R-:W-:Y:S01]  /*8f80*/  FMUL R55, R93, R55 ;  /* 0x000000375d377220 */ /* 0x000fe20000400000 */
[----:B------:R-:W-:Y:S01]  /*8f90*/  FFMA R28, -R31, 1.4426950216293334961, -R28 ;  /* 0x3fb8aa3b1f1c7823 */ /* 0x000fe2000000091c */
[----:B------:R-:W-:Y:S01]  /*8fa0*/  FADD R38, R36, -12583039 ;  /* 0xcb40007f24267421 */ /* 0x000fe20000000000 */
[C---:B------:R-:W-:Y:S01]  /*8fb0*/  FFMA R21, R92.reuse, R21, R37 ;  /* 0x000000155c157223 */ /* 0x040fe20000000025 */
[----:B------:R5:W-:Y:S01]  /*8fc0*/  MUFU.EX2 R27, R6 ;  /* 0x00000006001b7308 */ /* 0x000be20000000800 */
[----:B-1----:R-:W-:Y:S01]  /*8fd0*/  FFMA.RM R32, R33, R57, 12582913 ;  /* 0x4b40000121207423 */ /* 0x002fe20000004039 */
[----:B------:R-:W-:Y:S01]  /*8fe0*/  FFMA R28, -R31, 1.925963033500011079e-08, R28 ;  /* 0x32a570601f1c7823 */ /* 0x000fe2000000011c */
[C---:B------:R-:W-:Y:S01]  /*8ff0*/  FFMA R15, R92.reuse, R15, R53 ;  /* 0x0000000f5c0f7223 */ /* 0x040fe20000000035 */
[----:B------:R-:W-:Y:S01]  /*9000*/  FFMA R11, R92, R11, R55 ;  /* 0x0000000b5c0b7223 */ /* 0x000fe20000000037 */
[----:B------:R-:W-:Y:S01]  /*9010*/  FFMA R38, -R9, 1.4426950216293334961, -R38 ;  /* 0x3fb8aa3b09267823 */ /* 0x000fe20000000926 */
[----:B------:R-:W-:Y:S01]  /*9020*/  FFMA.SAT R37, -R21, R42, 0.5 ;  /* 0x3f00000015257423 */ /* 0x000fe2000000212a */
[----:B------:R-:W-:Y:S01]  /*9030*/  SHF.L.U32 R4, R4, 0x17, RZ ;  /* 0x0000001704047819 */ /* 0x000fe200000006ff */
[----:B------:R1:W3:Y:S01]  /*9040*/  MUFU.EX2 R33, R10 ;  /* 0x0000000a00217308 */ /* 0x0002e20000000800 */
[----:B-----5:R-:W-:Y:S01]  /*9050*/  FADD R6, R32, -12583039 ;  /* 0xcb40007f20067421 */ /* 0x020fe20000000000 */
[----:B------:R-:W-:Y:S01]  /*9060*/  FFMA R38, -R9, 1.925963033500011079e-08, R38 ;  /* 0x32a5706009267823 */ /* 0x000fe20000000126 */
[----:B------:R-:W-:Y:S01]  /*9070*/  FFMA.RM R37, R37, R57, 12582913 ;  /* 0x4b40000125257423 */ /* 0x000fe20000004039 */
[----:B------:R-:W-:-:S02]  /*9080*/  IMAD.SHL.U32 R20, R20, 0x800000, RZ ;  /* 0x0080000014147824 */ /* 0x000fc400078e00ff */
[----:B------:R-:W-:Y:S01]  /*9090*/  FFMA R6, -R3, 1.4426950216293334961, -R6 ;  /* 0x3fb8aa3b03067823 */ /* 0x000fe20000000906 */
[----:B------:R-:W-:Y:S01]  /*90a0*/  SHF.L.U32 R0, R0, 0x17, RZ ;  /* 0x0000001700007819 */ /* 0x000fe200000006ff */
[----:B--2---:R-:W-:Y:S01]  /*90b0*/  FFMA R23, R4, R23, 1 ;  /* 0x3f80000004177423 */ /* 0x004fe20000000017 */
[----:B------:R2:W-:Y:S01]  /*90c0*/  MUFU.EX2 R31, R28 ;  /* 0x0000001c001f7308 */ /* 0x0005e20000000800 */
[----:B-1----:R-:W-:Y:S01]  /*90d0*/  FADD R10, R35, -12583039 ;  /* 0xcb40007f230a7421 */ /* 0x002fe20000000000 */
[----:B------:R-:W-:Y:S01]  /*90e0*/  FFMA R6, -R3, 1.925963033500011079e-08, R6 ;  /* 0x32a5706003067823 */ /* 0x000fe20000000106 */
[----:B----4-:R-:W-:Y:S01]  /*90f0*/  FFMA R29, R20, R29, 1 ;  /* 0x3f800000141d7423 */ /* 0x010fe2000000001d */
[----:B---3--:R-:W-:Y:S01]  /*9100*/  FFMA R20, R0, R41, 1 ;  /* 0x3f80000000147423 */ /* 0x008fe20000000029 */
[----:B------:R-:W-:Y:S01]  /*9110*/  FFMA R10, -R5, 1.4426950216293334961, -R10 ;  /* 0x3fb8aa3b050a7823 */ /* 0x000fe2000000090a */
[----:B------:R-:W-:Y:S01]  /*9120*/  IADD3 R0, R23, 0x1800000, RZ ;  /* 0x0180000017007810 */ /* 0x000fe20007ffe0ff */
[----:B------:R-:W-:Y:S01]  /*9130*/  IMAD.SHL.U32 R30, R30, 0x800000, RZ ;  /* 0x008000001e1e7824 */ /* 0x000fe200078e00ff */
[----:B------:R1:W-:Y:S01]  /*9140*/  MUFU.EX2 R3, R6 ;  /* 0x0000000600037308 */ /* 0x0003e20000000800 */
[----:B------:R-:W-:Y:S01]  /*9150*/  FFMA R10, -R5, 1.925963033500011079e-08, R10 ;  /* 0x32a57060050a7823 */ /* 0x000fe2000000010a */
[-C--:B------:R-:W-:Y:S01]  /*9160*/  FFMA.SAT R5, -R15, R42.reuse, 0.5 ;  /* 0x3f0000000f057423 */ /* 0x080fe2000000212a */
[-C--:B--2---:R-:W-:Y:S01]  /*9170*/  FFMA.SAT R28, -R7, R42.reuse, 0.5 ;  /* 0x3f000000071c7423 */ /* 0x084fe2000000212a */
[----:B------:R-:W-:Y:S01]  /*9180*/  FFMA.SAT R42, -R11, R42, 0.5 ;  /* 0x3f0000000b2a7423 */ /* 0x000fe2000000212a */
[----:B------:R-:W-:Y:S01]  /*9190*/  LOP3.LUT R0, R0, 0x7f800000, RZ, 0xc0, !PT ;  /* 0x7f80000000007812 */ /* 0x000fe200078ec0ff */
[-C--:B------:R-:W-:Y:S01]  /*91a0*/  FFMA.RM R9, R5, R57.reuse, 12582913 ;  /* 0x4b40000105097423 */ /* 0x080fe20000004039 */
[-C--:B------:R-:W-:Y:S01]  /*91b0*/  FFMA.RM R28, R28, R57.reuse, 12582913 ;  /* 0x4b4000011c1c7423 */ /* 0x080fe20000004039 */
[----:B------:R-:W-:Y:S01]  /*91c0*/  FFMA.RM R44, R42, R57, 12582913 ;  /* 0x4b4000012a2c7423 */ /* 0x000fe20000004039 */
[----:B------:R-:W-:Y:S01]  /*91d0*/  FADD R42, R37, -12583039 ;  /* 0xcb40007f252a7421 */ /* 0x000fe20000000000 */
[----:B------:R-:W-:Y:S01]  /*91e0*/  FADD R40, R9, -12583039 ;  /* 0xcb40007f09287421 */ /* 0x000fe20000000000 */
[----:B-1----:R-:W-:Y:S01]  /*91f0*/  FADD R6, R28, -12583039 ;  /* 0xcb40007f1c067421 */ /* 0x002fe20000000000 */
        /* <DEDUP_REMOVED lines=9> */
[----:B------:R-:W1:Y:S01]  /*9290*/  MUFU.EX2 R39, R39 ;  /* 0x0000002700277308 */ /* 0x000e620000000800 */
[----:B------:R-:W-:Y:S01]  /*92a0*/  ISETP.GT.U32.AND P1, PT, R0, 0x1ffffff, PT ;  /* 0x01ffffff0000780c */ /* 0x000fe20003f24070 */
[----:B------:R-:W-:Y:S01]  /*92b0*/  IMAD.SHL.U32 R34, R34, 0x800000, RZ ;  /* 0x0080000022227824 */ /* 0x000fe200078e00ff */
[----:B------:R-:W-:Y:S01]  /*92c0*/  SHF.L.U32 R24, R24, 0x17, RZ ;  /* 0x0000001718187819 */ /* 0x000fe200000006ff */
[----:B------:R-:W-:Y:S01]  /*92d0*/  IMAD.SHL.U32 R35, R35, 0x800000, RZ ;  /* 0x0080000023237824 */ /* 0x000fe200078e00ff */
[----:B------:R-:W-:Y:S01]  /*92e0*/  SHF.L.U32 R37, R37, 0x17, RZ ;  /* 0x0000001725257819 */ /* 0x000fe200000006ff */
[----:B------:R-:W-:Y:S01]  /*92f0*/  IMAD.SHL.U32 R9, R9, 0x800000, RZ ;  /* 0x0080000009097824 */ /* 0x000fe200078e00ff */
[----:B------:R-:W-:Y:S01]  /*9300*/  SHF.L.U32 R12, R12, 0x17, RZ ;  /* 0x000000170c0c7819 */ /* 0x000fe200000006ff */
[----:B------:R-:W2:Y:S01]  /*9310*/  MUFU.EX2 R42, R42 ;  /* 0x0000002a002a7308 */ /* 0x000ea20000000800 */
[----:B------:R-:W-:Y:S01]  /*9320*/  SHF.L.U32 R26, R26, 0x17, RZ ;  /* 0x000000171a1a7819 */ /* 0x000fe200000006ff */
[----:B------:R-:W-:Y:S01]  /*9330*/  BSSY B1, `(.L_x_228) ;  /* 0x0000022000017945 */ /* 0x000fe20003800000 */
[----:B------:R-:W-:Y:S01]  /*9340*/  SHF.L.U32 R8, R8, 0x17, RZ ;  /* 0x0000001708087819 */ /* 0x000fe200000006ff */
[----:B------:R-:W-:Y:S01]  /*9350*/  FFMA R24, R24, R33, 1 ;  /* 0x3f80000018187423 */ /* 0x000fe20000000021 */
[----:B------:R-:W-:Y:S01]  /*9360*/  SHF.L.U32 R32, R32, 0x17, RZ ;  /* 0x0000001720207819 */ /* 0x000fe200000006ff */
[----:B------:R-:W-:Y:S01]  /*9370*/  FFMA R25, R26, R25, 1 ;  /* 0x3f8000001a197423 */ /* 0x000fe20000000019 */
[----:B------:R-:W-:Y:S01]  /*9380*/  SHF.L.U32 R36, R36, 0x17, RZ ;  /* 0x0000001724247819 */ /* 0x000fe200000006ff */
[----:B------:R-:W3:Y:S01]  /*9390*/  MUFU.EX2 R10, R10 ;  /* 0x0000000a000a7308 */ /* 0x000ee20000000800 */
[----:B------:R-:W-:Y:S01]  /*93a0*/  SHF.L.U32 R28, R28, 0x17, RZ ;  /* 0x000000171c1c7819 */ /* 0x000fe200000006ff */
[----:B-1----:R-:W-:Y:S01]  /*93b0*/  FFMA R12, R12, R39, 1 ;  /* 0x3f8000000c0c7423 */ /* 0x002fe20000000027 */
[----:B------:R-:W-:Y:S01]  /*93c0*/  SHF.L.U32 R44, R44, 0x17, RZ ;  /* 0x000000172c2c7819 */ /* 0x000fe200000006ff */
[----:B------:R-:W-:Y:S01]  /*93d0*/  FFMA R30, R30, R43, 1 ;  /* 0x3f8000001e1e7423 */ /* 0x000fe2000000002b */
[----:B------:R-:W-:Y:S01]  /*93e0*/  FFMA R27, R8, R27, 1 ;  /* 0x3f800000081b7423 */ /* 0x000fe2000000001b */
[----:B------:R-:W-:Y:S01]  /*93f0*/  FFMA R31, R34, R31, 1 ;  /* 0x3f800000221f7423 */ /* 0x000fe2000000001f */
[----:B------:R-:W-:Y:S01]  /*9400*/  FFMA R32, R32, R3, 1 ;  /* 0x3f80000020207423 */ /* 0x000fe20000000003 */
[----:B------:R-:W1:Y:S01]  /*9410*/  MUFU.EX2 R5, R38 ;  /* 0x0000002600057308 */ /* 0x000e620000000800 */
[----:B--2---:R-:W-:-:S07]  /*9420*/  FFMA R42, R37, R42, 1 ;  /* 0x3f800000252a7423 */ /* 0x004fce000000002a */
[----:B------:R-:W2:Y:S01]  /*9430*/  MUFU.EX2 R7, R6 ;  /* 0x0000000600077308 */ /* 0x000ea20000000800 */
[----:B---3--:R-:W-:-:S07]  /*9440*/  FFMA R35, R35, R10, 1 ;  /* 0x3f80000023237423 */ /* 0x008fce000000000a */
[----:B------:R-:W3:Y:S01]  /*9450*/  MUFU.EX2 R40, R40 ;  /* 0x0000002800287308 */ /* 0x000ee20000000800 */
[----:B-1----:R-:W-:-:S07]  /*9460*/  FFMA R36, R36, R5, 1 ;  /* 0x3f80000024247423 */ /* 0x002fce0000000005 */
[----:B------:R-:W1:Y:S01]  /*9470*/  MUFU.EX2 R11, R46 ;  /* 0x0000002e000b7308 */ /* 0x000e620000000800 */
[----:B--2---:R-:W-:Y:S01]  /*9480*/  FFMA R28, R28, R7, 1 ;  /* 0x3f8000001c1c7423 */ /* 0x004fe20000000007 */
[----:B---3--:R-:W-:Y:S01]  /*9490*/  FFMA R33, R9, R40, 1 ;  /* 0x3f80000009217423 */ /* 0x008fe20000000028 */
[----:B-1----:R-:W-:Y:S01]  /*94a0*/  FFMA R37, R44, R11, 1 ;  /* 0x3f8000002c257423 */ /* 0x002fe2000000000b */
[----:B------:R-:W-:Y:S06]  /*94b0*/  @P1 BRA `(.L_x_229) ;  /* 0x0000000000141947 */ /* 0x000fec0003800000 */
[----:B------:R-:W-:Y:S01]  /*94c0*/  IMAD.MOV.U32 R3, RZ, RZ, R23 ;  /* 0x000000ffff037224 */ /* 0x000fe200078e0017 */
[----:B------:R-:W-:-:S07]  /*94d0*/  MOV R70, 0x94f0 ;  /* 0x000094f000467802 */ /* 0x000fce0000000f00 */
[----:B------:R-:W-:Y:S05]  /*94e0*/  CALL.REL.NOINC `($__internal_0_$__cuda_sm20_rcp_rn_f32_slowpath) ;  /* 0x00000048006c7944 */ /* 0x000fea0003c00000 */
[----:B------:R-:W-:Y:S01]  /*94f0*/  MOV R4, R0 ;  /* 0x0000000000047202 */ /* 0x000fe20000000f00 */
[----:B------:R-:W-:Y:S06]  /*9500*/  BRA `(.L_x_230) ;  /* 0x0000000000107947 */ /* 0x000fec0003800000 */
.L_x_229:
[----:B------:R-:W1:Y:S02]  /*9510*/  MUFU.RCP R4, R23 ;  /* 0x0000001700047308 */ /* 0x000e640000001000 */
[----:B-1----:R-:W-:-:S04]  /*9520*/  FFMA R0, R23, R4, -1 ;  /* 0xbf80000017007423 */ /* 0x002fc80000000004 */
[----:B------:R-:W-:-:S04]  /*9530*/  FADD.FTZ R3, -R0, -RZ ;  /* 0x800000ff00037221 */ /* 0x000fc80000010100 */
[----:B------:R-:W-:-:S07]  /*9540*/  FFMA R4, R4, R3, R4 ;  /* 0x0000000304047223 */ /* 0x000fce0000000004 */
.L_x_230:
[----:B------:R-:W-:Y:S05]  /*9550*/  BSYNC B1 ;  /* 0x0000000000017941 */ /* 0x000fea0003800000 */
.L_x_228:
        /* <DEDUP_REMOVED lines=10> */
.L_x_232:
[----:B------:R-:W1:Y:S02]  /*9600*/  MUFU.RCP R5, R12 ;  /* 0x0000000c00057308 */ /* 0x000e640000001000 */
[----:B-1----:R-:W-:-:S04]  /*9610*/  FFMA R0, R12, R5, -1 ;  /* 0xbf8000000c007423 */ /* 0x002fc80000000005 */
[----:B------:R-:W-:-:S04]  /*9620*/  FADD.FTZ R0, -R0, -RZ ;  /* 0x800000ff00007221 */ /* 0x000fc80000010100 */
[----:B------:R-:W-:-:S07]  /*9630*/  FFMA R5, R5, R0, R5 ;  /* 0x0000000005057223 */ /* 0x000fce0000000005 */
.L_x_233:
[----:B------:R-:W-:Y:S05]  /*9640*/  BSYNC B1 ;  /* 0x0000000000017941 */ /* 0x000fea0003800000 */
.L_x_231:
        /* <DEDUP_REMOVED lines=10> */
.L_x_235:
[----:B------:R-:W1:Y:S02]  /*96f0*/  MUFU.RCP R6, R29 ;  /* 0x0000001d00067308 */ /* 0x000e640000001000 */
[----:B-1----:R-:W-:-:S04]  /*9700*/  FFMA R0, R29, R6, -1 ;  /* 0xbf8000001d007423 */ /* 0x002fc80000000006 */
[----:B------:R-:W-:-:S04]  /*9710*/  FADD.FTZ R3, -R0, -RZ ;  /* 0x800000ff00037221 */ /* 0x000fc80000010100 */
[----:B------:R-:W-:-:S07]  /*9720*/  FFMA R6, R6, R3, R6 ;  /* 0x0000000306067223 */ /* 0x000fce0000000006 */
.L_x_236:
[----:B------:R-:W-:Y:S05]  /*9730*/  BSYNC B1 ;  /* 0x0000000000017941 */ /* 0x000fea0003800000 */
.L_x_234:
        /* <DEDUP_REMOVED lines=10> */
.L_x_238:
[----:B------:R-:W1:Y:S02]  /*97e0*/  MUFU.RCP R7, R20 ;  /* 0x0000001400077308 */ /* 0x000e640000001000 */
[----:B-1----:R-:W-:-:S04]  /*97f0*/  FFMA R0, R20, R7, -1 ;  /* 0xbf80000014007423 */ /* 0x002fc80000000007 */
[----:B------:R-:W-:-:S04]  /*9800*/  FADD.FTZ R0, -R0, -RZ ;  /* 0x800000ff00007221 */ /* 0x000fc80000010100 */
[----:B------:R-:W-:-:S07]  /*9810*/  FFMA R7, R7, R0, R7 ;  /* 0x0000000007077223 */ /* 0x000fce0000000007 */
.L_x_239:
[----:B------:R-:W-:Y:S05]  /*9820*/  BSYNC B1 ;  /* 0x0000000000017941 */ /* 0x000fea0003800000 */
.L_x_237:
        /* <DEDUP_REMOVED lines=10> */
.L_x_241:
[----:B------:R-:W1:Y:S02]  /*98d0*/  MUFU.RCP R8, R25 ;  /* 0x0000001900087308 */ /* 0x000e640000001000 */
[----:B-1----:R-:W-:-:S04]  /*98e0*/  FFMA R0, R25, R8, -1 ;  /* 0xbf80000019007423 */ /* 0x002fc80000000008 */
[----:B------:R-:W-:-:S04]  /*98f0*/  FADD.FTZ R3, -R0, -RZ ;  /* 0x800000ff00037221 */ /* 0x000fc80000010100 */
[----:B------:R-:W-:-:S07]  /*9900*/  FFMA R8, R8, R3, R8 ;  /* 0x0000000308087223 */ /* 0x000fce0000000008 */
.L_x_242:
[----:B------:R-:W-:Y:S05]  /*9910*/  BSYNC B1 ;  /* 0x0000000000017941 */ /* 0x000fea0003800000 */
.L_x_240:
        /* <DEDUP_REMOVED lines=10> */
.L_x_244:
[----:B------:R-:W1:Y:S02]  /*99c0*/  MUFU.RCP R9, R30 ;  /* 0x0000001e00097308 */ /* 0x000e640000001000 */
[----:B-1----:R-:W-:-:S04]  /*99d0*/  FFMA R0, R30, R9, -1 ;  /* 0xbf8000001e007423 */ /* 0x002fc80000000009 */
[----:B------:R-:W-:-:S04]  /*99e0*/  FADD.FTZ R0, -R0, -RZ ;  /* 0x800000ff00007221 */ /* 0x000fc80000010100 */
[----:B------:R-:W-:-:S07]  /*99f0*/  FFMA R9, R9, R0, R9 ;  /* 0x0000000009097223 */ /* 0x000fce0000000009 */
.L_x_245:
[----:B------:R-:W-:Y:S05]  /*9a00*/  BSYNC B1 ;  /* 0x0000000000017941 */ /* 0x000fea0003800000 */
.L_x_243:
        /* <DEDUP_REMOVED lines=10> */
.L_x_247:
[----:B------:R-:W1:Y:S02]  /*9ab0*/  MUFU.RCP R10, R27 ;  /* 0x0000001b000a7308 */ /* 0x000e640000001000 */
[----:B-1----:R-:W-:-:S04]  /*9ac0*/  FFMA R0, R27, R10, -1 ;  /* 0xbf8000001b007423 */ /* 0x002fc8000000000a */
[----:B------:R-:W-:-:S04]  /*9ad0*/  FADD.FTZ R3, -R0, -RZ ;  /* 0x800000ff00037221 */ /* 0x000fc80000010100 */
[----:B------:R-:W-:-:S07]  /*9ae0*/  FFMA R10, R10, R3, R10 ;  /* 0x000000030a0a7223 */ /* 0x000fce000000000a */
.L_x_248:
[----:B------:R-:W-:Y:S05]  /*9af0*/  BSYNC B1 ;  /* 0x0000000000017941 */ /* 0x000fea0003800000 */
.L_x_246:
        /* <DEDUP_REMOVED lines=10> */
.L_x_250:
[----:B------:R-:W1:Y:S02]  /*9ba0*/  MUFU.RCP R11, R24 ;  /* 0x00000018000b7308 */ /* 0x000e640000001000 */
[----:B-1----:R-:W-:-:S04]  /*9bb0*/  FFMA R0, R24, R11, -1 ;  /* 0xbf80000018007423 */ /* 0x002fc8000000000b */
[----:B------:R-:W-:-:S04]  /*9bc0*/  FADD.FTZ R0, -R0, -RZ ;  /* 0x800000ff00007221 */ /* 0x000fc80000010100 */
[----:B------:R-:W-:-:S07]  /*9bd0*/  FFMA R11, R11, R0, R11 ;  /* 0x000000000b0b7223 */ /* 0x000fce000000000b */
.L_x_251:
[----:B------:R-:W-:Y:S05]  /*9be0*/  BSYNC B1 ;  /* 0x0000000000017941 */ /* 0x000fea0003800000 */
.L_x_249:
        /* <DEDUP_REMOVED lines=10> */
.L_x_253:
[----:B------:R-:W1:Y:S02]  /*9c90*/  MUFU.RCP R12, R31 ;  /* 0x0000001f000c7308 */ /* 0x000e640000001000 */
[----:B-1----:R-:W-:-:S04]  /*9ca0*/  FFMA R0, R31, R12, -1 ;  /* 0xbf8000001f007423 */ /* 0x002fc8000000000c */
[----:B------:R-:W-:-:S04]  /*9cb0*/  FADD.FTZ R3, -R0, -RZ ;  /* 0x800000ff00037221 */ /* 0x000fc80000010100 */
[----:B------:R-:W-:-:S07]  /*9cc0*/  FFMA R12, R12, R3, R12 ;  /* 0x000000030c0c7223 */ /* 0x000fce000000000c */
.L_x_254:
[----:B------:R-:W-:Y:S05]  /*9cd0*/  BSYNC B1 ;  /* 0x0000000000017941 */ /* 0x000fea0003800000 */
.L_x_252:
        /* <DEDUP_REMOVED lines=10> */
.L_x_256:
[----:B------:R-:W1:Y:S02]  /*9d80*/  MUFU.RCP R15, R32 ;  /* 0x00000020000f7308 */ /* 0x000e640000001000 */
[----:B-1----:R-:W-:-:S04]  /*9d90*/  FFMA R0, R32, R15, -1 ;  /* 0xbf80000020007423 */ /* 0x002fc8000000000f */
[----:B------:R-:W-:-:S04]  /*9da0*/  FADD.FTZ R0, -R0, -RZ ;  /* 0x800000ff00007221 */ /* 0x000fc80000010100 */
[----:B------:R-:W-:-:S07]  /*9db0*/  FFMA R15, R15, R0, R15 ;  /* 0x000000000f0f7223 */ /* 0x000fce000000000f */
.L_x_257:
[----:B------:R-:W-:Y:S05]  /*9dc0*/  BSYNC B1 ;  /* 0x0000000000017941 */ /* 0x000fea0003800000 */
.L_x_255:
        /* <DEDUP_REMOVED lines=10> */
.L_x_259:
[----:B------:R-:W1:Y:S02]  /*9e70*/  MUFU.RCP R20, R35 ;  /* 0x0000002300147308 */ /* 0x000e640000001000 */
[----:B-1----:R-:W-:-:S04]  /*9e80*/  FFMA R0, R35, R20, -1 ;  /* 0xbf80000023007423 */ /* 0x002fc80000000014 */
[----:B------:R-:W-:-:S04]  /*9e90*/  FADD.FTZ R3, -R0, -RZ ;  /* 0x800000ff00037221 */ /* 0x000fc80000010100 */
[----:B------:R-:W-:-:S07]  /*9ea0*/  FFMA R20, R20, R3, R20 ;  /* 0x0000000314147223 */ /* 0x000fce0000000014 */
.L_x_260:
[----:B------:R-:W-:Y:S05]  /*9eb0*/  BSYNC B1 ;  /* 0x0000000000017941 */ /* 0x000fea0003800000 */
.L_x_258:
        /* <DEDUP_REMOVED lines=10> */
.L_x_262:
[----:B------:R-:W1:Y:S02]  /*9f60*/  MUFU.RCP R21, R36 ;  /* 0x0000002400157308 */ /* 0x000e640000001000 */
[----:B-1----:R-:W-:-:S04]  /*9f70*/  FFMA R0, R36, R21, -1 ;  /* 0xbf80000024007423 */ /* 0x002fc80000000015 */
[----:B------:R-:W-:-:S04]  /*9f80*/  FADD.FTZ R0, -R0, -RZ ;  /* 0x800000ff00007221 */ /* 0x000fc80000010100 */
[----:B------:R-:W-:-:S07]  /*9f90*/  FFMA R21, R21, R0, R21 ;  /* 0x0000000015157223 */ /* 0x000fce0000000015 */
.L_x_263:
[----:B------:R-:W-:Y:S05]  /*9fa0*/  BSYNC B1 ;  /* 0x0000000000017941 */ /* 0x000fea0003800000 */
.L_x_261:
        /* <DEDUP_REMOVED lines=10> */
.L_x_265:
[----:B------:R-:W1:Y:S02]  /*a050*/  MUFU.RCP R23, R28 ;  /* 0x0000001c00177308 */ /* 0x000e640000001000 */
[----:B-1----:R-:W-:-:S04]  /*a060*/  FFMA R0, R28, R23, -1 ;  /* 0xbf8000001c007423 */ /* 0x002fc80000000017 */
[----:B------:R-:W-:-:S04]  /*a070*/  FADD.FTZ R0, -R0, -RZ ;  /* 0x800000ff00007221 */ /* 0x000fc80000010100 */
[----:B------:R-:W-:-:S07]  /*a080*/  FFMA R23, R23, R0, R23 ;  /* 0x0000000017177223 */ /* 0x000fce0000000017 */
.L_x_266:
[----:B------:R-:W-:Y:S05]  /*a090*/  BSYNC B1 ;  /* 0x0000000000017941 */ /* 0x000fea0003800000 */
.L_x_264:
        /* <DEDUP_REMOVED lines=10> */
.L_x_268:
[----:B------:R-:W1:Y:S02]  /*a140*/  MUFU.RCP R24, R33 ;  /* 0x0000002100187308 */ /* 0x000e640000001000 */
[----:B-1----:R-:W-:-:S04]  /*a150*/  FFMA R0, R33, R24, -1 ;  /* 0xbf80000021007423 */ /* 0x002fc80000000018 */
[----:B------:R-:W-:-:S04]  /*a160*/  FADD.FTZ R3, -R0, -RZ ;  /* 0x800000ff00037221 */ /* 0x000fc80000010100 */
[----:B------:R-:W-:-:S07]  /*a170*/  FFMA R24, R24, R3, R24 ;  /* 0x0000000318187223 */ /* 0x000fce0000000018 */
.L_x_269:
[----:B------:R-:W-:Y:S05]  /*a180*/  BSYNC B1 ;  /* 0x0000000000017941 */ /* 0x000fea0003800000 */
.L_x_267:
        /* <DEDUP_REMOVED lines=10> */
.L_x_271:
[----:B------:R-:W1:Y:S02]  /*a230*/  MUFU.RCP R25, R42 ;  /* 0x0000002a00197308 */ /* 0x000e640000001000 */
[----:B-1----:R-:W-:-:S04]  /*a240*/  FFMA R0, R42, R25, -1 ;  /* 0xbf8000002a007423 */ /* 0x002fc80000000019 */
[----:B------:R-:W-:-:S04]  /*a250*/  FADD.FTZ R0, -R0, -RZ ;  /* 0x800000ff00007221 */ /* 0x000fc80000010100 */
[----:B------:R-:W-:-:S07]  /*a260*/  FFMA R25, R25, R0, R25 ;  /* 0x0000000019197223 */ /* 0x000fce0000000019 */
.L_x_272:
[----:B------:R-:W-:Y:S05]  /*a270*/  BSYNC B1 ;  /* 0x0000000000017941 */ /* 0x000fea0003800000 */
.L_x_270:
        /* <DEDUP_REMOVED lines=8> */
.L_x_273:
[----:B------:R-:W1:Y:S02]  /*a300*/  MUFU.RCP R0, R37 ;  /* 0x0000002500007308 */ /* 0x000e640000001000 */
[----:B-1----:R-:W-:-:S04]  /*a310*/  FFMA R3, R37, R0, -1 ;  /* 0xbf80000025037423 */ /* 0x002fc80000000000 */
[----:B------:R-:W-:-:S04]  /*a320*/  FADD.FTZ R3, -R3, -RZ ;  /* 0x800000ff03037221 */ /* 0x000fc80000010100 */
[----:B------:R-:W-:-:S07]  /*a330*/  FFMA R0, R0, R3, R0 ;  /* 0x0000000300007223 */ /* 0x000fce0000000000 */
.L_x_274:
        /* <DEDUP_REMOVED lines=24> */
[----:B------:R-:W-:Y:S02]  /*a4c0*/  UIADD3 UR4, UR52, 0x6200, URZ ;  /* 0x0000620034047890 */ /* 0x000fe4000fffe03f */
[----:B------:R-:W-:Y:S01]  /*a4d0*/  UIADD3.X UR9, URZ, UR55, URZ, UP0, !UPT ;  /* 0x000000373f097290 */ /* 0x000fe200087fe43f */
[----:B------:R-:W-:-:S08]  /*a4e0*/  UMOV UR7, UR47 ;  /* 0x0000002f00077c82 */ /* 0x000fd00008000000 */
[----:B------:R2:W-:Y:S01]  /*a4f0*/  UTMASTG.3D [UR4], [UR8] ;  /* 0x00000004080073b5 */ /* 0x0005e20008010000 */
[----:B------:R0:W-:Y:S01]  /*a500*/  UTMACMDFLUSH ;  /* 0x00000000000079b7 */ /* 0x0001e20000000000 */
[----:B--2---:R-:W-:-:S04]  /*a510*/  DEPBAR.LE SB0, 0x1 ;  /* 0x000080400000791a */ /* 0x004fc80000000000 */
.L_x_276:
[----:B------:R-:W-:Y:S05]  /*a520*/  BSYNC B0 ;  /* 0x0000000000007941 */ /* 0x000fea0003800000 */
.L_x_275:
[----:B------:R-:W-:Y:S06]  /*a530*/  BAR.SYNC.DEFER_BLOCKING 0x1, 0x100 ;  /* 0x0044000000007b1d */ /* 0x000fec0000010000 */
[----:B------:R-:W-:Y:S04]  /*a540*/  BSSY B0, `(.L_x_277) ;  /* 0x0000009000007945 */ /* 0x000fe80003800000 */
[----:B------:R-:W-:Y:S05]  /*a550*/  @P0 BRA `(.L_x_278) ;  /* 0x00000000001c0947 */ /* 0x000fea0003800000 */
[----:B------:R-:W-:-:S13]  /*a560*/  ISETP.NE.AND P0, PT, R95, 0x3, PT ;  /* 0x000000035f00780c */ /* 0x000fda0003f05270 */
[----:B------:R-:W-:Y:S05]  /*a570*/  @!P0 BRA `(.L_x_279) ;  /* 0x0000000000048947 */ /* 0x000fea0003800000 */
[----:B------:R-:W-:Y:S01]  /*a580*/  BPT.TRAP 0x1 ;  /* 0x000000040000795c */ /* 0x000fe20000300000 */
.L_x_279:
[----:B------:R-:W-:-:S04]  /*a590*/  ULEA UR4, UR42, UR52, 0x3 ;  /* 0x000000342a047291 */ /* 0x000fc8000f8e183f */
[----:B------:R-:W-:-:S04]  /*a5a0*/  UIADD3 UR4, UR4, 0x60, URZ ;  /* 0x0000006004047890 */ /* 0x000fc8000fffe03f */
[----:B------:R-:W-:-:S09]  /*a5b0*/  UPRMT UR4, UR51, 0x654, UR4 ;  /* 0x0000065433047896 */ /* 0x000fd20008000004 */
[----:B------:R-:W-:Y:S03]  /*a5c0*/  SYNCS.ARRIVE.TRANS64.RED.A1T0 RZ, [UR4], RZ ;  /* 0x000000ffffff79a7 */ /* 0x000fe60008100404 */
.L_x_278:
[----:B------:R-:W-:Y:S05]  /*a5d0*/  BSYNC B0 ;  /* 0x0000000000007941 */ /* 0x000fea0003800000 */
.L_x_277:
[----:B------:R-:W-:Y:S01]  /*a5e0*/  IADD3 R16, P0, R16, UR38, RZ ;  /* 0x0000002610107c10 */ /* 0x000fe2000ff1e0ff */
[----:B------:R-:W-:Y:S01]  /*a5f0*/  ULDC.64 UR4, c[0x0][0x8f8] ;  /* 0x00023e0000047ab9 */ /* 0x000fe20000000a00 */
[----:B------:R-:W-:Y:S01]  /*a600*/  UIADD3 UR42, UR42, 0x1, URZ ;  /* 0x000000012a2a7890 */ /* 0x000fe2000fffe03f */
[----:B------:R-:W-:Y:S01]  /*a610*/  PRMT R0, RZ, 0x7610, R0 ;  /* 0x00007610ff007816 */ /* 0x000fe20000000000 */
[----:B------:R-:W-:Y:S01]  /*a620*/  UMOV UR47, 0xffffffff ;  /* 0xffffffff002f7882 */ /* 0x000fe20000000000 */
[----:B------:R-:W-:Y:S01]  /*a630*/  IADD3.X R17, R17, UR37, RZ, P0, !PT ;  /* 0x0000002511117c10 */ /* 0x000fe200087fe4ff */
[----:B------:R-:W-:Y:S01]  /*a640*/  UISETP.NE.AND UP0, UPT, UR42, 0x4, UPT ;  /* 0x000000042a00788c */ /* 0x000fe2000bf05270 */
[----:B------:R-:W-:Y:S02]  /*a650*/  ISETP.GE.U32.AND P0, PT, R16, UR4, PT ;  /* 0x0000000410007c0c */ /* 0x000fe4000bf06070 */
[----:B------:R-:W-:Y:S01]  /*a660*/  MOV R23, 0xffffffff ;  /* 0xffffffff00177802 */ /* 0x000fe20000000f00 */
[----:B------:R-:W-:Y:S01]  /*a670*/  USEL UR42, UR42, URZ, UP0 ;  /* 0x0000003f2a2a7287 */ /* 0x000fe20008000000 */
[----:B------:R-:W-:-:S02]  /*a680*/  ISETP.GE.U32.AND.EX P0, PT, R17, UR5, PT, P0 ;  /* 0x0000000511007c0c */ /* 0x000fc4000bf06100 */
[----:B------:R-:W-:-:S11]  /*a690*/  MOV R96, 0xffffffff ;  /* 0xffffffff00607802 */ /* 0x000fd60000000f00 */
[----:B------:R-:W-:Y:S05]  /*a6a0*/  @P0 BRA `(.L_x_280) ;  /* 0x0000000400680947 */ /* 0x000fea0003800000 */
[----:B------:R-:W2:Y:S01]  /*a6b0*/  S2R R12, SR_CTAID.X ;  /* 0x00000000000c7919 */ /* 0x000ea20000002500 */
[----:B-1----:R-:W1:Y:S01]  /*a6c0*/  LDC.64 R10, c[0x0][0x8d0] ;  /* 0x00023400ff0a7b82 */ /* 0x002e620000000a00 */
[----:B------:R-:W-:Y:S01]  /*a6d0*/  ULDC UR4, c[0x0][0x150] ;  /* 0x0000540000047ab9 */ /* 0x000fe20000000800 */
[----:B------:R-:W-:Y:S01]  /*a6e0*/  IMAD.MOV.U32 R8, RZ, RZ, R16 ;  /* 0x000000ffff087224 */ /* 0x000fe200078e0010 */
[----:B------:R-:W3:Y:S01]  /*a6f0*/  S2R R24, SR_CTAID.Y ;  /* 0x0000000000187919 */ /* 0x000ee20000002600 */
[----:B------:R-:W-:-:S04]  /*a700*/  MOV R9, R17 ;  /* 0x0000001100097202 */ /* 0x000fc80000000f00 */
[----:B------:R-:W4:Y:S08]  /*a710*/  LDC R25, c[0x0][0x144] ;  /* 0x00005100ff197b82 */ /* 0x000f300000000800 */
[----:B------:R-:W3:Y:S08]  /*a720*/  LDC R0, c[0x0][0x8d8] ;  /* 0x00023600ff007b82 */ /* 0x000ef00000000800 */
[----:B------:R-:W3:Y:S01]  /*a730*/  LDC.64 R14, c[0x0][0x8c8] ;  /* 0x00023200ff0e7b82 */ /* 0x000ee20000000a00 */
[----:B-1----:R-:W-:-:S04]  /*a740*/  ISETP.NE.U32.AND P0, PT, R10, RZ, PT ;  /* 0x000000ff0a00720c */ /* 0x002fc80003f05070 */
[----:B------:R-:W-:Y:S02]  /*a750*/  ISETP.NE.AND.EX P0, PT, R11, RZ, PT, P0 ;  /* 0x000000ff0b00720c */ /* 0x000fe40003f05300 */
[----:B--2---:R-:W-:-:S05]  /*a760*/  I2FP.F32.U32 R3, R12 ;  /* 0x0000000c00037245 */ /* 0x004fca0000201000 */
[----:B------:R-:W-:-:S04]  /*a770*/  FMUL R3, R3, UR4 ;  /* 0x0000000403037c20 */ /* 0x000fc80008400000 */
[----:B------:R1:W2:Y:S02]  /*a780*/  F2I.U32.TRUNC.NTZ R23, R3 ;  /* 0x0000000300177305 */ /* 0x0002a4000020f000 */
[----:B----4-:R-:W-:Y:S05]  /*a790*/  @!P0 BRA `(.L_x_281) ;  /* 0x0000000000288947 */ /* 0x010fea0003800000 */
[----:B-1----:R-:W1:Y:S02]  /*a7a0*/  LDC R3, c[0x0][0x8dc] ;  /* 0x00023700ff037b82 */ /* 0x002e640000000800 */
[----:B-1----:R-:W-:-:S04]  /*a7b0*/  IADD3 R3, P0, R16, R3, RZ ;  /* 0x0000000310037210 */ /* 0x002fc80007f1e0ff */
        /* <DEDUP_REMOVED lines=8> */
.L_x_281:
[----:B------:R-:W4:Y:S01]  /*a840*/  LDC.64 R20, c[0x0][0x8e8] ;  /* 0x00023a00ff147b82 */ /* 0x000f220000000a00 */
[-C--:B---3--:R-:W-:Y:S01]  /*a850*/  SHF.R.U64 R31, R8, R0.reuse, R9 ;  /* 0x00000000081f7219 */ /* 0x088fe20000001209 */
[----:B--2---:R-:W-:Y:S01]  /*a860*/  IMAD.MOV R23, RZ, RZ, -R23 ;  /* 0x000000ffff177224 */ /* 0x004fe200078e0a17 */
[----:B------:R-:W-:Y:S01]  /*a870*/  SHF.R.U32.HI R0, RZ, R0, R9 ;  /* 0x00000000ff007219 */ /* 0x000fe20000011609 */
[----:B------:R-:W-:Y:S01]  /*a880*/  ULDC UR4, c[0x0][0x154] ;  /* 0x0000550000047ab9 */ /* 0x000fe20000000800 */
[----:B-1----:R-:W-:Y:S01]  /*a890*/  IADD3 R3, P0, RZ, -R31, RZ ;  /* 0x8000001fff037210 */ /* 0x002fe20007f1e0ff */
[----:B------:R-:W-:Y:S02]  /*a8a0*/  IMAD R26, R25, R23, R12 ;  /* 0x00000017191a7224 */ /* 0x000fe400078e020c */
[----:B------:R-:W1:Y:S01]  /*a8b0*/  LDC R6, c[0x0][0x8c0] ;  /* 0x00023000ff067b82 */ /* 0x000e620000000800 */
[----:B------:R-:W-:Y:S01]  /*a8c0*/  IADD3.X R5, RZ, ~R0, RZ, P0, !PT ;  /* 0x80000000ff057210 */ /* 0x000fe200007fe4ff */
[----:B------:R-:W-:-:S04]  /*a8d0*/  IMAD.MOV.U32 R7, RZ, RZ, 0x1 ;  /* 0x00000001ff077424 */ /* 0x000fc800078e00ff */
[-C--:B------:R-:W-:Y:S02]  /*a8e0*/  IMAD R0, R5, R14.reuse, RZ ;  /* 0x0000000e05007224 */ /* 0x080fe400078e02ff */
[----:B------:R-:W2:Y:S01]  /*a8f0*/  LDC R8, c[0x0][0x8b0] ;  /* 0x00022c00ff087b82 */ /* 0x000ea20000000800 */
[----:B------:R-:W-:-:S04]  /*a900*/  IMAD.WIDE.U32 R4, R3, R14, R16 ;  /* 0x0000000e03047225 */ /* 0x000fc800078e0010 */
[----:B------:R-:W-:Y:S01]  /*a910*/  IMAD R3, R3, R15, R0 ;  /* 0x0000000f03037224 */ /* 0x000fe200078e0200 */
[----:B------:R-:W-:Y:S02]  /*a920*/  I2FP.F32.U32 R0, R24 ;  /* 0x0000001800007245 */ /* 0x000fe40000201000 */
[----:B------:R-:W3:Y:S01]  /*a930*/  LDC R28, c[0x0][0x900] ;  /* 0x00024000ff1c7b82 */ /* 0x000ee20000000800 */
[----:B----4-:R-:W-:Y:S02]  /*a940*/  ISETP.NE.U32.AND P0, PT, R20, RZ, PT ;  /* 0x000000ff1400720c */ /* 0x010fe40003f05070 */
[----:B------:R-:W-:Y:S01]  /*a950*/  IADD3 R3, R5, R3, RZ ;  /* 0x0000000305037210 */ /* 0x000fe20007ffe0ff */
[----:B------:R-:W-:Y:S01]  /*a960*/  FMUL R0, R0, UR4 ;  /* 0x0000000400007c20 */ /* 0x000fe20008400000 */
[----:B------:R-:W-:Y:S02]  /*a970*/  ISETP.NE.AND.EX P0, PT, R21, RZ, PT, P0 ;  /* 0x000000ff1500720c */ /* 0x000fe40003f05300 */
[----:B------:R-:W-:Y:S01]  /*a980*/  MOV R5, 0xffffffff ;  /* 0xffffffff00057802 */ /* 0x000fe20000000f00 */
[----:B------:R-:W4:Y:S01]  /*a990*/  LDC R15, c[0x0][0x148] ;  /* 0x00005200ff0f7b82 */ /* 0x000f220000000800 */
[-CC-:B-1----:R-:W-:Y:S01]  /*a9a0*/  SHF.R.U64 R12, R4, R6.reuse, R3.reuse ;  /* 0x00000006040c7219 */ /* 0x182fe20000001203 */
[----:B------:R1:W1:Y:S01]  /*a9b0*/  F2I.U32.TRUNC.NTZ R13, R0 ;  /* 0x00000000000d7305 */ /* 0x000262000020f000 */
[----:B------:R-:W-:-:S05]  /*a9c0*/  SHF.R.U32.HI R3, RZ, R6, R3 ;  /* 0x00000006ff037219 */ /* 0x000fca0000011603 */
[----:B------:R-:W1:Y:S01]  /*a9d0*/  LDC R25, c[0x0][0x8a8] ;  /* 0x00022a00ff197b82 */ /* 0x000e620000000800 */
[-CC-:B--2---:R-:W-:Y:S02]  /*a9e0*/  SHF.R.U64 R10, R12, R8.reuse, R3.reuse ;  /* 0x000000080c0a7219 */ /* 0x184fe40000001203 */
[----:B------:R-:W-:-:S05]  /*a9f0*/  SHF.R.U32.HI R3, RZ, R8, R3 ;  /* 0x00000008ff037219 */ /* 0x000fca0000011603 */
[----:B------:R-:W2:Y:S01]  /*aa00*/  LDC R27, c[0x0][0x8f0] ;  /* 0x00023c00ff1b7b82 */ /* 0x000ea20000000800 */
[-C--:B---3--:R-:W-:Y:S02]  /*aa10*/  SHF.L.U32 R4, R5, R28.reuse, RZ ;  /* 0x0000001c05047219 */ /* 0x088fe400000006ff */
[-CC-:B------:R-:W-:Y:S02]  /*aa20*/  SHF.R.U64 R14, R10, R28.reuse, R3.reuse ;  /* 0x0000001c0a0e7219 */ /* 0x180fe40000001203 */
[----:B------:R-:W-:Y:S02]  /*aa30*/  SHF.R.U32.HI R5, RZ, R28, R3 ;  /* 0x0000001cff057219 */ /* 0x000fe40000011603 */
[----:B------:R-:W-:Y:S01]  /*aa40*/  LOP3.LUT R23, RZ, R4, RZ, 0x33, !PT ;  /* 0x00000004ff177212 */ /* 0x000fe200078e33ff */
[----:B------:R-:W3:Y:S01]  /*aa50*/  LDC R29, c[0x0][0x8e0] ;  /* 0x00023800ff1d7b82 */ /* 0x000ee20000000800 */
[----:B------:R-:W-:Y:S02]  /*aa60*/  SHF.L.U32 R28, R7, R28, RZ ;  /* 0x0000001c071c7219 */ /* 0x000fe400000006ff */
[----:B------:R-:W-:-:S05]  /*aa70*/  MOV R4, R14 ;  /* 0x0000000e00047202 */ /* 0x000fca0000000f00 */
        /* <DEDUP_REMOVED lines=12> */
.L_x_282:
[----:B------:R-:W-:Y:S02]  /*ab40*/  ISETP.NE.AND P0, PT, R2, 0x1, PT ;  /* 0x000000010200780c */ /* 0x000fe40003f05270 */
[----:B-12---:R-:W-:Y:S01]  /*ab50*/  SHF.R.U64 R0, R4, R27, R5 ;  /* 0x0000001b04007219 */ /* 0x006fe20000001205 */
[----:B------:R-:W-:Y:S01]  /*ab60*/  VIADD R5, R25, 0xffffffff ;  /* 0xffffffff19057836 */ /* 0x000fe20000000000 */
[----:B------:R-:W-:Y:S02]  /*ab70*/  LOP3.LUT R23, R10, R23, RZ, 0xc0, !PT ;  /* 0x000000170a177212 */ /* 0x000fe400078ec0ff */
[----:B------:R-:W-:Y:S02]  /*ab80*/  IADD3 R13, -R13, RZ, RZ ;  /* 0x000000ff0d0d7210 */ /* 0x000fe40007ffe1ff */
[----:B------:R-:W-:Y:S01]  /*ab90*/  IADD3 R3, -R0, RZ, RZ ;  /* 0x000000ff00037210 */ /* 0x000fe20007ffe1ff */
[----:B------:R-:W-:Y:S01]  /*aba0*/  IMAD R23, R28, R0, R23 ;  /* 0x000000001c177224 */ /* 0x000fe200078e0217 */
[----:B------:R-:W-:-:S02]  /*abb0*/  LOP3.LUT R5, R12, R5, RZ, 0xc0, !PT ;  /* 0x000000050c057212 */ /* 0x000fc400078ec0ff */
[----:B------:R-:W-:Y:S01]  /*abc0*/  R2UR UR47, R31 ;  /* 0x000000001f2f72ca */ /* 0x000fe200000e0000 */
[----:B----4-:R-:W-:Y:S02]  /*abd0*/  @P0 IMAD R26, R15, R13, R24 ;  /* 0x0000000d0f1a0224 */ /* 0x010fe400078e0218 */
[----:B---3--:R-:W-:Y:S01]  /*abe0*/  IMAD R0, R3, R29, R14 ;  /* 0x0000001d03007224 */ /* 0x008fe200078e020e */
[----:B------:R-:W-:Y:S01]  /*abf0*/  MOV R3, 0x1 ;  /* 0x0000000100037802 */ /* 0x000fe20000000f00 */
[----:B------:R-:W-:Y:S02]  /*ac00*/  IMAD R23, R23, R30, R26 ;  /* 0x0000001e17177224 */ /* 0x000fe400078e021a */
[----:B------:R-:W-:-:S05]  /*ac10*/  IMAD R0, R0, R25, R5 ;  /* 0x0000001900007224 */ /* 0x000fca00078e0205 */
[----:B------:R-:W-:Y:S02]  /*ac20*/  SEL R96, R0, R23, !P0 ;  /* 0x0000001700607207 */ /* 0x000fe40004000000 */
[----:B------:R-:W-:Y:S02]  /*ac30*/  SEL R23, R23, R0, !P0 ;  /* 0x0000000017177207 */ /* 0x000fe40004000000 */
[----:B------:R-:W-:-:S07]  /*ac40*/  PRMT R0, R3, 0x7610, R0 ;  /* 0x0000761003007816 */ /* 0x000fce0000000000 */
.L_x_280:
[----:B------:R-:W-:Y:S01]  /*ac50*/  UIADD3 UR49, UR50, UR49, URZ ;  /* 0x0000003132317290 */ /* 0x000fe2000fffe03f */
[----:B------:R-:W-:Y:S01]  /*ac60*/  LOP3.LUT P0, RZ, R0, 0xff, RZ, 0xc0, !PT ;  /* 0x000000ff00ff7812 */ /* 0x000fe2000780c0ff */
[----:B------:R-:W-:Y:S02]  /*ac70*/  UIADD3 UR43, UR43, 0x4, URZ ;  /* 0x000000042b2b7890 */ /* 0x000fe4000fffe03f */
[----:B------:R-:W-:Y:S02]  /*ac80*/  USHF.R.U32.HI UR4, URZ, 0x2, UR49 ;  /* 0x000000023f047899 */ /* 0x000fe40008011631 */
[----:B------:R-:W-:Y:S02]  /*ac90*/  UISETP.GT.U32.AND UP0, UPT, UR49, 0x3, UPT ;  /* 0x000000033100788c */ /* 0x000fe4000bf04070 */
[----:B------:R-:W-:Y:S02]  /*aca0*/  ULOP3.LUT UR4, UR4, 0x1, URZ, 0xc0, !UPT ;  /* 0x0000000104047892 */ /* 0x000fe4000f8ec03f */
[----:B------:R-:W-:-:S02]  /*acb0*/  UISETP.LT.U32.AND UP1, UPT, UR50, 0x4, UP0 ;  /* 0x000000043200788c */ /* 0x000fc40008721070 */
[----:B------:R-:W-:Y:S02]  /*acc0*/  UISETP.NE.U32.AND UP2, UPT, UR4, 0x1, UPT ;  /* 0x000000010400788c */ /* 0x000fe4000bf45070 */
[----:B------:R-:W-:Y:S02]  /*acd0*/  USEL UR5, URZ, 0x1, !UP1 ;  /* 0x000000013f057887 */ /* 0x000fe4000c800000 */
[----:B------:R-:W-:Y:S02]  /*ace0*/  UISETP.GT.U32.AND UP0, UPT, UR50, 0x3, !UP2 ;  /* 0x000000033200788c */ /* 0x000fe4000d704070 */
[----:B------:R-:W-:Y:S02]  /*acf0*/  ULOP3.LUT UR49, UR49, 0x3, URZ, 0xc0, !UPT ;  /* 0x0000000331317892 */ /* 0x000fe4000f8ec03f */
[----:B------:R-:W-:-:S04]  /*ad00*/  USEL UR4, URZ, 0x1, !UP0 ;  /* 0x000000013f047887 */ /* 0x000fc8000c000000 */
[----:B------:R-:W-:Y:S01]  /*ad10*/  ULOP3.LUT UR48, UR4, UR48, UR5, 0x96, !UPT ;  /* 0x0000003004307292 */ /* 0x000fe2000f8e9605 */
[----:B------:R-:W-:Y:S11]  /*ad20*/  @P0 BRA `(.L_x_283) ;  /* 0xffffff6800680947 */ /* 0x000ff6000383ffff */
[----:B------:R-:W-:-:S13]  /*ad30*/  PLOP3.LUT P0, PT, PT, PT, PT, 0x8, 0x0 ;  /* 0x000000000000781c */ /* 0x000fda0003f0e170 */
.L_x_22:
[----:B------:R-:W-:Y:S05]  /*ad40*/  @P0 BRA `(.L_x_14) ;  /* 0x0000002800880947 */ /* 0x000fea0003800000 */
[----:B------:R-:W-:Y:S01]  /*ad50*/  ULDC.64 UR6, c[0x0][0x588] ;  /* 0x0001620000067ab9 */ /* 0x000fe20000000a00 */
[----:B------:R-:W-:Y:S01]  /*ad60*/  ULDC.64 UR4, c[0x0][0x590] ;  /* 0x0001640000047ab9 */ /* 0x000fe20000000a00 */
[----:B------:R-:W-:Y:S01]  /*ad70*/  ISETP.NE.U32.AND P0, PT, RZ, UR6, PT ;  /* 0x00000006ff007c0c */ /* 0x000fe2000bf05070 */
[----:B------:R-:W-:-:S04]  /*ad80*/  DEPBAR.LE SB0, 0x0 ;  /* 0x000080000000791a */ /* 0x000fc80000000000 */
[----:B------:R-:W-:Y:S01]  /*ad90*/  ISETP.NE.U32.AND P1, PT, RZ, UR4, PT ;  /* 0x00000004ff007c0c */ /* 0x000fe2000bf25070 */
[----:B------:R-:W-:Y:S01]  /*ada0*/  BSSY B0, `(.L_x_284) ;  /* 0x0000015000007945 */ /* 0x000fe20003800000 */
[----:B------:R-:W-:Y:S02]  /*adb0*/  ISETP.NE.AND.EX P0, PT, RZ, UR7, PT, P0 ;  /* 0x00000007ff007c0c */ /* 0x000fe4000bf05300 */
[----:B------:R-:W-:-:S13]  /*adc0*/  ISETP.NE.AND.EX P1, PT, RZ, UR5, PT, P1 ;  /* 0x00000005ff007c0c */ /* 0x000fda000bf25310 */
[----:B------:R-:W-:Y:S05]  /*add0*/  @P0 BRA P1, `(.L_x_285) ;  /* 0x0000000000440947 */ /* 0x000fea0000800000 */
[----:B------:R-:W-:-:S04]  /*ade0*/  ISETP.NE.U32.AND P0, PT, RZ, UR4, PT ;  /* 0x00000004ff007c0c */ /* 0x000fc8000bf05070 */
[----:B------:R-:W-:-:S13]  /*adf0*/  ISETP.NE.AND.EX P0, PT, RZ, UR5, PT, P0 ;  /* 0x00000005ff007c0c */ /* 0x000fda000bf05300 */
[----:B------:R-:W-:Y:S05]  /*ae00*/  @!P0 BRA `(.L_x_286) ;  /* 0x00000000002c8947 */ /* 0x000fea0003800000 */
[----:B------:R-:W-:-:S13]  /*ae10*/  LOP3.LUT P0, RZ, R90, 0xff, RZ, 0xc0, !PT ;  /* 0x000000ff5aff7812 */ /* 0x000fda000780c0ff */
[----:B------:R-:W-:Y:S05]  /*ae20*/  @!P0 BRA `(.L_x_287) ;  /* 0x0000000000108947 */ /* 0x000fea0003800000 */
[----:B-----5:R-:W-:-:S13]  /*ae30*/  FSETP.NEU.AND P0, PT, R92, RZ, PT ;  /* 0x000000ff5c00720b */ /* 0x020fda0003f0d000 */
[----:B------:R-:W-:Y:S05]  /*ae40*/  @!P0 BREAK B0 ;  /* 0x0000000000008942 */ /* 0x000fea0003800000 */
[----:B------:R-:W-:Y:S05]  /*ae50*/  @P0 BRA `(.L_x_285) ;  /* 0x0000000000240947 */ /* 0x000fea0003800000 */
[----:B------:R-:W-:Y:S05]  /*ae60*/  BRA `(.L_x_14) ;  /* 0x0000002800407947 */ /* 0x000fea0003800000 */
.L_x_287:
[----:B------:R-:W-:-:S04]  /*ae70*/  ISETP.NE.U32.AND P0, PT, RZ, UR6, PT ;  /* 0x00000006ff007c0c */ /* 0x000fc8000bf05070 */
[----:B------:R-:W-:-:S13]  /*ae80*/  ISETP.NE.AND.EX P0, PT, RZ, UR7, PT, P0 ;  /* 0x00000007ff007c0c */ /* 0x000fda000bf05300 */
[----:B------:R-:W-:Y:S05]  /*ae90*/  @!P0 BREAK B0 ;  /* 0x0000000000008942 */ /* 0x000fea0003800000 */
[----:B------:R-:W-:Y:S05]  /*aea0*/  @P0 BRA `(.L_x_285) ;  /* 0x0000000000100947 */ /* 0x000fea0003800000 */
[----:B------:R-:W-:Y:S05]  /*aeb0*/  BRA `(.L_x_14) ;  /* 0x00000028002c7947 */ /* 0x000fea0003800000 */
.L_x_286:
[----:B-----5:R-:W-:-:S13]  /*aec0*/  FSETP.NEU.AND P0, PT, R92, RZ, PT ;  /* 0x000000ff5c00720b */ /* 0x020fda0003f0d000 */
[----:B------:R-:W-:Y:S05]  /*aed0*/  @!P0 BREAK B0 ;  /* 0x0000000000008942 */ /* 0x000fea0003800000 */
[----:B------:R-:W-:Y:S05]  /*aee0*/  @!P0 BRA `(.L_x_14) ;  /* 0x0000002800208947 */ /* 0x000fea0003800000 */
.L_x_285:
[----:B-1----:R-:W-:Y:S05]  /*aef0*/  BSYNC B0 ;  /* 0x0000000000007941 */ /* 0x002fea0003800000 */
.L_x_284:
[----:B------:R-:W-:-:S04]  /*af00*/  LOP3.LUT R19, R19, 0x1, RZ, 0xfc, !PT ;  /* 0x0000000113137812 */ /* 0x000fc800078efcff */
[----:B------:R-:W-:-:S13]  /*af10*/  ISETP.NE.AND P0, PT, R19, 0x3, PT ;  /* 0x000000031300780c */ /* 0x000fda0003f05270 */
[----:B------:R-:W-:Y:S05]  /*af20*/  @!P0 BRA `(.L_x_288) ;  /* 0x0000000000048947 */ /* 0x000fea0003800000 */
[----:B------:R-:W-:Y:S01]  /*af30*/  BPT.TRAP 0x1 ;  /* 0x000000040000795c */ /* 0x000fe20000300000 */
.L_x_288:
[----:B------:R-:W1:Y:S01]  /*af40*/  S2UR UR5, SR_CgaCtaId ;  /* 0x00000000000579c3 */ /* 0x000e620000008800 */
[----:B------:R-:W-:Y:S02]  /*af50*/  UMOV UR4, 0x400 ;  /* 0x0000040000047882 */ /* 0x000fe40000000000 */
[----:B-1----:R-:W-:-:S04]  /*af60*/  ULEA UR4, UR5, UR4, 0x18 ;  /* 0x0000000405047291 */ /* 0x002fc8000f8ec03f */
[----:B------:R-:W-:-:S04]  /*af70*/  ULEA UR4, UR42, UR4, 0x3 ;  /* 0x000000042a047291 */ /* 0x000fc8000f8e183f */
[----:B------:R-:W-:-:S04]  /*af80*/  UIADD3 UR4, UR4, 0x60, URZ ;  /* 0x0000006004047890 */ /* 0x000fc8000fffe03f */
[----:B------:R-:W-:-:S09]  /*af90*/  UPRMT UR4, UR5, 0x654, UR4 ;  /* 0x0000065405047896 */ /* 0x000fd20008000004 */
[----:B------:R-:W-:Y:S01]  /*afa0*/  SYNCS.ARRIVE.TRANS64.RED.A1T0 RZ, [UR4], RZ ;  /* 0x000000ffffff79a7 */ /* 0x000fe20008100404 */
[----:B------:R-:W-:Y:S05]  /*afb0*/  BRA `(.L_x_14) ;  /* 0x0000002400ec7947 */ /* 0x000fea0003800000 */
.L_x_13:
[----:B------:R-:W-:Y:S01]  /*afc0*/  ULDC.64 UR4, c[0x0][0x8f8] ;  /* 0x00023e0000047ab9 */ /* 0x000fe20000000a00 */
[----:B------:R-:W-:Y:S01]  /*afd0*/  PRMT R8, RZ, 0x7610, R8 ;  /* 0x00007610ff087816 */ /* 0x000fe20000000008 */
[----:B------:R-:W-:Y:S01]  /*afe0*/  IMAD.MOV.U32 R21, RZ, RZ, -0x1 ;  /* 0xffffffffff157424 */ /* 0x000fe200078e00ff */
[----:B------:R-:W-:Y:S02]  /*aff0*/  ISETP.GE.U32.AND P1, PT, R16, UR4, PT ;  /* 0x0000000410007c0c */ /* 0x000fe4000bf26070 */
[----:B------:R-:W-:Y:S02]  /*b000*/  MOV R20, 0xffffffff ;  /* 0xffffffff00147802 */ /* 0x000fe40000000f00 */
[----:B------:R-:W-:Y:S02]  /*b010*/  ISETP.GE.U32.AND.EX P1, PT, R17, UR5, PT, P1 ;  /* 0x0000000511007c0c */ /* 0x000fe4000bf26110 */
[----:B------:R-:W-:-:S11]  /*b020*/  MOV R13, 0xffffffff ;  /* 0xffffffff000d7802 */ /* 0x000fd60000000f00 */
[----:B------:R-:W-:Y:S05]  /*b030*/  @P1 BRA `(.L_x_289) ;  /* 0x0000000400281947 */ /* 0x000fea0003800000 */
[----:B------:R-:W2:Y:S01]  /*b040*/  LDC.64 R20, c[0x0][0x8d0] ;  /* 0x00023400ff147b82 */ /* 0x000ea20000000a00 */
[----:B------:R-:W-:Y:S01]  /*b050*/  IMAD.MOV.U32 R14, RZ, RZ, R16 ;  /* 0x000000ffff0e7224 */ /* 0x000fe200078e0010 */
[----:B------:R-:W-:-:S06]  /*b060*/  MOV R15, R17 ;  /* 0x00000011000f7202 */ /* 0x000fcc0000000f00 */
        /* <DEDUP_REMOVED lines=15> */
.L_x_290:
[----:B------:R-:W2:Y:S01]  /*b160*/  LDC.64 R30, c[0x0][0x8e8] ;  /* 0x00023a00ff1e7b82 */ /* 0x000ea20000000a00 */
[-CC-:B------:R-:W-:Y:S02]  /*b170*/  SHF.R.U64 R23, R14, R8.reuse, R15.reuse ;  /* 0x000000080e177219 */ /* 0x180fe4000000120f */
[----:B------:R-:W-:Y:S02]  /*b180*/  SHF.R.U32.HI R8, RZ, R8, R15 ;  /* 0x00000008ff087219 */ /* 0x000fe4000001160f */
[----:B------:R-:W-:Y:S02]  /*b190*/  IADD3 R13, P1, RZ, -R23, RZ ;  /* 0x80000017ff0d7210 */ /* 0x000fe40007f3e0ff */
[----:B------:R-:W-:Y:S01]  /*b1a0*/  MOV R34, 0x1 ;  /* 0x0000000100227802 */ /* 0x000fe20000000f00 */
[----:B------:R-:W3:Y:S01]  /*b1b0*/  LDC R12, c[0x0][0x8c0] ;  /* 0x00023000ff0c7b82 */ /* 0x000ee20000000800 */
[----:B------:R-:W-:-:S05]  /*b1c0*/  IADD3.X R11, RZ, ~R8, RZ, P1, !PT ;  /* 0x80000008ff0b7210 */ /* 0x000fca0000ffe4ff */
[-C--:B------:R-:W-:Y:S02]  /*b1d0*/  IMAD R8, R11, R26.reuse, RZ ;  /* 0x0000001a0b087224 */ /* 0x080fe400078e02ff */
[----:B------:R-:W4:Y:S01]  /*b1e0*/  LDC R14, c[0x0][0x8b0] ;  /* 0x00022c00ff0e7b82 */ /* 0x000f220000000800 */
[----:B------:R-:W-:-:S04]  /*b1f0*/  IMAD.WIDE.U32 R10, R13, R26, R16 ;  /* 0x0000001a0d0a7225 */ /* 0x000fc800078e0010 */
[----:B------:R-:W-:-:S03]  /*b200*/  IMAD R13, R13, R27, R8 ;  /* 0x0000001b0d0d7224 */ /* 0x000fc600078e0208 */
[----:B------:R-:W5:Y:S01]  /*b210*/  LDC R29, c[0x0][0x900] ;  /* 0x00024000ff1d7b82 */ /* 0x000f620000000800 */
[----:B------:R-:W-:Y:S01]  /*b220*/  IMAD.IADD R11, R11, 0x1, R13 ;  /* 0x000000010b0b7824 */ /* 0x000fe200078e020d */
[----:B--2---:R-:W-:-:S04]  /*b230*/  ISETP.NE.U32.AND P1, PT, R30, RZ, PT ;  /* 0x000000ff1e00720c */ /* 0x004fc80003f25070 */
[----:B------:R-:W-:Y:S02]  /*b240*/  ISETP.NE.AND.EX P1, PT, R31, RZ, PT, P1 ;  /* 0x000000ff1f00720c */ /* 0x000fe40003f25310 */
[----:B------:R-:W2:Y:S01]  /*b250*/  LDC R26, c[0x0][0x8a8] ;  /* 0x00022a00ff1a7b82 */ /* 0x000ea20000000800 */
[-CC-:B---3--:R-:W-:Y:S02]  /*b260*/  SHF.R.U64 R20, R10, R12.reuse, R11.reuse ;  /* 0x0000000c0a147219 */ /* 0x188fe4000000120b */
[----:B------:R-:W-:Y:S02]  /*b270*/  SHF.R.U32.HI R11, RZ, R12, R11 ;  /* 0x0000000cff0b7219 */ /* 0x000fe4000001160b */
[----:B------:R-:W-:-:S03]  /*b280*/  MOV R10, 0xffffffff ;  /* 0xffffffff000a7802 */ /* 0x000fc60000000f00 */
[----:B------:R-:W3:Y:S01]  /*b290*/  LDC R28, c[0x0][0x8f0] ;  /* 0x00023c00ff1c7b82 */ /* 0x000ee20000000800 */
[-CC-:B----4-:R-:W-:Y:S02]  /*b2a0*/  SHF.R.U64 R25, R20, R14.reuse, R11.reuse ;  /* 0x0000000e14197219 */ /* 0x190fe4000000120b */
[----:B------:R-:W-:-:S05]  /*b2b0*/  SHF.R.U32.HI R8, RZ, R14, R11 ;  /* 0x0000000eff087219 */ /* 0x000fca000001160b */
[----:B------:R-:W4:Y:S01]  /*b2c0*/  LDC R32, c[0x0][0x8e0] ;  /* 0x00023800ff207b82 */ /* 0x000f220000000800 */
[-C--:B-----5:R-:W-:Y:S02]  /*b2d0*/  SHF.L.U32 R10, R10, R29.reuse, RZ ;  /* 0x0000001d0a0a7219 */ /* 0x0a0fe400000006ff */
[-CC-:B------:R-:W-:Y:S02]  /*b2e0*/  SHF.R.U64 R27, R25, R29.reuse, R8.reuse ;  /* 0x0000001d191b7219 */ /* 0x180fe40000001208 */
[----:B------:R-:W-:Y:S02]  /*b2f0*/  LOP3.LUT R36, RZ, R10, RZ, 0x33, !PT ;  /* 0x0000000aff247212 */ /* 0x000fe400078e33ff */
[----:B------:R-:W-:Y:S01]  /*b300*/  SHF.R.U32.HI R11, RZ, R29, R8 ;  /* 0x0000001dff0b7219 */ /* 0x000fe20000011608 */
[----:B------:R-:W1:Y:S01]  /*b310*/  LDC R33, c[0x0][0x8b8] ;  /* 0x00022e00ff217b82 */ /* 0x000e620000000800 */
[----:B------:R-:W-:Y:S01]  /*b320*/  IMAD.MOV.U32 R10, RZ, RZ, R27 ;  /* 0x000000ffff0a7224 */ /* 0x000fe200078e001b */
[----:B------:R-:W-:Y:S06]  /*b330*/  @!P1 BRA `(.L_x_291) ;  /* 0x0000000000289947 */ /* 0x000fec0003800000 */
[----:B------:R-:W5:Y:S02]  /*b340*/  LDC R8, c[0x0][0x8f4] ;  /* 0x00023d00ff087b82 */ /* 0x000f640000000800 */
[----:B-----5:R-:W-:-:S04]  /*b350*/  IADD3 R15, P1, R27, R8, RZ ;  /* 0x000000081b0f7210 */ /* 0x020fc80007f3e0ff */
[----:B------:R-:W-:-:S05]  /*b360*/  IADD3.X R21, RZ, R11, RZ, P1, !PT ;  /* 0x0000000bff157210 */ /* 0x000fca0000ffe4ff */
[----:B------:R-:W-:-:S04]  /*b370*/  IMAD.WIDE.U32 R10, R21, R30, RZ ;  /* 0x0000001e150a7225 */ /* 0x000fc800078e00ff */
[----:B------:R-:W-:-:S04]  /*b380*/  IMAD.WIDE.U32 R12, P1, R15, R31, R10 ;  /* 0x0000001f0f0c7225 */ /* 0x000fc8000782000a */
[----:B------:R-:W-:Y:S01]  /*b390*/  IMAD.WIDE.U32 R10, R15, R30, RZ ;  /* 0x0000001e0f0a7225 */ /* 0x000fe200078e00ff */
[----:B------:R-:W-:-:S03]  /*b3a0*/  IADD3.X R15, RZ, RZ, RZ, P1, !PT ;  /* 0x000000ffff0f7210 */ /* 0x000fc60000ffe4ff */
[----:B------:R-:W-:Y:S01]  /*b3b0*/  IMAD.MOV.U32 R14, RZ, RZ, R13 ;  /* 0x000000ffff0e7224 */ /* 0x000fe200078e000d */
[----:B------:R-:W-:-:S05]  /*b3c0*/  IADD3 RZ, P1, R11, R12, RZ ;  /* 0x0000000c0bff7210 */ /* 0x000fca0007f3e0ff */
[----:B------:R-:W-:-:S08]  /*b3d0*/  IMAD.WIDE.U32.X R10, R21, R31, R14, P1 ;  /* 0x0000001f150a7225 */ /* 0x000fd000008e040e */
.L_x_291:
[----:B------:R-:W-:Y:S02]  /*b3e0*/  ISETP.NE.AND P1, PT, R2, 0x1, PT ;  /* 0x000000010200780c */ /* 0x000fe40003f25270 */
[----:B---3--:R-:W-:Y:S02]  /*b3f0*/  SHF.R.U64 R8, R10, R28, R11 ;  /* 0x0000001c0a087219 */ /* 0x008fe4000000120b */
[----:B------:R-:W-:Y:S02]  /*b400*/  SHF.L.U32 R34, R34, R29, RZ ;  /* 0x0000001d22227219 */ /* 0x000fe400000006ff */
[----:B------:R-:W-:Y:S02]  /*b410*/  LOP3.LUT R7, R25, R36, RZ, 0xc0, !PT ;  /* 0x0000002419077212 */ /* 0x000fe400078ec0ff */
[----:B--2---:R-:W-:Y:S02]  /*b420*/  IADD3 R11, R26, -0x1, RZ ;  /* 0xffffffff1a0b7810 */ /* 0x004fe40007ffe0ff */
[----:B------:R-:W-:Y:S01]  /*b430*/  IADD3 R10, -R8, RZ, RZ ;  /* 0x000000ff080a7210 */ /* 0x000fe20007ffe1ff */
[----:B------:R-:W-:Y:S01]  /*b440*/  IMAD R8, R34, R8, R7 ;  /* 0x0000000822087224 */ /* 0x000fe200078e0207 */
[----:B------:R-:W-:Y:S01]  /*b450*/  LOP3.LUT R7, R20, R11, RZ, 0xc0, !PT ;  /* 0x0000000b14077212 */ /* 0x000fe200078ec0ff */
[----:B------:R-:W-:Y:S01]  /*b460*/  @P1 IMAD R3, R9, R24, R6 ;  /* 0x0000001809031224 */ /* 0x000fe200078e0206 */
[----:B------:R-:W-:Y:S01]  /*b470*/  MOV R13, R23 ;  /* 0x00000017000d7202 */ /* 0x000fe20000000f00 */
[----:B----4-:R-:W-:-:S02]  /*b480*/  IMAD R6, R10, R32, R27 ;  /* 0x000000200a067224 */ /* 0x010fc400078e021b */
[----:B-1----:R-:W-:Y:S02]  /*b490*/  IMAD R3, R8, R33, R3 ;  /* 0x0000002108037224 */ /* 0x002fe400078e0203 */
[----:B------:R-:W-:Y:S02]  /*b4a0*/  IMAD R6, R6, R26, R7 ;  /* 0x0000001a06067224 */ /* 0x000fe400078e0207 */
[----:B------:R-:W-:-:S03]  /*b4b0*/  IMAD.MOV.U32 R8, RZ, RZ, 0x1 ;  /* 0x00000001ff087424 */ /* 0x000fc600078e00ff */
[----:B------:R-:W-:Y:S02]  /*b4c0*/  SEL R20, R6, R3, !P1 ;  /* 0x0000000306147207 */ /* 0x000fe40004800000 */
[----:B------:R-:W-:-:S07]  /*b4d0*/  SEL R21, R3, R6, !P1 ;  /* 0x0000000603157207 */ /* 0x000fce0004800000 */
.L_x_289:
[----:B------:R-:W-:-:S08]  /*b4e0*/  NOP ;  /* 0x0000000000007918 */ /* 0x000fd00000000000 */
[----:B------:R-:W2:-:S00]  /*b4f0*/  USETMAXREG.DEALLOC.CTAPOOL 0x28 ;  /* 0x00000028000079c8 */ /* 0x000e8000080e0500 */
[----:B--2---:R-:W-:-:S13]  /*b500*/  ISETP.NE.AND P1, PT, R0, 0x1, PT ;  /* 0x000000010000780c */ /* 0x004fda0003f25270 */
[----:B------:R-:W-:Y:S05]  /*b510*/  @!P1 BRA `(.L_x_14) ;  /* 0x0000002000949947 */ /* 0x000fea0003800000 */
[----:B------:R-:W-:Y:S05]  /*b520*/  @!P4 BRA `(.L_x_292) ;  /* 0x0000001000a8c947 */ /* 0x000fea0003800000 */
[----:B------:R-:W-:-:S13]  /*b530*/  ISETP.NE.OR P0, PT, R0, 0x2, P0 ;  /* 0x000000020000780c */ /* 0x000fda0000705670 */
[----:B------:R-:W-:Y:S05]  /*b540*/  @P0 BRA `(.L_x_14) ;  /* 0x0000002000880947 */ /* 0x000fea0003800000 */
[----:B------:R-:W-:-:S13]  /*b550*/  LOP3.LUT P1, RZ, R8, 0xff, RZ, 0xc0, !PT ;  /* 0x000000ff08ff7812 */ /* 0x000fda000782c0ff */
[----:B------:R-:W-:Y:S05]  /*b560*/  @!P1 BRA `(.L_x_293) ;  /* 0x0000000000189947 */ /* 0x000fea0003800000 */
[----:B------:R-:W-:Y:S01]  /*b570*/  UMOV UR4, 0x400 ;  /* 0x0000040000047882 */ /* 0x000fe20000000000 */
[----:B------:R-:W-:Y:S01]  /*b580*/  MOV R0, RZ ;  /* 0x000000ff00007202 */ /* 0x000fe20000000f00 */
[----:B-1----:R-:W-:-:S03]  /*b590*/  ULEA UR4, UR36, UR4, 0x18 ;  /* 0x0000000424047291 */ /* 0x002fc6000f8ec03f */
[----:B------:R-:W-:-:S06]  /*b5a0*/  SHF.L.U32 R0, R0, 0x1f, RZ ;  /* 0x0000001f00007819 */ /* 0x000fcc00000006ff */
[----:B------:R-:W1:Y:S02]  /*b5b0*/  SYNCS.PHASECHK.TRANS64.TRYWAIT P0, [UR4+0x88], R0 ;  /* 0x00008800ff0075a7 */ /* 0x000e640008000144 */
[----:B-1----:R-:W-:Y:S05]  /*b5c0*/  @!P0 BRA `(.L_x_294) ;  /* 0x0000002000f08947 */ /* 0x002fea0003800000 */
.L_x_293:
[----:B-1----:R-:W-:Y:S01]  /*b5d0*/  PRMT R0, RZ, 0x7610, R0 ;  /* 0x00007610ff007816 */ /* 0x002fe20000000000 */
[----:B------:R-:W-:Y:S06]  /*b5e0*/  @P3 BRA `(.L_x_295) ;  /* 0x0000000000243947 */ /* 0x000fec0003800000 */
[----:B------:R-:W-:Y:S02]  /*b5f0*/  ULDC.64 UR4, c[0x0][0x588] ;  /* 0x0001620000047ab9 */ /* 0x000fe40000000a00 */
[----:B------:R-:W-:-:S04]  /*b600*/  ISETP.NE.U32.AND P0, PT, RZ, UR4, PT ;  /* 0x00000004ff007c0c */ /* 0x000fc8000bf05070 */
[----:B------:R-:W-:-:S13]  /*b610*/  ISETP.NE.AND.EX P0, PT, RZ, UR5, PT, P0 ;  /* 0x00000005ff007c0c */ /* 0x000fda000bf05300 */
[----:B------:R-:W-:Y:S05]  /*b620*/  @!P0 BRA `(.L_x_296) ;  /* 0x00000000000c8947 */ /* 0x000fea0003800000 */
[----:B------:R2:W5:Y:S01]  /*b630*/  LDG.E R3, desc[UR40][R4.64] ;  /* 0x0000002804037981 */ /* 0x000562000c1e1900 */
[----:B------:R-:W-:Y:S01]  /*b640*/  IMAD.MOV.U32 R0, RZ, RZ, 0x1 ;  /* 0x00000001ff007424 */ /* 0x000fe200078e00ff */
[----:B------:R-:W-:Y:S06]  /*b650*/  BRA `(.L_x_295) ;  /* 0x0000000000087947 */ /* 0x000fec0003800000 */
.L_x_296:
[----:B------:R-:W1:Y:S01]  /*b660*/  LDC R3, c[0x0][0x580] ;  /* 0x00016000ff037b82 */ /* 0x000e620000000800 */
[----:B------:R-:W-:-:S07]  /*b670*/  MOV R0, 0x1 ;  /* 0x0000000100007802 */ /* 0x000fce0000000f00 */
.L_x_295:
[----:B------:R-:W-:Y:S01]  /*b680*/  MOV R8, 0x1 ;  /* 0x0000000100087802 */ /* 0x000fe20000000f00 */
[----:B------:R-:W-:Y:S06]  /*b690*/  @!P1 BRA `(.L_x_297) ;  /* 0x0000000c00dc9947 */ /* 0x000fec0003800000 */
[----:B------:R-:W3:Y:S01]  /*b6a0*/  LDC R9, c[0x0][0x900] ;  /* 0x00024000ff097b82 */ /* 0x000ee20000000800 */
[----:B--2---:R-:W-:Y:S01]  /*b6b0*/  IMAD.MOV.U32 R4, RZ, RZ, -0x1 ;  /* 0xffffffffff047424 */ /* 0x004fe200078e00ff */
[----:B------:R-:W-:Y:S01]  /*b6c0*/  MOV R6, 0x1 ;  /* 0x0000000100067802 */ /* 0x000fe20000000f00 */
[----:B------:R-:W-:Y:S01]  /*b6d0*/  ULDC.64 UR6, c[0x0][0x198] ;  /* 0x0000660000067ab9 */ /* 0x000fe20000000a00 */
[----:B------:R-:W-:Y:S01]  /*b6e0*/  LOP3.LUT R10, R19, 0x2, RZ, 0xfc, !PT ;  /* 0x00000002130a7812 */ /* 0x000fe200078efcff */
[----:B------:R-:W-:Y:S01]  /*b6f0*/  ULDC.64 UR14, c[0x0][0x588] ;  /* 0x00016200000e7ab9 */ /* 0x000fe20000000a00 */
[----:B------:R-:W-:Y:S01]  /*b700*/  MOV R8, 0x1 ;  /* 0x0000000100087802 */ /* 0x000fe20000000f00 */
[----:B------:R-:W-:Y:S01]  /*b710*/  ULDC.64 UR22, c[0x0][0x590] ;  /* 0x0001640000167ab9 */ /* 0x000fe20000000a00 */
[----:B------:R-:W2:Y:S01]  /*b720*/  LDC R11, c[0x0][0x8a8] ;  /* 0x00022a00ff0b7b82 */ /* 0x000ea20000000800 */
[----:B------:R-:W-:Y:S01]  /*b730*/  ULDC.64 UR24, c[0x0][0x8f8] ;  /* 0x00023e0000187ab9 */ /* 0x000fe20000000a00 */
[----:B---3--:R-:W-:-:S02]  /*b740*/  SHF.L.U32 R4, R4, R9, RZ ;  /* 0x0000000904047219 */ /* 0x008fc400000006ff */
[----:B------:R-:W-:Y:S02]  /*b750*/  SHF.L.U32 R9, R6, R9, RZ ;  /* 0x0000000906097219 */ /* 0x000fe400000006ff */
[----:B------:R-:W-:Y:S01]  /*b760*/  LOP3.LUT R12, RZ, R4, RZ, 0x33, !PT ;  /* 0x00000004ff0c7212 */ /* 0x000fe200078e33ff */
[----:B--2---:R-:W-:-:S07]  /*b770*/  VIADD R11, R11, 0xffffffff ;  /* 0xffffffff0b0b7836 */ /* 0x004fce0000000000 */
.L_x_329:
[----:B------:R-:W-:Y:S02]  /*b780*/  ISETP.NE.U32.AND P0, PT, RZ, UR22, PT ;  /* 0x00000016ff007c0c */ /* 0x000fe4000bf05070 */
[----:B------:R-:W-:Y:S02]  /*b790*/  R2UR UR19, R21 ;  /* 0x00000000151372ca */ /* 0x000fe400000e0000 */
[----:B------:R-:W-:Y:S02]  /*b7a0*/  R2UR UR18, R20 ;  /* 0x00000000141272ca */ /* 0x000fe400000e0000 */
[----:B------:R-:W-:-:S09]  /*b7b0*/  ISETP.NE.AND.EX P0, PT, RZ, UR23, PT, P0 ;  /* 0x00000017ff007c0c */ /* 0x000fd2000bf05300 */
[----:B------:R-:W-:Y:S02]  /*b7c0*/  USHF.L.U32 UR19, UR19, 0x8, URZ ;  /* 0x0000000813137899 */ /* 0x000fe4000800063f */
[----:B------:R-:W-:Y:S02]  /*b7d0*/  USHF.L.U32 UR18, UR18, 0x6, URZ ;  /* 0x0000000612127899 */ /* 0x000fe4000800063f */
[----:B--234-:R-:W-:Y:S10]  /*b7e0*/  @!P0 BRA `(.L_x_298) ;  /* 0x00000000002c8947 */ /* 0x01cff40003800000 */
[----:B------:R-:W-:-:S04]  /*b7f0*/  ISETP.NE.U32.AND P1, PT, RZ, UR14, PT ;  /* 0x0000000eff007c0c */ /* 0x000fc8000bf25070 */
[----:B------:R-:W-:-:S13]  /*b800*/  ISETP.NE.AND.EX P1, PT, RZ, UR15, PT, P1 ;  /* 0x0000000fff007c0c */ /* 0x000fda000bf25310 */
[----:B------:R-:W-:Y:S05]  /*b810*/  @!P1 BRA `(.L_x_299) ;  /* 0x0000000000189947 */ /* 0x000fea0003800000 */
[----:B------:R-:W2:Y:S01]  /*b820*/  LDC.64 R4, c[0x0][0x588] ;  /* 0x00016200ff047b82 */ /* 0x000ea20000000a00 */
[----:B-1---5:R-:W-:-:S04]  /*b830*/  IMAD R3, R13, UR22, RZ ;  /* 0x000000160d037c24 */ /* 0x022fc8000f8e02ff */
[----:B--2---:R-:W-:-:S05]  /*b840*/  IMAD.WIDE R4, R3, 0x4, R4 ;  /* 0x0000000403047825 */ /* 0x004fca00078e0204 */
[----:B------:R2:W5:Y:S01]  /*b850*/  LDG.E R3, desc[UR40][R4.64] ;  /* 0x0000002804037981 */ /* 0x000562000c1e1900 */
[----:B------:R-:W-:Y:S01]  /*b860*/  MOV R0, 0x1 ;  /* 0x0000000100007802 */ /* 0x000fe20000000f00 */
[----:B------:R-:W-:Y:S06]  /*b870*/  BRA `(.L_x_298) ;  /* 0x0000000000087947 */ /* 0x000fec0003800000 */
.L_x_299:
[----:B-1---5:R-:W3:Y:S01]  /*b880*/  LDC R3, c[0x0][0x580] ;  /* 0x00016000ff037b82 */ /* 0x022ee20000000800 */
[----:B------:R-:W-:-:S07]  /*b890*/  MOV R0, 0x1 ;  /* 0x0000000100007802 */ /* 0x000fce0000000f00 */
.L_x_298:
[----:B------:R-:W-:Y:S05]  /*b8a0*/  @!P0 BRA `(.L_x_300) ;  /* 0x00000000001c8947 */ /* 0x000fea0003800000 */
[----:B------:R-:W-:-:S13]  /*b8b0*/  LOP3.LUT P2, RZ, R0, 0xff, RZ, 0xc0, !PT ;  /* 0x000000ff00ff7812 */ /* 0x000fda000784c0ff */
[----:B--2---:R-:W2:Y:S02]  /*b8c0*/  @!P2 LDC.64 R4, c[0x0][0x588] ;  /* 0x00016200ff04ab82 */ /* 0x004ea40000000a00 */
[----:B--2---:R-:W-:-:S04]  /*b8d0*/  @!P2 ISETP.NE.U32.AND P0, PT, R4, RZ, PT ;  /* 0x000000ff0400a20c */ /* 0x004fc80003f05070 */
[----:B------:R-:W-:Y:S02]  /*b8e0*/  @!P2 ISETP.NE.AND.EX P1, PT, R5, RZ, PT, P0 ;  /* 0x000000ff0500a20c */ /* 0x000fe40003f25300 */
[----:B-1-3-5:R-:W-:Y:S02]  /*b8f0*/  @P2 FSETP.EQ.AND P0, PT, R3, RZ, PT ;  /* 0x000000ff0300220b */ /* 0x02afe40003f02000 */
[----:B------:R-:W-:Y:S01]  /*b900*/  @!P2 PLOP3.LUT P0, PT, P1, PT, PT, 0x8, 0x0 ;  /* 0x000000000000a81c */ /* 0x000fe20000f0e170 */
[----:B------:R-:W-:-:S12]  /*b910*/  BRA `(.L_x_301) ;  /* 0x0000000000047947 */ /* 0x000fd80003800000 */
.L_x_300:
[----:B-1-3-5:R-:W-:-:S13]  /*b920*/  FSETP.EQ.AND P0, PT, R3, RZ, PT ;  /* 0x000000ff0300720b */ /* 0x02afda0003f02000 */
.L_x_301:
[----:B------:R-:W-:Y:S02]  /*b930*/  ISETP.NE.AND P2, PT, R10, 0x3, PT ;  /* 0x000000030a00780c */ /* 0x000fe40003f45270 */
[----:B------:R-:W-:-:S04]  /*b940*/  ELECT P1, URZ, PT ;  /* 0x00000000003f782f */ /* 0x000fc80003820000 */
[----:B------:R-:W-:-:S07]  /*b950*/  PLOP3.LUT P0, PT, P1, P0, PT, 0x20, 0x0 ;  /* 0x000000000000781c */ /* 0x000fce0000f00470 */
[----:B------:R-:W-:Y:S06]  /*b960*/  @!P2 BRA `(.L_x_302) ;  /* 0x000000000004a947 */ /* 0x000fec0003800000 */
[----:B------:R-:W-:Y:S01]  /*b970*/  BPT.TRAP 0x1 ;  /* 0x000000040000795c */ /* 0x000fe20000300000 */
.L_x_302:
[----:B------:R-:W1:Y:S01]  /*b980*/  S2UR UR36, SR_CgaCtaId ;  /* 0x00000000002479c3 */ /* 0x000e620000008800 */
[----:B------:R-:W-:Y:S01]  /*b990*/  UMOV UR4, 0x400 ;  /* 0x0000040000047882 */ /* 0x000fe20000000000 */
[----:B--2---:R-:W-:Y:S01]  /*b9a0*/  SHF.L.U32 R4, R8, 0x1f, RZ ;  /* 0x0000001f08047819 */ /* 0x004fe200000006ff */
[----:B-1----:R-:W-:-:S09]  /*b9b0*/  ULEA UR5, UR36, UR4, 0x18 ;  /* 0x0000000424057291 */ /* 0x002fd2000f8ec03f */
[----:B------:R-:W1:Y:S02]  /*b9c0*/  SYNCS.PHASECHK.TRANS64.TRYWAIT P1, [UR5+0x60], R4 ;  /* 0x00006004ff0075a7 */ /* 0x000e640008020145 */
[----:B-1----:R-:W-:Y:S05]  /*b9d0*/  @!P1 BRA `(.L_x_303) ;  /* 0x0000002000049947 */ /* 0x002fea0003800000 */
.L_x_360:
[----:B------:R-:W-:Y:S04]  /*b9e0*/  BSSY B0, `(.L_x_304) ;  /* 0x000000e000007945 */ /* 0x000fe80003800000 */
[----:B------:R-:W-:Y:S05]  /*b9f0*/  @!P0 BRA `(.L_x_305) ;  /* 0x0000000000308947 */ /* 0x000fea0003800000 */
[----:B------:R-:W-:Y:S01]  /*ba00*/  R2UR UR20, R13 ;  /* 0x000000000d1472ca */ /* 0x000fe200000e0000 */
[----:B------:R-:W-:Y:S02]  /*ba10*/  UIADD3 UR8, UP0, UR6, 0x3f0, URZ ;  /* 0x000003f006087890 */ /* 0x000fe4000ff1e03f */
[----:B------:R-:W-:Y:S02]  /*ba20*/  UIADD3 UR16, UR5, 0x200, URZ ;  /* 0x0000020005107890 */ /* 0x000fe4000fffe03f */
[----:B------:R-:W-:Y:S02]  /*ba30*/  UIADD3 UR17, UR5, 0x40, URZ ;  /* 0x0000004005117890 */ /* 0x000fe4000fffe03f */
[----:B------:R-:W-:Y:S01]  /*ba40*/  UIADD3.X UR9, URZ, UR7, URZ, UP0, !UPT ;  /* 0x000000073f097290 */ /* 0x000fe200087fe43f */
[----:B------:R-:W-:Y:S01]  /*ba50*/  UMOV UR10, 0x0 ;  /* 0x00000000000a7882 */ /* 0x000fe20000000000 */
[----:B------:R-:W-:-:S07]  /*ba60*/  UMOV UR11, 0x10000000 ;  /* 0x10000000000b7882 */ /* 0x000fce0000000000 */
[----:B------:R2:W-:Y:S02]  /*ba70*/  UTMALDG.3D [UR16], [UR8], desc[UR10] ;  /* 0x00000a10080075b4 */ /* 0x0005e40008011000 */
[----:B--2---:R-:W-:Y:S05]  /*ba80*/  @!P2 BRA `(.L_x_306) ;  /* 0x000000000004a947 */ /* 0x004fea0003800000 */
[----:B------:R-:W-:Y:S01]  /*ba90*/  BPT.TRAP 0x1 ;  /* 0x000000040000795c */ /* 0x000fe20000300000 */
.L_x_306:
[----:B-1----:R-:W1:Y:S02]  /*baa0*/  LDC R5, c[0x0][0x800] ;  /* 0x00020000ff057b82 */ /* 0x002e640000000800 */
[----:B-1----:R2:W-:Y:S02]  /*bab0*/  SYNCS.ARRIVE.TRANS64.RED.A0TR RZ, [UR5+0x40], R5 ;  /* 0x00004005ffff79a7 */ /* 0x0025e40008300405 */
.L_x_305:
[----:B------:R-:W-:Y:S05]  /*bac0*/  BSYNC B0 ;  /* 0x0000000000007941 */ /* 0x000fea0003800000 */
.L_x_304:
[----:B------:R-:W-:Y:S05]  /*bad0*/  @!P2 BRA `(.L_x_307) ;  /* 0x000000000004a947 */ /* 0x000fea0003800000 */
[----:B------:R-:W-:Y:S01]  /*bae0*/  BPT.TRAP 0x1 ;  /* 0x000000040000795c */ /* 0x000fe20000300000 */
.L_x_307:
[----:B------:R-:W-:-:S04]  /*baf0*/  UIADD3 UR4, UR5, 0x40, URZ ;  /* 0x0000004005047890 */ /* 0x000fc8000fffe03f */
[----:B------:R-:W-:-:S09]  /*bb00*/  UPRMT UR4, UR36, 0x654, UR4 ;  /* 0x0000065424047896 */ /* 0x000fd20008000004 */
[----:B------:R-:W-:Y:S01]  /*bb10*/  SYNCS.ARRIVE.TRANS64.RED.A1T0 RZ, [UR4], RZ ;  /* 0x000000ffffff79a7 */ /* 0x000fe20008100404 */
[----:B------:R-:W-:Y:S05]  /*bb20*/  @!P2 BRA `(.L_x_308) ;  /* 0x000000000004a947 */ /* 0x000fea0003800000 */
[----:B------:R-:W-:Y:S01]  /*bb30*/  BPT.TRAP 0x1 ;  /* 0x000000040000795c */ /* 0x000fe20000300000 */
.L_x_308:
[----:B------:R-:W3:Y:S02]  /*bb40*/  SYNCS.PHASECHK.TRANS64.TRYWAIT P1, [UR5+0x68], R4 ;  /* 0x00006804ff0075a7 */ /* 0x000ee40008020145 */
[----:B---3--:R-:W-:Y:S05]  /*bb50*/  @!P1 BRA `(.L_x_309) ;  /* 0x0000001c00bc9947 */ /* 0x008fea0003800000 */
.L_x_361:
[----:B------:R-:W-:Y:S04]  /*bb60*/  BSSY B0, `(.L_x_310) ;  /* 0x0000010000007945 */ /* 0x000fe80003800000 */
[----:B------:R-:W-:Y:S05]  /*bb70*/  @!P0 BRA `(.L_x_311) ;  /* 0x0000000000388947 */ /* 0x000fea0003800000 */
[----:B------:R-:W-:Y:S01]  /*bb80*/  UIADD3 UR16, UP0, UR6, 0x3f0, URZ ;  /* 0x000003f006107890 */ /* 0x000fe2000ff1e03f */
[----:B------:R-:W-:Y:S01]  /*bb90*/  R2UR UR12, R13 ;  /* 0x000000000d0c72ca */ /* 0x000fe200000e0000 */
[----:B------:R-:W-:Y:S02]  /*bba0*/  UIADD3 UR11, UR19, 0x80, URZ ;  /* 0x00000080130b7890 */ /* 0x000fe4000fffe03f */
[----:B------:R-:W-:Y:S02]  /*bbb0*/  UIADD3 UR8, UR5, 0x2200, URZ ;  /* 0x0000220005087890 */ /* 0x000fe4000fffe03f */
[----:B------:R-:W-:Y:S02]  /*bbc0*/  UIADD3 UR9, UR5, 0x48, URZ ;  /* 0x0000004805097890 */ /* 0x000fe4000fffe03f */
[----:B------:R-:W-:Y:S01]  /*bbd0*/  UIADD3.X UR17, URZ, UR7, URZ, UP0, !UPT ;  /* 0x000000073f117290 */ /* 0x000fe200087fe43f */
[----:B------:R-:W-:Y:S01]  /*bbe0*/  UMOV UR20, 0x0 ;  /* 0x0000000000147882 */ /* 0x000fe20000000000 */
[----:B------:R-:W-:Y:S01]  /*bbf0*/  UMOV UR21, 0x10000000 ;  /* 0x1000000000157882 */ /* 0x000fe20000000000 */
[----:B------:R-:W-:-:S06]  /*bc00*/  UMOV UR10, UR18 ;  /* 0x00000012000a7c82 */ /* 0x000fcc0008000000 */
[----:B------:R3:W-:Y:S02]  /*bc10*/  UTMALDG.3D [UR8], [UR16], desc[UR20] ;  /* 0x00001408100075b4 */ /* 0x0007e40008011000 */
[----:B---3--:R-:W-:Y:S05]  /*bc20*/  @!P2 BRA `(.L_x_312) ;  /* 0x000000000004a947 */ /* 0x008fea0003800000 */
[----:B------:R-:W-:Y:S01]  /*bc30*/  BPT.TRAP 0x1 ;  /* 0x000000040000795c */ /* 0x000fe20000300000 */
.L_x_312:
[----:B-12---:R-:W1:Y:S02]  /*bc40*/  LDC R5, c[0x0][0x800] ;  /* 0x00020000ff057b82 */ /* 0x006e640000000800 */
[----:B-1----:R3:W-:Y:S02]  /*bc50*/  SYNCS.ARRIVE.TRANS64.RED.A0TR RZ, [UR5+0x48], R5 ;  /* 0x00004805ffff79a7 */ /* 0x0027e40008300405 */
.L_x_311:
[----:B------:R-:W-:Y:S05]  /*bc60*/  BSYNC B0 ;  /* 0x0000000000007941 */ /* 0x000fea0003800000 */
.L_x_310:
[----:B------:R-:W-:Y:S05]  /*bc70*/  @!P2 BRA `(.L_x_313) ;  /* 0x000000000004a947 */ /* 0x000fea0003800000 */
[----:B------:R-:W-:Y:S01]  /*bc80*/  BPT.TRAP 0x1 ;  /* 0x000000040000795c */ /* 0x000fe20000300000 */
.L_x_313:
[----:B------:R-:W-:Y:S02]  /*bc90*/  UIADD3 UR4, UR5, 0x48, URZ ;  /* 0x0000004805047890 */ /* 0x000fe4000fffe03f */
[----:B------:R-:W-:Y:S02]  /*bca0*/  UIADD3 UR10, UR18, 0x20, URZ ;  /* 0x00000020120a7890 */ /* 0x000fe4000fffe03f */
[----:B------:R-:W-:-:S09]  /*bcb0*/  UPRMT UR4, UR36, 0x654, UR4 ;  /* 0x0000065424047896 */ /* 0x000fd20008000004 */
[----:B------:R-:W-:Y:S01]  /*bcc0*/  SYNCS.ARRIVE.TRANS64.RED.A1T0 RZ, [UR4], RZ ;  /* 0x000000ffffff79a7 */ /* 0x000fe20008100404 */
[----:B------:R-:W-:Y:S05]  /*bcd0*/  @!P2 BRA `(.L_x_314) ;  /* 0x000000000004a947 */ /* 0x000fea0003800000 */
[----:B------:R-:W-:Y:S01]  /*bce0*/  BPT.TRAP 0x1 ;  /* 0x000000040000795c */ /* 0x000fe20000300000 */
.L_x_314:
[----:B------:R-:W4:Y:S02]  /*bcf0*/  SYNCS.PHASECHK.TRANS64.TRYWAIT P1, [UR5+0x70], R4 ;  /* 0x00007004ff0075a7 */ /* 0x000f240008020145 */
[----:B----4-:R-:W-:Y:S05]  /*bd00*/  @!P1 BRA `(.L_x_315) ;  /* 0x0000001c00689947 */ /* 0x010fea0003800000 */
.L_x_362:
        /* <DEDUP_REMOVED lines=8> */
[----:B------:R-:W-:Y:S01]  /*bd90*/  UMOV UR21, 0x10000000 ;  /* 0x1000000000157882 */ /* 0x000fe20000000000 */
[----:B------:R-:W-:-:S06]  /*bda0*/  UMOV UR11, UR19 ;  /* 0x00000013000b7c82 */ /* 0x000fcc0008000000 */
[----:B------:R4:W-:Y:S02]  /*bdb0*/  UTMALDG.3D [UR8], [UR16], desc[UR20] ;  /* 0x00001408100075b4 */ /* 0x0009e40008011000 */
[----:B----4-:R-:W-:Y:S05]  /*bdc0*/  @!P2 BRA `(.L_x_318) ;  /* 0x000000000004a947 */ /* 0x010fea0003800000 */
[----:B------:R-:W-:Y:S01]  /*bdd0*/  BPT.TRAP 0x1 ;  /* 0x000000040000795c */ /* 0x000fe20000300000 */
.L_x_318:
[----:B-123--:R-:W1:Y:S02]  /*bde0*/  LDC R5, c[0x0][0x800] ;  /* 0x00020000ff057b82 */ /* 0x00ee640000000800 */
[----:B-1----:R4:W-:Y:S02]  /*bdf0*/  SYNCS.ARRIVE.TRANS64.RED.A0TR RZ, [UR5+0x50], R5 ;  /* 0x00005005ffff79a7 */ /* 0x0029e40008300405 */
.L_x_317:
[----:B------:R-:W-:Y:S05]  /*be00*/  BSYNC B0 ;  /* 0x0000000000007941 */ /* 0x000fea0003800000 */
.L_x_316:
[----:B------:R-:W-:Y:S05]  /*be10*/  @!P2 BRA `(.L_x_319) ;  /* 0x000000000004a947 */ /* 0x000fea0003800000 */
[----:B------:R-:W-:Y:S01]  /*be20*/  BPT.TRAP 0x1 ;  /* 0x000000040000795c */ /* 0x000fe20000300000 */
.L_x_319:
[----:B------:R-:W-:-:S04]  /*be30*/  UIADD3 UR4, UR5, 0x50, URZ ;  /* 0x0000005005047890 */ /* 0x000fc8000fffe03f */
[----:B------:R-:W-:-:S09]  /*be40*/  UPRMT UR4, UR36, 0x654, UR4 ;  /* 0x0000065424047896 */ /* 0x000fd20008000004 */
[----:B------:R-:W-:Y:S01]  /*be50*/  SYNCS.ARRIVE.TRANS64.RED.A1T0 RZ, [UR4], RZ ;  /* 0x000000ffffff79a7 */ /* 0x000fe20008100404 */
[----:B------:R-:W-:Y:S05]  /*be60*/  @!P2 BRA `(.L_x_320) ;  /* 0x000000000004a947 */ /* 0x000fea0003800000 */
[----:B------:R-:W-:Y:S01]  /*be70*/  BPT.TRAP 0x1 ;  /* 0x000000040000795c */ /* 0x000fe20000300000 */
.L_x_320:
[----:B------:R-:W5:Y:S02]  /*be80*/  SYNCS.PHASECHK.TRANS64.TRYWAIT P1, [UR5+0x78], R4 ;  /* 0x00007804ff0075a7 */ /* 0x000f640008020145 */
[----:B-----5:R-:W-:Y:S05]  /*be90*/  @!P1 BRA `(.L_x_321) ;  /* 0x0000001c001c9947 */ /* 0x020fea0003800000 */
.L_x_363:
[----:B------:R-:W-:Y:S04]  /*bea0*/  BSSY B0, `(.L_x_322) ;  /* 0x000000f000007945 */ /* 0x000fe80003800000 */
[----:B------:R-:W-:Y:S05]  /*beb0*/  @!P0 BRA `(.L_x_323) ;  /* 0x0000000000348947 */ /* 0x000fea0003800000 */
[----:B------:R-:W-:Y:S01]  /*bec0*/  R2UR UR12, R13 ;  /* 0x000000000d0c72ca */ /* 0x000fe200000e0000 */
[----:B------:R-:W-:Y:S02]  /*bed0*/  UIADD3 UR16, UP0, UR6, 0x3f0, URZ ;  /* 0x000003f006107890 */ /* 0x000fe4000ff1e03f */
[----:B------:R-:W-:Y:S02]  /*bee0*/  UIADD3 UR11, UR19, 0x80, URZ ;  /* 0x00000080130b7890 */ /* 0x000fe4000fffe03f */
[----:B------:R-:W-:Y:S02]  /*bef0*/  UIADD3 UR8, UR5, 0x6200, URZ ;  /* 0x0000620005087890 */ /* 0x000fe4000fffe03f */
[----:B------:R-:W-:Y:S02]  /*bf00*/  UIADD3 UR9, UR5, 0x58, URZ ;  /* 0x0000005805097890 */ /* 0x000fe4000fffe03f */
[----:B------:R-:W-:Y:S01]  /*bf10*/  UIADD3.X UR17, URZ, UR7, URZ, UP0, !UPT ;  /* 0x000000073f117290 */ /* 0x000fe200087fe43f */
[----:B------:R-:W-:Y:S01]  /*bf20*/  UMOV UR20, 0x0 ;  /* 0x0000000000147882 */ /* 0x000fe20000000000 */
[----:B------:R-:W-:-:S07]  /*bf30*/  UMOV UR21, 0x10000000 ;  /* 0x1000000000157882 */ /* 0x000fce0000000000 */
[----:B------:R1:W-:Y:S02]  /*bf40*/  UTMALDG.3D [UR8], [UR16], desc[UR20] ;  /* 0x00001408100075b4 */ /* 0x0003e40008011000 */
[----:B-1----:R-:W-:Y:S05]  /*bf50*/  @!P2 BRA `(.L_x_324) ;  /* 0x000000000004a947 */ /* 0x002fea0003800000 */
[----:B------:R-:W-:Y:S01]  /*bf60*/  BPT.TRAP 0x1 ;  /* 0x000000040000795c */ /* 0x000fe20000300000 */
.L_x_324:
[----:B------:R-:W1:Y:S02]  /*bf70*/  LDC R4, c[0x0][0x800] ;  /* 0x00020000ff047b82 */ /* 0x000e640000000800 */
[----:B-1----:R1:W-:Y:S02]  /*bf80*/  SYNCS.ARRIVE.TRANS64.RED.A0TR RZ, [UR5+0x58], R4 ;  /* 0x00005804ffff79a7 */ /* 0x0023e40008300405 */
.L_x_323:
[----:B------:R-:W-:Y:S05]  /*bf90*/  BSYNC B0 ;  /* 0x0000000000007941 */ /* 0x000fea0003800000 */
.L_x_322:
[----:B------:R-:W-:Y:S05]  /*bfa0*/  @!P2 BRA `(.L_x_325) ;  /* 0x000000000004a947 */ /* 0x000fea0003800000 */
[----:B------:R-:W-:Y:S01]  /*bfb0*/  BPT.TRAP 0x1 ;  /* 0x000000040000795c */ /* 0x000fe20000300000 */
.L_x_325:
[----:B------:R-:W-:Y:S01]  /*bfc0*/  IADD3 R16, P0, R16, UR38, RZ ;  /* 0x0000002610107c10 */ /* 0x000fe2000ff1e0ff */
[----:B------:R-:W-:Y:S01]  /*bfd0*/  UIADD3 UR4, UR5, 0x58, URZ ;  /* 0x0000005805047890 */ /* 0x000fe2000fffe03f */
[----:B------:R-:W-:Y:S01]  /*bfe0*/  LOP3.LUT R8, R8, 0x1, RZ, 0x3c, !PT ;  /* 0x0000000108087812 */ /* 0x000fe200078e3cff */
[----:B------:R-:W-:Y:S01]  /*bff0*/  IMAD.MOV.U32 R21, RZ, RZ, -0x1 ;  /* 0xffffffffff157424 */ /* 0x000fe200078e00ff */
[----:B------:R-:W-:Y:S01]  /*c000*/  IADD3.X R17, R17, UR37, RZ, P0, !PT ;  /* 0x0000002511117c10 */ /* 0x000fe200087fe4ff */
[----:B------:R-:W-:Y:S01]  /*c010*/  UPRMT UR4, UR36, 0x654, UR4 ;  /* 0x0000065424047896 */ /* 0x000fe20008000004 */
[----:B------:R-:W-:Y:S02]  /*c020*/  ISETP.GE.U32.AND P0, PT, R16, UR24, PT ;  /* 0x0000001810007c0c */ /* 0x000fe4000bf06070 */
[----:B-1----:R-:W-:Y:S02]  /*c030*/  PRMT R4, RZ, 0x7610, R4 ;  /* 0x00007610ff047816 */ /* 0x002fe40000000004 */
[----:B------:R-:W-:-:S02]  /*c040*/  ISETP.GE.U32.AND.EX P0, PT, R17, UR25, PT, P0 ;  /* 0x0000001911007c0c */ /* 0x000fc4000bf06100 */
[----:B------:R-:W-:Y:S02]  /*c050*/  MOV R20, 0xffffffff ;  /* 0xffffffff00147802 */ /* 0x000fe40000000f00 */
[----:B------:R-:W-:Y:S01]  /*c060*/  SYNCS.ARRIVE.TRANS64.RED.A1T0 RZ, [UR4], RZ ;  /* 0x000000ffffff79a7 */ /* 0x000fe20008100404 */
[----:B------:R-:W-:-:S08]  /*c070*/  MOV R13, 0xffffffff ;  /* 0xffffffff000d7802 */ /* 0x000fd00000000f00 */
[----:B------:R-:W-:Y:S05]  /*c080*/  @P0 BRA `(.L_x_326) ;  /* 0x0000000400580947 */ /* 0x000fea0003800000 */
[----:B------:R-:W1:Y:S01]  /*c090*/  S2R R13, SR_CTAID.X ;  /* 0x00000000000d7919 */ /* 0x000e620000002500 */
[----:B------:R-:W5:Y:S01]  /*c0a0*/  LDC.64 R14, c[0x0][0x8d0] ;  /* 0x00023400ff0e7b82 */ /* 0x000f620000000a00 */
[----:B------:R-:W-:Y:S01]  /*c0b0*/  ULDC UR4, c[0x0][0x150] ;  /* 0x0000540000047ab9 */ /* 0x000fe20000000800 */
[----:B------:R-:W-:Y:S01]  /*c0c0*/  MOV R22, R17 ;  /* 0x0000001100167202 */ /* 0x000fe20000000f00 */
[----:B------:R-:W2:Y:S05]  /*c0d0*/  S2R R20, SR_CTAID.Y ;  /* 0x0000000000147919 */ /* 0x000eaa0000002600 */
[----:B------:R-:W3:Y:S08]  /*c0e0*/  LDC R6, c[0x0][0x144] ;  /* 0x00005100ff067b82 */ /* 0x000ef00000000800 */
[----:B------:R-:W3:Y:S01]  /*c0f0*/  LDC R21, c[0x0][0x8d8] ;  /* 0x00023600ff157b82 */ /* 0x000ee20000000800 */
[----:B-----5:R-:W-:-:S04]  /*c100*/  ISETP.NE.U32.AND P0, PT, R14, RZ, PT ;  /* 0x000000ff0e00720c */ /* 0x020fc80003f05070 */
[----:B------:R-:W-:Y:S02]  /*c110*/  ISETP.NE.AND.EX P0, PT, R15, RZ, PT, P0 ;  /* 0x000000ff0f00720c */ /* 0x000fe40003f05300 */
[----:B-1----:R-:W-:Y:S02]  /*c120*/  I2FP.F32.U32 R4, R13 ;  /* 0x0000000d00047245 */ /* 0x002fe40000201000 */
[----:B--2---:R-:W-:-:S03]  /*c130*/  I2FP.F32.U32 R18, R20 ;  /* 0x0000001400127245 */ /* 0x004fc60000201000 */
[----:B------:R-:W-:-:S06]  /*c140*/  FMUL R4, R4, UR4 ;  /* 0x0000000404047c20 */ /* 0x000fcc0008400000 */
[----:B------:R-:W3:Y:S02]  /*c150*/  F2I.U32.TRUNC.NTZ R4, R4 ;  /* 0x0000000400047305 */ /* 0x000ee4000020f000 */
[----:B---34-:R-:W-:-:S04]  /*c160*/  IMAD.MOV R5, RZ, RZ, -R4 ;  /* 0x000000ffff057224 */ /* 0x018fc800078e0a04 */
[----:B------:R-:W-:Y:S01]  /*c170*/  IMAD R13, R6, R5, R13 ;  /* 0x00000005060d7224 */ /* 0x000fe200078e020d */
[----:B------:R-:W-:Y:S01]  /*c180*/  MOV R6, R16 ;  /* 0x0000001000067202 */ /* 0x000fe20000000f00 */
[----:B------:R-:W-:Y:S06]  /*c190*/  @!P0 BRA `(.L_x_327) ;  /* 0x0000000000308947 */ /* 0x000fec0003800000 */
[----:B------:R-:W1:Y:S02]  /*c1a0*/  LDC R5, c[0x0][0x8dc] ;  /* 0x00023700ff057b82 */ /* 0x000e640000000800 */
[----:B-1----:R-:W-:-:S05]  /*c1b0*/  IADD3 R5, P0, R16, R5, RZ ;  /* 0x0000000510057210 */ /* 0x002fca0007f1e0ff */
[----:B------:R-:W-:-:S04]  /*c1c0*/  IMAD.X R23, RZ, RZ, R17, P0 ;  /* 0x000000ffff177224 */ /* 0x000fc800000e0611 */
[----:B------:R-:W-:-:S04]  /*c1d0*/  IMAD.WIDE.U32 R6, R23, R14, RZ ;  /* 0x0000000e17067225 */ /* 0x000fc800078e00ff */
[----:B------:R-:W-:-:S04]  /*c1e0*/  IMAD.WIDE.U32 R6, P0, R5, R15, R6 ;  /* 0x0000000f05067225 */ /* 0x000fc80007800006 */
[----:B------:R-:W-:Y:S01]  /*c1f0*/  IMAD.WIDE.U32 R4, R5, R14, RZ ;  /* 0x0000000e05047225 */ /* 0x000fe200078e00ff */
[----:B------:R-:W-:-:S04]  /*c200*/  MOV R4, R7 ;  /* 0x0000000700047202 */ /* 0x000fc80000000f00 */
[----:B------:R-:W-:Y:S02]  /*c210*/  IADD3 RZ, P1, R5, R6, RZ ;  /* 0x0000000605ff7210 */ /* 0x000fe40007f3e0ff */
[----:B------:R-:W-:-:S03]  /*c220*/  IADD3.X R5, RZ, RZ, RZ, P0, !PT ;  /* 0x000000ffff057210 */ /* 0x000fc600007fe4ff */
[----:B------:R-:W-:-:S04]  /*c230*/  IMAD.WIDE.U32.X R4, R23, R15, R4, P1 ;  /* 0x0000000f17047225 */ /* 0x000fc800008e0404 */
[----:B------:R-:W-:Y:S01]  /*c240*/  IMAD.MOV.U32 R6, RZ, RZ, R4 ;  /* 0x000000ffff067224 */ /* 0x000fe200078e0004 */
[----:B------:R-:W-:-:S07]  /*c250*/  MOV R22, R5 ;  /* 0x0000000500167202 */ /* 0x000fce0000000f00 */
.L_x_327:
[----:B------:R-:W-:Y:S01]  /*c260*/  ULDC UR4, c[0x0][0x154] ;  /* 0x0000550000047ab9 */ /* 0x000fe20000000800 */
[----:B------:R-:W1:Y:S01]  /*c270*/  LDC R7, c[0x0][0x148] ;  /* 0x00005200ff077b82 */ /* 0x000e620000000800 */
[----:B------:R-:W-:Y:S01]  /*c280*/  FMUL R14, R18, UR4 ;  /* 0x00000004120e7c20 */ /* 0x000fe20008400000 */
[----:B------:R-:W-:Y:S02]  /*c290*/  ISETP.NE.AND P2, PT, R2, 0x1, PT ;  /* 0x000000010200780c */ /* 0x000fe40003f45270 */
[-CC-:B------:R-:W-:Y:S02]  /*c2a0*/  SHF.R.U64 R18, R6, R21.reuse, R22.reuse ;  /* 0x0000001506127219 */ /* 0x180fe40000001216 */
[----:B------:R-:W-:Y:S01]  /*c2b0*/  SHF.R.U32.HI R21, RZ, R21, R22 ;  /* 0x00000015ff157219 */ /* 0x000fe20000011616 */
[----:B------:R-:W2:Y:S01]  /*c2c0*/  F2I.U32.TRUNC.NTZ R14, R14 ;  /* 0x0000000e000e7305 */ /* 0x000ea2000020f000 */
[----:B------:R-:W3:Y:S01]  /*c2d0*/  LDC.64 R4, c[0x0][0x8c8] ;  /* 0x00023200ff047b82 */ /* 0x000ee20000000a00 */
[----:B------:R-:W-:-:S04]  /*c2e0*/  IADD3 R23, P0, RZ, -R18, RZ ;  /* 0x80000012ff177210 */ /* 0x000fc80007f1e0ff */
[----:B------:R-:W-:-:S03]  /*c2f0*/  IADD3.X R21, RZ, ~R21, RZ, P0, !PT ;  /* 0x80000015ff157210 */ /* 0x000fc600007fe4ff */
[----:B------:R-:W4:Y:S01]  /*c300*/  LDC R22, c[0x0][0x8c0] ;  /* 0x00023000ff167b82 */ /* 0x000f220000000800 */
[----:B--2---:R-:W-:-:S07]  /*c310*/  IMAD.MOV R15, RZ, RZ, -R14 ;  /* 0x000000ffff0f7224 */ /* 0x004fce00078e0a0e */
[----:B------:R-:W2:Y:S01]  /*c320*/  LDC R27, c[0x0][0x900] ;  /* 0x00024000ff1b7b82 */ /* 0x000ea20000000800 */
[----:B-1----:R-:W-:-:S07]  /*c330*/  @P2 IMAD R13, R7, R15, R20 ;  /* 0x0000000f070d2224 */ /* 0x002fce00078e0214 */
[----:B------:R-:W1:Y:S01]  /*c340*/  LDC.64 R14, c[0x0][0x8e8] ;  /* 0x00023a00ff0e7b82 */ /* 0x000e620000000a00 */
[----:B---3--:R-:W-:-:S04]  /*c350*/  IMAD R6, R21, R4, RZ ;  /* 0x0000000415067224 */ /* 0x008fc800078e02ff */
[C---:B------:R-:W-:Y:S02]  /*c360*/  IMAD R7, R23.reuse, R5, R6 ;  /* 0x0000000517077224 */ /* 0x040fe400078e0206 */
[----:B------:R-:W-:Y:S01]  /*c370*/  IMAD.WIDE.U32 R4, R23, R4, R16 ;  /* 0x0000000417047225 */ /* 0x000fe200078e0010 */
[----:B------:R-:W3:Y:S04]  /*c380*/  LDC R6, c[0x0][0x8b0] ;  /* 0x00022c00ff067b82 */ /* 0x000ee80000000800 */
[----:B------:R-:W-:-:S04]  /*c390*/  IADD3 R5, R5, R7, RZ ;  /* 0x0000000705057210 */ /* 0x000fc80007ffe0ff */
[-CC-:B----4-:R-:W-:Y:S01]  /*c3a0*/  SHF.R.U64 R26, R4, R22.reuse, R5.reuse ;  /* 0x00000016041a7219 */ /* 0x190fe20000001205 */
[----:B------:R-:W4:Y:S01]  /*c3b0*/  LDC R25, c[0x0][0x8f0] ;  /* 0x00023c00ff197b82 */ /* 0x000f220000000800 */
[----:B------:R-:W-:Y:S02]  /*c3c0*/  SHF.R.U32.HI R5, RZ, R22, R5 ;  /* 0x00000016ff057219 */ /* 0x000fe40000011605 */
[----:B-1----:R-:W-:-:S05]  /*c3d0*/  ISETP.NE.U32.AND P0, PT, R14, RZ, PT ;  /* 0x000000ff0e00720c */ /* 0x002fca0003f05070 */
[----:B------:R-:W1:Y:S01]  /*c3e0*/  LDC R24, c[0x0][0x8e0] ;  /* 0x00023800ff187b82 */ /* 0x000e620000000800 */
[----:B------:R-:W-:Y:S02]  /*c3f0*/  ISETP.NE.AND.EX P0, PT, R15, RZ, PT, P0 ;  /* 0x000000ff0f00720c */ /* 0x000fe40003f05300 */
[----:B---3--:R-:W-:-:S05]  /*c400*/  SHF.R.U64 R23, R26, R6, R5 ;  /* 0x000000061a177219 */ /* 0x008fca0000001205 */
[----:B------:R-:W3:Y:S01]  /*c410*/  LDC R22, c[0x0][0x8b8] ;  /* 0x00022e00ff167b82 */ /* 0x000ee20000000800 */
[----:B------:R-:W-:-:S04]  /*c420*/  SHF.R.U32.HI R4, RZ, R6, R5 ;  /* 0x00000006ff047219 */ /* 0x000fc80000011605 */
[-CC-:B--2---:R-:W-:Y:S02]  /*c430*/  SHF.R.U64 R21, R23, R27.reuse, R4.reuse ;  /* 0x0000001b17157219 */ /* 0x184fe40000001204 */
[----:B------:R-:W-:Y:S01]  /*c440*/  SHF.R.U32.HI R27, RZ, R27, R4 ;  /* 0x0000001bff1b7219 */ /* 0x000fe20000011604 */
[----:B------:R-:W2:Y:S01]  /*c450*/  LDC R20, c[0x0][0x8a8] ;  /* 0x00022a00ff147b82 */ /* 0x000ea20000000800 */
[----:B------:R-:W-:-:S03]  /*c460*/  MOV R4, R21 ;  /* 0x0000001500047202 */ /* 0x000fc60000000f00 */
[----:B------:R-:W-:Y:S01]  /*c470*/  IMAD.MOV.U32 R5, RZ, RZ, R27 ;  /* 0x000000ffff057224 */ /* 0x000fe200078e001b */
[----:B----4-:R-:W-:Y:S06]  /*c480*/  @!P0 BRA `(.L_x_328) ;  /* 0x0000000000288947 */ /* 0x010fec0003800000 */
[----:B------:R-:W4:Y:S02]  /*c490*/  LDC R4, c[0x0][0x8f4] ;  /* 0x00023d00ff047b82 */ /* 0x000f240000000800 */
[----:B----4-:R-:W-:-:S04]  /*c4a0*/  IADD3 R5, P0, R21, R4, RZ ;  /* 0x0000000415057210 */ /* 0x010fc80007f1e0ff */
[----:B------:R-:W-:-:S05]  /*c4b0*/  IADD3.X R27, RZ, R27, RZ, P0, !PT ;  /* 0x0000001bff1b7210 */ /* 0x000fca00007fe4ff */
[----:B------:R-:W-:-:S04]  /*c4c0*/  IMAD.WIDE.U32 R6, R27, R14, RZ ;  /* 0x0000000e1b067225 */ /* 0x000fc800078e00ff */
[----:B------:R-:W-:-:S04]  /*c4d0*/  IMAD.WIDE.U32 R6, P0, R5, R15, R6 ;  /* 0x0000000f05067225 */ /* 0x000fc80007800006 */
[----:B------:R-:W-:-:S04]  /*c4e0*/  IMAD.WIDE.U32 R4, R5, R14, RZ ;  /* 0x0000000e05047225 */ /* 0x000fc800078e00ff */
[----:B------:R-:W-:Y:S01]  /*c4f0*/  IMAD.MOV.U32 R4, RZ, RZ, R7 ;  /* 0x000000ffff047224 */ /* 0x000fe200078e0007 */
[----:B------:R-:W-:Y:S02]  /*c500*/  IADD3 RZ, P1, R5, R6, RZ ;  /* 0x0000000605ff7210 */ /* 0x000fe40007f3e0ff */
[----:B------:R-:W-:-:S03]  /*c510*/  IADD3.X R5, RZ, RZ, RZ, P0, !PT ;  /* 0x000000ffff057210 */ /* 0x000fc600007fe4ff */
[----:B------:R-:W-:-:S08]  /*c520*/  IMAD.WIDE.U32.X R4, R27, R15, R4, P1 ;  /* 0x0000000f1b047225 */ /* 0x000fd000008e0404 */
.L_x_328:
[----:B------:R-:W-:Y:S02]  /*c530*/  SHF.R.U64 R25, R4, R25, R5 ;  /* 0x0000001904197219 */ /* 0x000fe40000001205 */
[----:B------:R-:W-:Y:S02]  /*c540*/  LOP3.LUT R4, R23, R12, RZ, 0xc0, !PT ;  /* 0x0000000c17047212 */ /* 0x000fe400078ec0ff */
[----:B------:R-:W-:Y:S02]  /*c550*/  IADD3 R5, -R25, RZ, RZ ;  /* 0x000000ff19057210 */ /* 0x000fe40007ffe1ff */
[----:B------:R-:W-:Y:S01]  /*c560*/  LOP3.LUT R6, R26, R11, RZ, 0xc0, !PT ;  /* 0x0000000b1a067212 */ /* 0x000fe200078ec0ff */
[----:B------:R-:W-:Y:S02]  /*c570*/  IMAD R4, R9, R25, R4 ;  /* 0x0000001909047224 */ /* 0x000fe400078e0204 */
[----:B-1----:R-:W-:Y:S02]  /*c580*/  IMAD R21, R5, R24, R21 ;  /* 0x0000001805157224 */ /* 0x002fe400078e0215 */
[----:B---3--:R-:W-:Y:S01]  /*c590*/  IMAD R13, R4, R22, R13 ;  /* 0x00000016040d7224 */ /* 0x008fe200078e020d */
[----:B------:R-:W-:Y:S01]  /*c5a0*/  MOV R4, 0x1 ;  /* 0x0000000100047802 */ /* 0x000fe20000000f00 */
[----:B--2---:R-:W-:-:S05]  /*c5b0*/  IMAD R6, R21, R20, R6 ;  /* 0x0000001415067224 */ /* 0x004fca00078e0206 */
[----:B------:R-:W-:Y:S02]  /*c5c0*/  SEL R20, R6, R13, !P2 ;  /* 0x0000000d06147207 */ /* 0x000fe40005000000 */
[----:B------:R-:W-:Y:S01]  /*c5d0*/  SEL R21, R13, R6, !P2 ;  /* 0x000000060d157207 */ /* 0x000fe20005000000 */
[----:B------:R-:W-:-:S07]  /*c5e0*/  IMAD.MOV.U32 R13, RZ, RZ, R18 ;  /* 0x000000ffff0d7224 */ /* 0x000fce00078e0012 */
.L_x_326:
[----:B------:R-:W-:-:S13]  /*c5f0*/  LOP3.LUT P0, RZ, R4, 0xff, RZ, 0xc0, !PT ;  /* 0x000000ff04ff7812 */ /* 0x000fda000780c0ff */
[----:B------:R-:W-:Y:S05]  /*c600*/  @P0 BRA `(.L_x_329) ;  /* 0xfffffff0005c0947 */ /* 0x000fea000383ffff */
.L_x_297:
[----:B------:R-:W-:-:S13]  /*c610*/  ELECT P0, URZ, PT ;  /* 0x00000000003f782f */ /* 0x000fda0003800000 */
[----:B------:R-:W-:Y:S05]  /*c620*/  @!P0 BRA `(.L_x_14) ;  /* 0x0000001000508947 */ /* 0x000fea0003800000 */
[----:B------:R-:W-:-:S04]  /*c630*/  LOP3.LUT R19, R19, 0x2, RZ, 0xfc, !PT ;  /* 0x0000000213137812 */ /* 0x000fc800078efcff */
[----:B------:R-:W-:-:S13]  /*c640*/  ISETP.NE.AND P1, PT, R19, 0x3, PT ;  /* 0x000000031300780c */ /* 0x000fda0003f25270 */
[----:B------:R-:W-:Y:S05]  /*c650*/  @!P1 BRA `(.L_x_330) ;  /* 0x0000000000049947 */ /* 0x000fea0003800000 */
[----:B------:R-:W-:Y:S01]  /*c660*/  BPT.TRAP 0x1 ;  /* 0x000000040000795c */ /* 0x000fe20000300000 */
.L_x_330:
[----:B------:R-:W-:Y:S02]  /*c670*/  MOV R2, 0x400 ;  /* 0x0000040000027802 */ /* 0x000fe40000000f00 */
[----:B-1---5:R-:W-:Y:S02]  /*c680*/  MOV R3, UR36 ;  /* 0x0000002400037c02 */ /* 0x022fe40008000f00 */
[----:B------:R-:W-:Y:S02]  /*c690*/  SHF.L.U32 R0, R8, 0x1f, RZ ;  /* 0x0000001f08007819 */ /* 0x000fe400000006ff */
[----:B------:R-:W-:-:S04]  /*c6a0*/  LEA R3, R3, R2, 0x18 ;  /* 0x0000000203037211 */ /* 0x000fc800078ec0ff */
[----:B------:R-:W1:Y:S02]  /*c6b0*/  SYNCS.PHASECHK.TRANS64.TRYWAIT P0, [R3+URZ+0x60], R0 ;  /* 0x00006000030075a7 */ /* 0x000e64000800017f */
[----:B-1----:R-:W-:Y:S05]  /*c6c0*/  @!P0 BRA `(.L_x_331) ;  /* 0x0000001400288947 */ /* 0x002fea0003800000 */
.L_x_364:
[----:B------:R-:W-:Y:S05]  /*c6d0*/  @!P1 BRA `(.L_x_332) ;  /* 0x0000000000049947 */ /* 0x000fea0003800000 */
[----:B------:R-:W-:Y:S01]  /*c6e0*/  BPT.TRAP 0x1 ;  /* 0x000000040000795c */ /* 0x000fe20000300000 */
.L_x_332:
[----:B------:R-:W1:Y:S02]  /*c6f0*/  SYNCS.PHASECHK.TRANS64.TRYWAIT P0, [R3+URZ+0x68], R0 ;  /* 0x00006800030075a7 */ /* 0x000e64000800017f */
[----:B-1----:R-:W-:Y:S05]  /*c700*/  @!P0 BRA `(.L_x_333) ;  /* 0x00000014002c8947 */ /* 0x002fea0003800000 */
.L_x_365:
[----:B------:R-:W-:Y:S05]  /*c710*/  @!P1 BRA `(.L_x_334) ;  /* 0x0000000000049947 */ /* 0x000fea0003800000 */
[----:B------:R-:W-:Y:S01]  /*c720*/  BPT.TRAP 0x1 ;  /* 0x000000040000795c */ /* 0x000fe20000300000 */
.L_x_334:
[----:B------:R-:W1:Y:S02]  /*c730*/  SYNCS.PHASECHK.TRANS64.TRYWAIT P0, [R3+URZ+0x70], R0 ;  /* 0x00007000030075a7 */ /* 0x000e64000800017f */
[----:B-1----:R-:W-:Y:S05]  /*c740*/  @!P0 BRA `(.L_x_335) ;  /* 0x0000001400308947 */ /* 0x002fea0003800000 */
.L_x_366:
[----:B------:R-:W-:Y:S05]  /*c750*/  @!P1 BRA `(.L_x_336) ;  /* 0x0000000000049947 */ /* 0x000fea0003800000 */
[----:B------:R-:W-:Y:S01]  /*c760*/  BPT.TRAP 0x1 ;  /* 0x000000040000795c */ /* 0x000fe20000300000 */
.L_x_336:
[----:B------:R-:W-:-:S07]  /*c770*/  SHF.L.U32 R8, R8, 0x1f, RZ ;  /* 0x0000001f08087819 */ /* 0x000fce00000006ff */
.L_x_337:
[----:B------:R1:W1:Y:S02]  /*c780*/  SYNCS.PHASECHK.TRANS64.TRYWAIT P0, [R3+URZ+0x78], R8 ;  /* 0x00007808030075a7 */ /* 0x000264000800017f */
[----:B-1----:R-:W-:Y:S05]  /*c790*/  @!P0 NANOSLEEP.SYNCS 0x989680 ;  /* 0x009896800000895d */ /* 0x002fea0003900000 */
[----:B------:R-:W1:Y:S02]  /*c7a0*/  @!P0 SYNCS.PHASECHK.TRANS64 P0, [R3+URZ+0x78], R8 ;  /* 0x00007808030085a7 */ /* 0x000e64000800007f */
[----:B-1----:R-:W-:Y:S05]  /*c7b0*/  @P0 BRA `(.L_x_14) ;  /* 0x0000000c00ec0947 */ /* 0x002fea0003800000 */
[----:B------:R-:W-:Y:S05]  /*c7c0*/  BRA `(.L_x_337) ;  /* 0xfffffffc00ec7947 */ /* 0x000fea000383ffff */
.L_x_292:
[----:B------:R-:W-:Y:S01]  /*c7d0*/  LOP3.LUT P0, RZ, R8, 0xff, RZ, 0xc0, !PT ;  /* 0x000000ff08ff7812 */ /* 0x000fe2000780c0ff */
[----:B------:R-:W-:Y:S01]  /*c7e0*/  IMAD.MOV.U32 R9, RZ, RZ, RZ ;  /* 0x000000ffff097224 */ /* 0x000fe200078e00ff */
[----:B------:R-:W-:-:S11]  /*c7f0*/  MOV R10, 0x1 ;  /* 0x00000001000a7802 */ /* 0x000fd60000000f00 */
[----:B------:R-:W-:Y:S05]  /*c800*/  @!P0 BRA `(.L_x_338) ;  /* 0x0000000c00248947 */ /* 0x000fea0003800000 */
[----:B------:R-:W2:Y:S01]  /*c810*/  LDC R0, c[0x0][0x28c] ;  /* 0x0000a300ff007b82 */ /* 0x000ea20000000800 */
[----:B------:R-:W-:Y:S01]  /*c820*/  ULDC UR7, c[0x0][0x900] ;  /* 0x0002400000077ab9 */ /* 0x000fe20000000800 */
[----:B------:R-:W-:Y:S01]  /*c830*/  UMOV UR8, 0xffffffff ;  /* 0xffffffff00087882 */ /* 0x000fe20000000000 */
[----:B------:R-:W-:Y:S01]  /*c840*/  BSSY B0, `(.L_x_338) ;  /* 0x00000c5000007945 */ /* 0x000fe20003800000 */
[----:B-1----:R-:W-:Y:S01]  /*c850*/  USHF.L.U32 UR4, UR36, 0x5, URZ ;  /* 0x0000000524047899 */ /* 0x002fe2000800063f */
[----:B------:R-:W-:Y:S01]  /*c860*/  LOP3.LUT R11, R22, 0x2, RZ, 0xfc, !PT ;  /* 0x00000002160b7812 */ /* 0x000fe200078efcff */
[----:B------:R-:W-:Y:S01]  /*c870*/  USHF.L.U32 UR5, UR36, 0xb, URZ ;  /* 0x0000000b24057899 */ /* 0x000fe2000800063f */
[----:B------:R-:W-:Y:S01]  /*c880*/  IMAD.MOV.U32 R10, RZ, RZ, 0x1 ;  /* 0x00000001ff0a7424 */ /* 0x000fe200078e00ff */
[----:B------:R-:W-:Y:S01]  /*c890*/  USHF.L.U32 UR8, UR8, UR7, URZ ;  /* 0x0000000708087299 */ /* 0x000fe2000800063f */
[----:B------:R-:W-:Y:S01]  /*c8a0*/  MOV R9, RZ ;  /* 0x000000ff00097202 */ /* 0x000fe20000000f00 */
[----:B------:R-:W-:Y:S01]  /*c8b0*/  ULDC UR6, c[0x0][0x8a8] ;  /* 0x00022a0000067ab9 */ /* 0x000fe20000000800 */
[----:B------:R-:W-:Y:S01]  /*c8c0*/  UMOV UR9, 0x1 ;  /* 0x0000000100097882 */ /* 0x000fe20000000000 */
[----:B------:R-:W-:-:S02]  /*c8d0*/  ULOP3.LUT UR4, UR4, 0x20, URZ, 0xc0, !UPT ;  /* 0x0000002004047892 */ /* 0x000fc4000f8ec03f */
[----:B------:R-:W-:Y:S02]  /*c8e0*/  ULOP3.LUT UR5, UR5, 0x800, URZ, 0xc0, !UPT ;  /* 0x0000080005057892 */ /* 0x000fe4000f8ec03f */
[----:B------:R-:W-:Y:S02]  /*c8f0*/  UIADD3 UR17, UR6, -0x1, URZ ;  /* 0xffffffff06117890 */ /* 0x000fe4000fffe03f */
[----:B------:R-:W-:Y:S02]  /*c900*/  USHF.L.U32 UR19, UR9, UR7, URZ ;  /* 0x0000000709137299 */ /* 0x000fe4000800063f */
[----:B------:R-:W-:Y:S01]  /*c910*/  ULOP3.LUT UR18, URZ, UR8, URZ, 0x33, !UPT ;  /* 0x000000083f127292 */ /* 0x000fe2000f8e333f */
[----:B------:R-:W-:Y:S01]  /*c920*/  ULDC.64 UR22, c[0x0][0x198] ;  /* 0x0000660000167ab9 */ /* 0x000fe20000000a00 */
[----:B--2---:R-:W-:-:S04]  /*c930*/  IADD3 R0, R0, 0x3f, RZ ;  /* 0x0000003f00007810 */ /* 0x004fc80007ffe0ff */
[----:B------:R-:W-:-:S04]  /*c940*/  SHF.R.S32.HI R3, RZ, 0x1f, R0 ;  /* 0x0000001fff037819 */ /* 0x000fc80000011400 */
[----:B------:R-:W-:Y:S02]  /*c950*/  LEA.HI R3, R3, R0, RZ, 0x6 ;  /* 0x0000000003037211 */ /* 0x000fe400078f30ff */
[----:B------:R-:W-:Y:S02]  /*c960*/  MOV R0, 0x1 ;  /* 0x0000000100007802 */ /* 0x000fe40000000f00 */
[--C-:B------:R-:W-:Y:S02]  /*c970*/  SHF.R.S32.HI R8, RZ, 0x6, R3.reuse ;  /* 0x00000006ff087819 */ /* 0x100fe40000011403 */
[----:B------:R-:W-:Y:S02]  /*c980*/  PRMT R3, R0, 0x7610, R3 ;  /* 0x0000761000037816 */ /* 0x000fe40000000003 */
[----:B------:R-:W-:-:S07]  /*c990*/  IADD3 R0, R8, 0x1, RZ ;  /* 0x0000000108007810 */ /* 0x000fce0007ffe0ff */
.L_x_349:
[----:B------:R-:W-:-:S03]  /*c9a0*/  UMOV UR6, 0xffffffff ;  /* 0xffffffff00067882 */ /* 0x000fc60000000000 */
[----:B------:R-:W-:Y:S05]  /*c9b0*/  BRA.DIV UR6, `(.L_x_339) ;  /* 0x0000001206a87947 */ /* 0x000fea000b800000 */
[----:B------:R-:W-:-:S13]  /*c9c0*/  ELECT P6, URZ, PT ;  /* 0x00000000003f782f */ /* 0x000fda00038c0000 */
.L_x_369:
[----:B------:R-:W1:Y:S01]  /*c9d0*/  LDC R4, c[0x0][0x28c] ;  /* 0x0000a300ff047b82 */ /* 0x000e620000000800 */
[----:B------:R-:W-:Y:S01]  /*c9e0*/  BSSY B1, `(.L_x_340) ;  /* 0x0000038000017945 */ /* 0x000fe20003800000 */
[----:B-1----:R-:W-:-:S13]  /*c9f0*/  ISETP.LT.OR P6, PT, R4, 0x1, !P6 ;  /* 0x000000010400780c */ /* 0x002fda00077c1670 */
[----:B------:R-:W-:Y:S05]  /*ca00*/  @P6 BRA `(.L_x_341) ;  /* 0x0000000000d46947 */ /* 0x000fea0003800000 */
[----:B------:R-:W-:Y:S01]  /*ca10*/  LEA R20, R20, UR4, 0x6 ;  /* 0x0000000414147c11 */ /* 0x000fe2000f8e30ff */
[----:B------:R-:W-:Y:S01]  /*ca20*/  IMAD.SHL.U32 R21, R21, 0x100, RZ ;  /* 0x0000010015157824 */ /* 0x000fe200078e00ff */
[----:B------:R-:W-:Y:S01]  /*ca30*/  MOV R19, RZ ;  /* 0x000000ff00137202 */ /* 0x000fe20000000f00 */
[----:B------:R-:W-:Y:S01]  /*ca40*/  IMAD.MOV.U32 R5, RZ, RZ, R10 ;  /* 0x000000ffff057224 */ /* 0x000fe200078e000a */
[----:B------:R-:W-:Y:S02]  /*ca50*/  MOV R4, R0 ;  /* 0x0000000000047202 */ /* 0x000fe40000000f00 */
[----:B------:R-:W-:-:S07]  /*ca60*/  MOV R6, R9 ;  /* 0x0000000900067202 */ /* 0x000fce0000000f00 */
.L_x_344:
[----:B------:R-:W1:Y:S01]  /*ca70*/  S2R R12, SR_CgaCtaId ;  /* 0x00000000000c7919 */ /* 0x000e620000008800 */
[----:B------:R-:W-:Y:S02]  /*ca80*/  MOV R7, 0x400 ;  /* 0x0000040000077802 */ /* 0x000fe40000000f00 */
[----:B------:R-:W-:Y:S02]  /*ca90*/  LOP3.LUT P1, RZ, R18, 0x7f, RZ, 0xc0, !PT ;  /* 0x0000007f12ff7812 */ /* 0x000fe4000782c0ff */
[----:B-1----:R-:W-:Y:S02]  /*caa0*/  LEA R15, R12, R7, 0x18 ;  /* 0x000000070c0f7211 */ /* 0x002fe400078ec0ff */
[----:B------:R-:W-:-:S09]  /*cab0*/  SHF.L.U32 R7, R5, 0x1f, RZ ;  /* 0x0000001f05077819 */ /* 0x000fd200000006ff */
[----:B------:R-:W1:Y:S01]  /*cac0*/  @!P1 LDC R12, c[0x0][0x500] ;  /* 0x00014000ff0c9b82 */ /* 0x000e620000000800 */
[----:B------:R-:W-:-:S04]  /*cad0*/  LEA R14, R6, R15, 0x3 ;  /* 0x0000000f060e7211 */ /* 0x000fc800078e18ff */
[----:B------:R-:W2:Y:S02]  /*cae0*/  SYNCS.PHASECHK.TRANS64.TRYWAIT P0, [R14+URZ+0x20], R7 ;  /* 0x000020070e0075a7 */ /* 0x000ea4000800017f */
[----:B--2---:R-:W-:Y:S05]  /*caf0*/  @!P0 BRA `(.L_x_342) ;  /* 0x0000001000788947 */ /* 0x004fea0003800000 */
.L_x_370:
[----:B--2---:R-:W-:Y:S01]  /*cb00*/  PRMT R7, R11, 0x9910, RZ ;  /* 0x000099100b077816 */ /* 0x004fe200000000ff */
[----:B-1----:R1:W-:Y:S03]  /*cb10*/  @!P1 SYNCS.ARRIVE.TRANS64 RZ, [R14+URZ], R12 ;  /* 0x0000000c0eff99a7 */ /* 0x0023e6000800003f */
[----:B------:R-:W-:-:S13]  /*cb20*/  ISETP.NE.AND P0, PT, R7, 0x2, PT ;  /* 0x000000020700780c */ /* 0x000fda0003f05270 */
[----:B-1----:R-:W-:Y:S05]  /*cb30*/  @P0 BRA `(.L_x_343) ;  /* 0x0000000000040947 */ /* 0x002fea0003800000 */
[----:B------:R-:W-:Y:S01]  /*cb40*/  BPT.TRAP 0x1 ;  /* 0x000000040000795c */ /* 0x000fe20000300000 */
.L_x_343:
[C---:B------:R-:W-:Y:S01]  /*cb50*/  IMAD R12, R6.reuse, 0x8000, R15 ;  /* 0x00008000060c7824 */ /* 0x040fe200078e020f */
[----:B------:R-:W-:Y:S01]  /*cb60*/  LEA R7, R6, UR5, 0xc ;  /* 0x0000000506077c11 */ /* 0x000fe2000f8e60ff */
[----:B------:R-:W-:Y:S01]  /*cb70*/  VIADD R4, R4, 0xffffffff ;  /* 0xffffffff04047836 */ /* 0x000fe20000000000 */
[----:B------:R-:W-:Y:S01]  /*cb80*/  R2UR UR9, R14 ;  /* 0x000000000e0972ca */ /* 0x000fe200000e0000 */
[----:B------:R-:W-:Y:S01]  /*cb90*/  UIADD3 UR6, UP0, UR22, 0xf0, URZ ;  /* 0x000000f016067890 */ /* 0x000fe2000ff1e03f */
[----:B------:R-:W-:Y:S01]  /*cba0*/  LEA R7, R7, R15, 0x1 ;  /* 0x0000000f07077211 */ /* 0x000fe200078e08ff */
[----:B------:R-:W-:Y:S01]  /*cbb0*/  UIADD3 UR24, UP1, UR22, 0x1f0, URZ ;  /* 0x000001f016187890 */ /* 0x000fe2000ff3e03f */
[----:B------:R-:W-:Y:S01]  /*cbc0*/  R2UR UR7, R12 ;  /* 0x000000000c0772ca */ /* 0x000fe200000e0000 */
[----:B------:R-:W-:Y:S01]  /*cbd0*/  UMOV UR14, 0x0 ;  /* 0x00000000000e7882 */ /* 0x000fe20000000000 */
[----:B------:R-:W-:Y:S01]  /*cbe0*/  R2UR UR8, R7 ;  /* 0x00000000070872ca */ /* 0x000fe200000e0000 */
[----:B------:R-:W-:Y:S01]  /*cbf0*/  UIADD3.X UR25, URZ, UR23, URZ, UP1, !UPT ;  /* 0x000000173f197290 */ /* 0x000fe20008ffe43f */
[----:B------:R-:W-:Y:S01]  /*cc00*/  R2UR UR11, R21 ;  /* 0x00000000150b72ca */ /* 0x000fe200000e0000 */
[----:B------:R-:W-:Y:S01]  /*cc10*/  UMOV UR15, 0x10000000 ;  /* 0x10000000000f7882 */ /* 0x000fe20000000000 */
[----:B------:R-:W-:Y:S01]  /*cc20*/  R2UR UR10, R19 ;  /* 0x00000000130a72ca */ /* 0x000fe200000e0000 */
[----:B------:R-:W-:Y:S01]  /*cc30*/  UMOV UR21, 0x30000 ;  /* 0x0003000000157882 */ /* 0x000fe20000000000 */
[----:B------:R-:W-:-:S02]  /*cc40*/  R2UR UR12, R13 ;  /* 0x000000000d0c72ca */ /* 0x000fc400000e0000 */
[----:B------:R-:W-:Y:S02]  /*cc50*/  R2UR UR20, R20 ;  /* 0x00000000141472ca */ /* 0x000fe400000e0000 */
[----:B------:R-:W-:Y:S01]  /*cc60*/  ISETP.GT.AND P1, PT, R4, 0x1, PT ;  /* 0x000000010400780c */ /* 0x000fe20003f24270 */
[----:B------:R-:W-:Y:S01]  /*cc70*/  UIADD3 UR13, UR7, 0x8400, URZ ;  /* 0x00008400070d7890 */ /* 0x000fe2000fffe03f */
[----:B------:R-:W-:Y:S01]  /*cc80*/  IADD3 R6, R6, 0x1, RZ ;  /* 0x0000000106067810 */ /* 0x000fe20007ffe0ff */
[----:B------:R-:W-:Y:S01]  /*cc90*/  UIADD3.X UR7, URZ, UR23, URZ, UP0, !UPT ;  /* 0x000000173f077290 */ /* 0x000fe200087fe43f */
[----:B------:R-:W-:Y:S01]  /*cca0*/  IADD3 R19, R19, 0x40, RZ ;  /* 0x0000004013137810 */ /* 0x000fe20007ffe0ff */
[----:B------:R-:W-:Y:S01]  /*ccb0*/  UIADD3 UR16, UR8, 0x28400, URZ ;  /* 0x0002840008107890 */ /* 0x000fe2000fffe03f */
[----:B------:R-:W-:Y:S02]  /*ccc0*/  ISETP.NE.AND P0, PT, R6, 0x4, PT ;  /* 0x000000040600780c */ /* 0x000fe40003f05270 */
[----:B------:R-:W-:-:S02]  /*ccd0*/  UMOV UR8, UR13 ;  /* 0x0000000d00087c82 */ /* 0x000fc40008000000 */
[----:B------:R-:W-:Y:S02]  /*cce0*/  SEL R12, RZ, 0x1, P0 ;  /* 0x00000001ff0c7807 */ /* 0x000fe40000000000 */
[----:B------:R1:W-:Y:S01]  /*ccf0*/  UTMALDG.3D [UR8], [UR6], desc[UR14] ;  /* 0x00000e08060075b4 */ /* 0x0003e20008011000 */
[----:B------:R-:W-:Y:S02]  /*cd00*/  SEL R6, R6, RZ, P0 ;  /* 0x000000ff06067207 */ /* 0x000fe40000000000 */
[----:B------:R-:W-:Y:S01]  /*cd10*/  LOP3.LUT R5, R5, R12, RZ, 0x3c, !PT ;  /* 0x0000000c05057212 */ /* 0x000fe200078e3cff */
[----:B-1----:R-:W-:Y:S01]  /*cd20*/  UMOV UR8, UR16 ;  /* 0x0000001000087c82 */ /* 0x002fe20008000000 */
[----:B------:R-:W-:Y:S02]  /*cd30*/  UMOV UR11, UR20 ;  /* 0x00000014000b7c82 */ /* 0x000fe40008000000 */
[----:B------:R1:W-:Y:S02]  /*cd40*/  UTMALDG.3D.MULTICAST [UR8], [UR24], UR21, desc[UR14] ;  /* 0x00000e08180073b4 */ /* 0x0003e40008011815 */
[----:B-1----:R-:W-:Y:S05]  /*cd50*/  @P1 BRA `(.L_x_344) ;  /* 0xfffffffc00441947 */ /* 0x002fea000383ffff */
.L_x_341:
[----:B------:R-:W-:Y:S05]  /*cd60*/  BSYNC B1 ;  /* 0x0000000000017941 */ /* 0x000fea0003800000 */
.L_x_340:
[----:B------:R-:W-:Y:S01]  /*cd70*/  LOP3.LUT P1, RZ, R3, 0xff, RZ, 0xc0, !PT ;  /* 0x000000ff03ff7812 */ /* 0x000fe2000782c0ff */
[----:B------:R-:W-:Y:S01]  /*cd80*/  ULDC.64 UR6, c[0x0][0x8f8] ;  /* 0x00023e0000067ab9 */ /* 0x000fe20000000a00 */
[----:B------:R-:W-:Y:S01]  /*cd90*/  IADD3 R9, R8, R9, RZ ;  /* 0x0000000908097210 */ /* 0x000fe20007ffe0ff */
[----:B------:R-:W-:Y:S01]  /*cda0*/  BSSY B1, `(.L_x_345) ;  /* 0x000006c000017945 */ /* 0x000fe20003800000 */
[----:B------:R-:W-:Y:S01]  /*cdb0*/  IADD3 R16, P2, R16, UR38, RZ ;  /* 0x0000002610107c10 */ /* 0x000fe2000ff5e0ff */
[----:B------:R-:W-:Y:S01]  /*cdc0*/  IMAD.MOV.U32 R21, RZ, RZ, -0x1 ;  /* 0xffffffffff157424 */ /* 0x000fe200078e00ff */
[----:B------:R-:W-:Y:S02]  /*cdd0*/  SHF.R.U32.HI R3, RZ, 0x2, R9 ;  /* 0x00000002ff037819 */ /* 0x000fe40000011609 */
[----:B------:R-:W-:Y:S02]  /*cde0*/  ISETP.GT.U32.AND P0, PT, R9, 0x3, PT ;  /* 0x000000030900780c */ /* 0x000fe40003f04070 */
[----:B------:R-:W-:-:S02]  /*cdf0*/  LOP3.LUT R3, R3, 0x1, RZ, 0xc0, !PT ;  /* 0x0000000103037812 */ /* 0x000fc400078ec0ff */
[----:B------:R-:W-:Y:S01]  /*ce00*/  ISETP.LT.U32.AND P0, PT, R8, 0x4, P0 ;  /* 0x000000040800780c */ /* 0x000fe20000701070 */
[----:B------:R-:W1:Y:S01]  /*ce10*/  @P1 S2R R5, SR_CgaCtaId ;  /* 0x0000000000051919 */ /* 0x000e620000008800 */
[----:B------:R-:W-:Y:S02]  /*ce20*/  @P1 MOV R4, 0x400 ;  /* 0x0000040000041802 */ /* 0x000fe40000000f00 */
[----:B------:R-:W-:Y:S02]  /*ce30*/  IADD3.X R17, R17, UR37, RZ, P2, !PT ;  /* 0x0000002511117c10 */ /* 0x000fe400097fe4ff */
[----:B------:R-:W-:Y:S02]  /*ce40*/  ISETP.GE.U32.AND P2, PT, R16, UR6, PT ;  /* 0x0000000610007c0c */ /* 0x000fe4000bf46070 */
[----:B------:R-:W-:Y:S02]  /*ce50*/  MOV R20, 0xffffffff ;  /* 0xffffffff00147802 */ /* 0x000fe40000000f00 */
[----:B------:R-:W-:-:S02]  /*ce60*/  MOV R13, 0xffffffff ;  /* 0xffffffff000d7802 */ /* 0x000fc40000000f00 */
[----:B------:R-:W-:Y:S02]  /*ce70*/  LOP3.LUT R9, R9, 0x3, RZ, 0xc0, !PT ;  /* 0x0000000309097812 */ /* 0x000fe400078ec0ff */
[----:B-1----:R-:W-:-:S04]  /*ce80*/  @P1 LEA R4, R5, R4, 0x18 ;  /* 0x0000000405041211 */ /* 0x002fc800078ec0ff */
[----:B------:R1:W-:Y:S01]  /*ce90*/  @P1 SYNCS.ARRIVE.TRANS64.A1T0 RZ, [R4+URZ+0x88], RZ ;  /* 0x000088ff04ff19a7 */ /* 0x0003e2000810003f */
[----:B------:R-:W-:Y:S02]  /*cea0*/  ISETP.NE.U32.AND P1, PT, R3, 0x1, PT ;  /* 0x000000010300780c */ /* 0x000fe40003f25070 */
[----:B------:R-:W-:Y:S02]  /*ceb0*/  SEL R3, RZ, 0x1, !P0 ;  /* 0x00000001ff037807 */ /* 0x000fe40004000000 */
[----:B------:R-:W-:Y:S02]  /*cec0*/  ISETP.GE.U32.AND.EX P0, PT, R17, UR7, PT, P2 ;  /* 0x0000000711007c0c */ /* 0x000fe4000bf06120 */
[----:B------:R-:W-:-:S04]  /*ced0*/  ISETP.GT.U32.AND P1, PT, R8, 0x3, !P1 ;  /* 0x000000030800780c */ /* 0x000fc80004f24070 */
[----:B-1----:R-:W-:-:S04]  /*cee0*/  SEL R4, RZ, 0x1, !P1 ;  /* 0x00000001ff047807 */ /* 0x002fc80004800000 */
[--C-:B------:R-:W-:Y:S02]  /*cef0*/  LOP3.LUT R10, R4, R10, R3.reuse, 0x96, !PT ;  /* 0x0000000a040a7212 */ /* 0x100fe400078e9603 */
[----:B------:R-:W-:Y:S02]  /*cf00*/  PRMT R4, RZ, 0x7610, R4 ;  /* 0x00007610ff047816 */ /* 0x000fe40000000004 */
[----:B------:R-:W-:Y:S01]  /*cf10*/  PRMT R3, RZ, 0x7610, R3 ;  /* 0x00007610ff037816 */ /* 0x000fe20000000003 */
[----:B------:R-:W-:Y:S06]  /*cf20*/  @P0 BRA `(.L_x_346) ;  /* 0x00000004004c0947 */ /* 0x000fec0003800000 */
[----:B------:R-:W1:Y:S01]  /*cf30*/  S2R R14, SR_CTAID.X ;  /* 0x00000000000e7919 */ /* 0x000e620000002500 */
[----:B------:R-:W-:Y:S01]  /*cf40*/  ULDC.64 UR6, c[0x0][0x8d0] ;  /* 0x0002340000067ab9 */ /* 0x000fe20000000a00 */
[----:B------:R-:W2:Y:S01]  /*cf50*/  LDC R15, c[0x0][0x144] ;  /* 0x00005100ff0f7b82 */ /* 0x000ea20000000800 */
[----:B------:R-:W-:Y:S01]  /*cf60*/  ISETP.NE.U32.AND P0, PT, RZ, UR6, PT ;  /* 0x00000006ff007c0c */ /* 0x000fe2000bf05070 */
[----:B------:R-:W3:Y:S01]  /*cf70*/  S2R R12, SR_CTAID.Y ;  /* 0x00000000000c7919 */ /* 0x000ee20000002600 */
[----:B------:R-:W-:Y:S01]  /*cf80*/  ULDC UR8, c[0x0][0x150] ;  /* 0x0000540000087ab9 */ /* 0x000fe20000000800 */
[----:B------:R-:W-:Y:S01]  /*cf90*/  ULDC UR9, c[0x0][0x8d8] ;  /* 0x0002360000097ab9 */ /* 0x000fe20000000800 */
[----:B------:R-:W-:Y:S01]  /*cfa0*/  ISETP.NE.AND.EX P0, PT, RZ, UR7, PT, P0 ;  /* 0x00000007ff007c0c */ /* 0x000fe2000bf05300 */
[----:B------:R-:W-:Y:S01]  /*cfb0*/  IMAD.MOV.U32 R4, RZ, RZ, R16 ;  /* 0x000000ffff047224 */ /* 0x000fe200078e0010 */
[----:B-1----:R-:W-:-:S05]  /*cfc0*/  I2FP.F32.U32 R5, R14 ;  /* 0x0000000e00057245 */ /* 0x002fca0000201000 */
[----:B------:R-:W-:Y:S01]  /*cfd0*/  FMUL R19, R5, UR8 ;  /* 0x0000000805137c20 */ /* 0x000fe20008400000 */
[----:B------:R-:W-:-:S05]  /*cfe0*/  MOV R5, R17 ;  /* 0x0000001100057202 */ /* 0x000fca0000000f00 */
[----:B---3--:R-:W-:Y:S05]  /*cff0*/  @!P0 BRA `(.L_x_347) ;  /* 0x0000000000288947 */ /* 0x008fea0003800000 */
[----:B------:R-:W-:Y:S02]  /*d000*/  ULDC UR8, c[0x0][0x8dc] ;  /* 0x0002370000087ab9 */ /* 0x000fe40000000800 */
[----:B------:R-:W-:-:S04]  /*d010*/  IADD3 R5, P0, R16, UR8, RZ ;  /* 0x0000000810057c10 */ /* 0x000fc8000ff1e0ff */
[----:B------:R-:W-:-:S05]  /*d020*/  IADD3.X R13, RZ, R17, RZ, P0, !PT ;  /* 0x00000011ff0d7210 */ /* 0x000fca00007fe4ff */
[----:B------:R-:W-:-:S04]  /*d030*/  IMAD.WIDE.U32 R6, R13, UR6, RZ ;  /* 0x000000060d067c25 */ /* 0x000fc8000f8e00ff */
[----:B------:R-:W-:-:S04]  /*d040*/  IMAD.WIDE.U32 R6, P0, R5, UR7, R6 ;  /* 0x0000000705067c25 */ /* 0x000fc8000f800006 */
[----:B------:R-:W-:Y:S01]  /*d050*/  IMAD.WIDE.U32 R4, R5, UR6, RZ ;  /* 0x0000000605047c25 */ /* 0x000fe2000f8e00ff */
[----:B------:R-:W-:-:S04]  /*d060*/  MOV R4, R7 ;  /* 0x0000000700047202 */ /* 0x000fc80000000f00 */
[----:B------:R-:W-:Y:S01]  /*d070*/  IADD3 RZ, P1, R5, R6, RZ ;  /* 0x0000000605ff7210 */ /* 0x000fe20007f3e0ff */
[----:B------:R-:W-:-:S04]  /*d080*/  IMAD.X R5, RZ, RZ, RZ, P0 ;  /* 0x000000ffff057224 */ /* 0x000fc800000e06ff */
[----:B------:R-:W-:-:S08]  /*d090*/  IMAD.WIDE.U32.X R4, R13, UR7, R4, P1 ;  /* 0x000000070d047c25 */ /* 0x000fd000088e0404 */
.L_x_347:
[--C-:B------:R-:W-:Y:S01]  /*d0a0*/  SHF.R.U64 R13, R4, UR9, R5.reuse ;  /* 0x00000009040d7c19 */ /* 0x100fe20008001205 */
[----:B------:R-:W1:Y:S01]  /*d0b0*/  F2I.U32.TRUNC.NTZ R19, R19 ;  /* 0x0000001300137305 */ /* 0x000e62000020f000 */
[----:B------:R-:W-:Y:S01]  /*d0c0*/  SHF.R.U32.HI R4, RZ, UR9, R5 ;  /* 0x00000009ff047c19 */ /* 0x000fe20008011605 */
[----:B------:R-:W-:Y:S01]  /*d0d0*/  ULDC.64 UR6, c[0x0][0x8c8] ;  /* 0x0002320000067ab9 */ /* 0x000fe20000000a00 */
[----:B------:R-:W-:Y:S01]  /*d0e0*/  IADD3 R7, P0, RZ, -R13, RZ ;  /* 0x8000000dff077210 */ /* 0x000fe20007f1e0ff */
[----:B------:R-:W-:Y:S01]  /*d0f0*/  ULDC.64 UR8, c[0x0][0x8e8] ;  /* 0x00023a0000087ab9 */ /* 0x000fe20000000a00 */
[----:B------:R-:W3:Y:S02]  /*d100*/  LDC R21, c[0x0][0x148] ;  /* 0x00005200ff157b82 */ /* 0x000ee40000000800 */
[----:B------:R-:W-:Y:S02]  /*d110*/  IADD3.X R4, RZ, ~R4, RZ, P0, !PT ;  /* 0x80000004ff047210 */ /* 0x000fe400007fe4ff */
[----:B------:R-:W-:-:S03]  /*d120*/  ISETP.NE.U32.AND P0, PT, RZ, UR8, PT ;  /* 0x00000008ff007c0c */ /* 0x000fc6000bf05070 */
[----:B------:R-:W-:Y:S01]  /*d130*/  IMAD R6, R4, UR6, RZ ;  /* 0x0000000604067c24 */ /* 0x000fe2000f8e02ff */
[----:B------:R-:W-:Y:S01]  /*d140*/  ISETP.NE.AND.EX P0, PT, RZ, UR9, PT, P0 ;  /* 0x00000009ff007c0c */ /* 0x000fe2000bf05300 */
[----:B------:R-:W-:Y:S01]  /*d150*/  IMAD.WIDE.U32 R4, R7, UR6, R16 ;  /* 0x0000000607047c25 */ /* 0x000fe2000f8e0010 */
[----:B------:R-:W-:-:S03]  /*d160*/  ULDC UR6, c[0x0][0x8c0] ;  /* 0x0002300000067ab9 */ /* 0x000fc60000000800 */
[----:B------:R-:W-:Y:S01]  /*d170*/  IMAD R7, R7, UR7, R6 ;  /* 0x0000000707077c24 */ /* 0x000fe2000f8e0206 */
[----:B------:R-:W-:Y:S01]  /*d180*/  ULDC UR7, c[0x0][0x154] ;  /* 0x0000550000077ab9 */ /* 0x000fe20000000800 */
[----:B-1----:R-:W-:-:S03]  /*d190*/  IMAD.MOV R6, RZ, RZ, -R19 ;  /* 0x000000ffff067224 */ /* 0x002fc600078e0a13 */
[----:B------:R-:W-:Y:S01]  /*d1a0*/  IADD3 R5, R5, R7, RZ ;  /* 0x0000000705057210 */ /* 0x000fe20007ffe0ff */
[----:B--2---:R-:W-:Y:S01]  /*d1b0*/  IMAD R14, R15, R6, R14 ;  /* 0x000000060f0e7224 */ /* 0x004fe200078e020e */
[----:B------:R-:W-:Y:S02]  /*d1c0*/  I2FP.F32.U32 R6, R12 ;  /* 0x0000000c00067245 */ /* 0x000fe40000201000 */
[--C-:B------:R-:W-:Y:S02]  /*d1d0*/  SHF.R.U64 R15, R4, UR6, R5.reuse ;  /* 0x00000006040f7c19 */ /* 0x100fe40008001205 */
[----:B------:R-:W-:Y:S01]  /*d1e0*/  SHF.R.U32.HI R4, RZ, UR6, R5 ;  /* 0x00000006ff047c19 */ /* 0x000fe20008011605 */
[----:B------:R-:W-:Y:S01]  /*d1f0*/  FMUL R6, R6, UR7 ;  /* 0x0000000706067c20 */ /* 0x000fe20008400000 */
[----:B------:R-:W-:Y:S02]  /*d200*/  ULDC UR6, c[0x0][0x8b0] ;  /* 0x00022c0000067ab9 */ /* 0x000fe40000000800 */
[--C-:B------:R-:W-:Y:S01]  /*d210*/  SHF.R.U32.HI R5, RZ, UR6, R4.reuse ;  /* 0x00000006ff057c19 */ /* 0x100fe20008011604 */
[----:B------:R1:W2:Y:S01]  /*d220*/  F2I.U32.TRUNC.NTZ R24, R6 ;  /* 0x0000000600187305 */ /* 0x0002a2000020f000 */
[----:B------:R-:W-:Y:S01]  /*d230*/  SHF.R.U64 R20, R15, UR6, R4 ;  /* 0x000000060f147c19 */ /* 0x000fe20008001204 */
[----:B------:R-:W-:-:S02]  /*d240*/  ULDC UR6, c[0x0][0x900] ;  /* 0x0002400000067ab9 */ /* 0x000fc40000000800 */
[--C-:B------:R-:W-:Y:S02]  /*d250*/  SHF.R.U32.HI R23, RZ, UR6, R5.reuse ;  /* 0x00000006ff177c19 */ /* 0x100fe40008011605 */
[----:B------:R-:W-:-:S03]  /*d260*/  SHF.R.U64 R19, R20, UR6, R5 ;  /* 0x0000000614137c19 */ /* 0x000fc60008001205 */
[----:B------:R-:W-:Y:S01]  /*d270*/  IMAD.MOV.U32 R5, RZ, RZ, R23 ;  /* 0x000000ffff057224 */ /* 0x000fe200078e0017 */
[----:B------:R-:W-:Y:S01]  /*d280*/  MOV R4, R19 ;  /* 0x0000001300047202 */ /* 0x000fe20000000f00 */
[----:B-1----:R-:W-:Y:S06]  /*d290*/  @!P0 BRA `(.L_x_348) ;  /* 0x0000000000288947 */ /* 0x002fec0003800000 */
[----:B------:R-:W-:Y:S02]  /*d2a0*/  ULDC UR6, c[0x0][0x8f4] ;  /* 0x00023d0000067ab9 */ /* 0x000fe40000000800 */
[----:B------:R-:W-:-:S04]  /*d2b0*/  IADD3 R5, P0, R19, UR6, RZ ;  /* 0x0000000613057c10 */ /* 0x000fc8000ff1e0ff */
[----:B------:R-:W-:-:S05]  /*d2c0*/  IADD3.X R23, RZ, R23, RZ, P0, !PT ;  /* 0x00000017ff177210 */ /* 0x000fca00007fe4ff */
[----:B------:R-:W-:-:S04]  /*d2d0*/  IMAD.WIDE.U32 R6, R23, UR8, RZ ;  /* 0x0000000817067c25 */ /* 0x000fc8000f8e00ff */
[----:B------:R-:W-:-:S04]  /*d2e0*/  IMAD.WIDE.U32 R6, P0, R5, UR9, R6 ;  /* 0x0000000905067c25 */ /* 0x000fc8000f800006 */
[----:B------:R-:W-:-:S04]  /*d2f0*/  IMAD.WIDE.U32 R4, R5, UR8, RZ ;  /* 0x0000000805047c25 */ /* 0x000fc8000f8e00ff */
[----:B------:R-:W-:Y:S01]  /*d300*/  IMAD.MOV.U32 R4, RZ, RZ, R7 ;  /* 0x000000ffff047224 */ /* 0x000fe200078e0007 */
[----:B------:R-:W-:Y:S02]  /*d310*/  IADD3 RZ, P1, R5, R6, RZ ;  /* 0x0000000605ff7210 */ /* 0x000fe40007f3e0ff */
[----:B------:R-:W-:-:S03]  /*d320*/  IADD3.X R5, RZ, RZ, RZ, P0, !PT ;  /* 0x000000ffff057210 */ /* 0x000fc600007fe4ff */
[----:B------:R-:W-:-:S08]  /*d330*/  IMAD.WIDE.U32.X R4, R23, UR9, R4, P1 ;  /* 0x0000000917047c25 */ /* 0x000fd000088e0404 */
.L_x_348:
[----:B------:R-:W-:Y:S01]  /*d340*/  ISETP.NE.AND P0, PT, R2, 0x1, PT ;  /* 0x000000010200780c */ /* 0x000fe20003f05270 */
[----:B------:R-:W-:Y:S01]  /*d350*/  ULDC UR6, c[0x0][0x8f0] ;  /* 0x00023c0000067ab9 */ /* 0x000fe20000000800 */
[----:B--2---:R-:W-:Y:S01]  /*d360*/  IADD3 R24, -R24, RZ, RZ ;  /* 0x000000ff18187210 */ /* 0x004fe20007ffe1ff */
[----:B------:R-:W-:Y:S01]  /*d370*/  ULDC UR7, c[0x0][0x8b8] ;  /* 0x00022e0000077ab9 */ /* 0x000fe20000000800 */
[----:B------:R-:W-:Y:S01]  /*d380*/  SHF.R.U64 R5, R4, UR6, R5 ;  /* 0x0000000604057c19 */ /* 0x000fe20008001205 */
[----:B------:R-:W-:Y:S01]  /*d390*/  ULDC UR6, c[0x0][0x8e0] ;  /* 0x0002380000067ab9 */ /* 0x000fe20000000800 */
[----:B------:R-:W-:Y:S02]  /*d3a0*/  LOP3.LUT R20, R20, UR18, RZ, 0xc0, !PT ;  /* 0x0000001214147c12 */ /* 0x000fe4000f8ec0ff */
[----:B------:R-:W-:Y:S02]  /*d3b0*/  IADD3 R4, -R5, RZ, RZ ;  /* 0x000000ff05047210 */ /* 0x000fe40007ffe1ff */
[----:B------:R-:W-:Y:S01]  /*d3c0*/  LOP3.LUT R6, R15, UR17, RZ, 0xc0, !PT ;  /* 0x000000110f067c12 */ /* 0x000fe2000f8ec0ff */
[----:B------:R-:W-:-:S02]  /*d3d0*/  IMAD R5, R5, UR19, R20 ;  /* 0x0000001305057c24 */ /* 0x000fc4000f8e0214 */
[----:B---3--:R-:W-:Y:S02]  /*d3e0*/  @P0 IMAD R14, R21, R24, R12 ;  /* 0x00000018150e0224 */ /* 0x008fe400078e020c */
[----:B------:R-:W-:Y:S01]  /*d3f0*/  IMAD R19, R4, UR6, R19 ;  /* 0x0000000604137c24 */ /* 0x000fe2000f8e0213 */
[----:B------:R-:W-:Y:S01]  /*d400*/  ULDC UR6, c[0x0][0x8a8] ;  /* 0x00022a0000067ab9 */ /* 0x000fe20000000800 */
[----:B------:R-:W-:Y:S02]  /*d410*/  IMAD R14, R5, UR7, R14 ;  /* 0x00000007050e7c24 */ /* 0x000fe4000f8e020e */
[----:B------:R-:W-:Y:S02]  /*d420*/  IMAD R19, R19, UR6, R6 ;  /* 0x0000000613137c24 */ /* 0x000fe4000f8e0206 */
[----:B------:R-:W-:-:S03]  /*d430*/  IMAD.MOV.U32 R4, RZ, RZ, 0x1 ;  /* 0x00000001ff047424 */ /* 0x000fc600078e00ff */
[----:B------:R-:W-:Y:S02]  /*d440*/  SEL R20, R19, R14, !P0 ;  /* 0x0000000e13147207 */ /* 0x000fe40004000000 */
[----:B------:R-:W-:-:S07]  /*d450*/  SEL R21, R14, R19, !P0 ;  /* 0x000000130e157207 */ /* 0x000fce0004000000 */
.L_x_346:
[----:B------:R-:W-:Y:S05]  /*d460*/  BSYNC B1 ;  /* 0x0000000000017941 */ /* 0x000fea0003800000 */
.L_x_345:
[----:B------:R-:W-:-:S13]  /*d470*/  LOP3.LUT P0, RZ, R4, 0xff, RZ, 0xc0, !PT ;  /* 0x000000ff04ff7812 */ /* 0x000fda000780c0ff */
[----:B------:R-:W-:Y:S05]  /*d480*/  @P0 BRA `(.L_x_349) ;  /* 0xfffffff400440947 */ /* 0x000fea000383ffff */
[----:B------:R-:W-:Y:S05]  /*d490*/  BSYNC B0 ;  /* 0x0000000000007941 */ /* 0x000fea0003800000 */
.L_x_338:
[----:B------:R-:W-:-:S03]  /*d4a0*/  UMOV UR6, 0xffffffff ;  /* 0xffffffff00067882 */ /* 0x000fc60000000000 */
[----:B------:R-:W-:Y:S05]  /*d4b0*/  BRA.DIV UR6, `(.L_x_350) ;  /* 0x0000000a061c7947 */ /* 0x000fea000b800000 */
[----:B------:R-:W-:-:S13]  /*d4c0*/  ELECT P6, URZ, PT ;  /* 0x00000000003f782f */ /* 0x000fda00038c0000 */
.L_x_373:
[----:B------:R-:W-:Y:S05]  /*d4d0*/  @!P6 BRA `(.L_x_14) ;  /* 0x0000000000a4e947 */ /* 0x000fea0003800000 */
[----:B------:R-:W-:-:S04]  /*d4e0*/  LOP3.LUT R22, R22, 0x2, RZ, 0xfc, !PT ;  /* 0x0000000216167812 */ /* 0x000fc800078efcff */
[----:B------:R-:W-:-:S13]  /*d4f0*/  ISETP.NE.AND P0, PT, R22, 0x3, PT ;  /* 0x000000031600780c */ /* 0x000fda0003f05270 */
[----:B------:R-:W-:Y:S05]  /*d500*/  @!P0 BRA `(.L_x_351) ;  /* 0x0000000000048947 */ /* 0x000fea0003800000 */
[----:B-1----:R-:W-:Y:S01]  /*d510*/  BPT.TRAP 0x1 ;  /* 0x000000040000795c */ /* 0x002fe20000300000 */
.L_x_351:
[----:B------:R-:W2:Y:S01]  /*d520*/  S2R R3, SR_CgaCtaId ;  /* 0x0000000000037919 */ /* 0x000ea20000008800 */
[----:B------:R-:W-:Y:S02]  /*d530*/  MOV R0, 0x400 ;  /* 0x0000040000007802 */ /* 0x000fe40000000f00 */
[----:B------:R-:W-:Y:S02]  /*d540*/  SHF.L.U32 R2, R10, 0x1f, RZ ;  /* 0x0000001f0a027819 */ /* 0x000fe400000006ff */
[----:B--2---:R-:W-:-:S04]  /*d550*/  LEA R0, R3, R0, 0x18 ;  /* 0x0000000003007211 */ /* 0x004fc800078ec0ff */
[----:B------:R-:W-:-:S04]  /*d560*/  IADD3 R0, R0, 0x20, RZ ;  /* 0x0000002000007810 */ /* 0x000fc80007ffe0ff */
[C---:B------:R-:W-:Y:S01]  /*d570*/  LEA R5, R9.reuse, R0, 0x3 ;  /* 0x0000000009057211 */ /* 0x040fe200078e18ff */
[----:B------:R-:W-:-:S03]  /*d580*/  VIADD R9, R9, 0x1 ;  /* 0x0000000109097836 */ /* 0x000fc60000000000 */
[----:B------:R-:W2:Y:S02]  /*d590*/  SYNCS.PHASECHK.TRANS64.TRYWAIT P0, [R5+URZ], R2 ;  /* 0x00000002050075a7 */ /* 0x000ea4000800017f */
[----:B------:R-:W-:-:S04]  /*d5a0*/  ISETP.NE.AND P1, PT, R9, 0x4, PT ;  /* 0x000000040900780c */ /* 0x000fc80003f25270 */
[----:B------:R-:W-:Y:S02]  /*d5b0*/  SEL R3, RZ, 0x1, P1 ;  /* 0x00000001ff037807 */ /* 0x000fe40000800000 */
[----:B------:R-:W-:Y:S02]  /*d5c0*/  SEL R9, R9, RZ, P1 ;  /* 0x000000ff09097207 */ /* 0x000fe40000800000 */
[----:B------:R-:W-:Y:S02]  /*d5d0*/  LOP3.LUT R10, R10, R3, RZ, 0x3c, !PT ;  /* 0x000000030a0a7212 */ /* 0x000fe400078e3cff */
[----:B------:R-:W-:Y:S02]  /*d5e0*/  LEA R7, R9, R0, 0x3 ;  /* 0x0000000009077211 */ /* 0x000fe400078e18ff */
[----:B------:R-:W-:Y:S01]  /*d5f0*/  SHF.L.U32 R4, R10, 0x1f, RZ ;  /* 0x0000001f0a047819 */ /* 0x000fe200000006ff */
[----:B--2---:R-:W-:Y:S06]  /*d600*/  @!P0 BRA `(.L_x_352) ;  /* 0x0000000400e88947 */ /* 0x004fec0003800000 */
.L_x_374:
[----:B------:R-:W3:Y:S01]  /*d610*/  SYNCS.PHASECHK.TRANS64.TRYWAIT P0, [R7+URZ], R4 ;  /* 0x00000004070075a7 */ /* 0x000ee2000800017f */
[----:B--2---:R-:W-:-:S04]  /*d620*/  IADD3 R2, R9, 0x1, RZ ;  /* 0x0000000109027810 */ /* 0x004fc80007ffe0ff */
[----:B------:R-:W-:-:S04]  /*d630*/  ISETP.NE.AND P1, PT, R2, 0x4, PT ;  /* 0x000000040200780c */ /* 0x000fc80003f25270 */
[----:B------:R-:W-:Y:S02]  /*d640*/  SEL R3, RZ, 0x1, P1 ;  /* 0x00000001ff037807 */ /* 0x000fe40000800000 */
[----:B------:R-:W-:Y:S02]  /*d650*/  SEL R9, R2, RZ, P1 ;  /* 0x000000ff02097207 */ /* 0x000fe40000800000 */
[----:B------:R-:W-:-:S03]  /*d660*/  LOP3.LUT R11, R10, R3, RZ, 0x3c, !PT ;  /* 0x000000030a0b7212 */ /* 0x000fc600078e3cff */
[----:B------:R-:W-:Y:S01]  /*d670*/  IMAD R6, R9, 0x8, R0 ;  /* 0x0000000809067824 */ /* 0x000fe200078e0200 */
[----:B------:R-:W-:Y:S01]  /*d680*/  SHF.L.U32 R5, R11, 0x1f, RZ ;  /* 0x0000001f0b057819 */ /* 0x000fe200000006ff */
[----:B---3--:R-:W-:Y:S06]  /*d690*/  @!P0 BRA `(.L_x_353) ;  /* 0x0000000400d88947 */ /* 0x008fec0003800000 */
.L_x_375:
[----:B------:R-:W3:Y:S01]  /*d6a0*/  SYNCS.PHASECHK.TRANS64.TRYWAIT P0, [R6+URZ], R5 ;  /* 0x00000005060075a7 */ /* 0x000ee2000800017f */
[----:B------:R-:W-:-:S04]  /*d6b0*/  IADD3 R2, R9, 0x1, RZ ;  /* 0x0000000109027810 */ /* 0x000fc80007ffe0ff */
[----:B------:R-:W-:-:S04]  /*d6c0*/  ISETP.NE.AND P1, PT, R2, 0x4, PT ;  /* 0x000000040200780c */ /* 0x000fc80003f25270 */
[----:B--2---:R-:W-:Y:S02]  /*d6d0*/  SEL R4, RZ, 0x1, P1 ;  /* 0x00000001ff047807 */ /* 0x004fe40000800000 */
[----:B------:R-:W-:Y:S02]  /*d6e0*/  SEL R3, R2, RZ, P1 ;  /* 0x000000ff02037207 */ /* 0x000fe40000800000 */
[----:B------:R-:W-:Y:S01]  /*d6f0*/  LOP3.LUT R4, R11, R4, RZ, 0x3c, !PT ;  /* 0x000000040b047212 */ /* 0x000fe200078e3cff */
[----:B---3--:R-:W-:Y:S06]  /*d700*/  @!P0 BRA `(.L_x_354) ;  /* 0x0000000400d08947 */ /* 0x008fec0003800000 */
.L_x_376:
[----:B------:R-:W-:Y:S02]  /*d710*/  LEA R3, R3, R0, 0x3 ;  /* 0x0000000003037211 */ /* 0x000fe400078e18ff */
[----:B------:R-:W-:-:S07]  /*d720*/  SHF.L.U32 R0, R4, 0x1f, RZ ;  /* 0x0000001f04007819 */ /* 0x000fce00000006ff */
.L_x_355:
[----:B---3--:R3:W4:Y:S02]  /*d730*/  SYNCS.PHASECHK.TRANS64.TRYWAIT P0, [R3+URZ], R0 ;  /* 0x00000000030075a7 */ /* 0x008724000800017f */
[----:B----4-:R-:W-:Y:S05]  /*d740*/  @!P0 NANOSLEEP.SYNCS 0x989680 ;  /* 0x009896800000895d */ /* 0x010fea0003900000 */
[----:B------:R-:W4:Y:S02]  /*d750*/  @!P0 SYNCS.PHASECHK.TRANS64 P0, [R3+URZ], R0 ;  /* 0x00000000030085a7 */ /* 0x000f24000800007f */
[----:B----4-:R-:W-:Y:S05]  /*d760*/  @!P0 BRA `(.L_x_355) ;  /* 0xfffffffc00f08947 */ /* 0x010fea000383ffff */
.L_x_14:
[----:B-1----:R-:W-:Y:S05]  /*d770*/  BSYNC B6 ;  /* 0x0000000000067941 */ /* 0x002fea0003800000 */
.L_x_12:
[----:B------:R-:W-:Y:S05]  /*d780*/  EXIT ;  /* 0x000000000000794d */ /* 0x000fea0003800000 */
.L_x_27:
[----:B----4-:R4:W1:Y:S02]  /*d790*/  SYNCS.PHASECHK.TRANS64.TRYWAIT P1, [R3+URZ], R0 ;  /* 0x00000000030075a7 */ /* 0x010864000802017f */
[----:B-1----:R-:W-:Y:S05]  /*d7a0*/  @!P1 NANOSLEEP.SYNCS 0x989680 ;  /* 0x009896800000995d */ /* 0x002fea0003900000 */
[----:B------:R-:W1:Y:S02]  /*d7b0*/  @!P1 SYNCS.PHASECHK.TRANS64 P1, [R3+URZ], R0 ;  /* 0x00000000030095a7 */ /* 0x000e64000802007f */
[----:B-1----:R-:W-:Y:S05]  /*d7c0*/  @!P1 BRA `(.L_x_27) ;  /* 0xfffffffc00f09947 */ /* 0x002fea000383ffff */
[----:B------:R-:W-:Y:S05]  /*d7d0*/  BRA `(.L_x_26) ;  /* 0xffffff4000747947 */ /* 0x000fea000383ffff */
.L_x_32:
[----:B---3--:R-:W-:-:S04]  /*d7e0*/  IMAD.U32 R5, RZ, RZ, UR7 ;  /* 0x00000007ff057e24 */ /* 0x008fc8000f8e00ff */
[----:B------:R3:W4:Y:S03]  /*d7f0*/  SYNCS.PHASECHK.TRANS64.TRYWAIT P1, [R5+URZ], R4 ;  /* 0x00000004050075a7 */ /* 0x000726000802017f */
[----:B----4-:R-:W-:Y:S05]  /*d800*/  @!P1 NANOSLEEP.SYNCS 0x989680 ;  /* 0x009896800000995d */ /* 0x010fea0003900000 */
[----:B------:R-:W4:Y:S02]  /*d810*/  @!P1 SYNCS.PHASECHK.TRANS64 P1, [R5+URZ], R4 ;  /* 0x00000004050095a7 */ /* 0x000f24000802007f */
[----:B----4-:R-:W-:Y:S05]  /*d820*/  @!P1 BRA `(.L_x_32) ;  /* 0xfffffffc00ec9947 */ /* 0x010fea000383ffff */
[----:B------:R-:W-:Y:S05]  /*d830*/  BRA `(.L_x_31) ;  /* 0xffffff4400a87947 */ /* 0x000fea000383ffff */
.L_x_54:
[----:B-1----:R-:W-:-:S04]  /*d840*/  MOV R3, UR52 ;  /* 0x0000003400037c02 */ /* 0x002fc80008000f00 */
[----:B------:R1:W3:Y:S03]  /*d850*/  SYNCS.PHASECHK.TRANS64.TRYWAIT P2, [R3+URZ+0x40], R0 ;  /* 0x00004000030075a7 */ /* 0x0002e6000804017f */
[----:B---3--:R-:W-:Y:S05]  /*d860*/  @!P2 NANOSLEEP.SYNCS 0x989680 ;  /* 0x009896800000a95d */ /* 0x008fea0003900000 */
[----:B------:R-:W3:Y:S02]  /*d870*/  @!P2 SYNCS.PHASECHK.TRANS64 P2, [R3+URZ+0x40], R0 ;  /* 0x000040000300a5a7 */ /* 0x000ee4000804007f */
[----:B---3--:R-:W-:Y:S05]  /*d880*/  @!P2 BRA `(.L_x_54) ;  /* 0xfffffffc00eca947 */ /* 0x008fea000383ffff */
[----:B------:R-:W-:Y:S05]  /*d890*/  BRA `(.L_x_356) ;  /* 0xffffff5000dc7947 */ /* 0x000fea000383ffff */
.L_x_113:
[----:B-1----:R1:W2:Y:S02]  /*d8a0*/  SYNCS.PHASECHK.TRANS64.TRYWAIT P2, [R20+URZ+0x40], R21 ;  /* 0x00004015140075a7 */ /* 0x0022a4000804017f */
[----:B--2---:R-:W-:Y:S05]  /*d8b0*/  @!P2 NANOSLEEP.SYNCS 0x989680 ;  /* 0x009896800000a95d */ /* 0x004fea0003900000 */
[----:B------:R-:W2:Y:S02]  /*d8c0*/  @!P2 SYNCS.PHASECHK.TRANS64 P2, [R20+URZ+0x40], R21 ;  /* 0x000040151400a5a7 */ /* 0x000ea4000804007f */
[----:B--2---:R-:W-:Y:S05]  /*d8d0*/  @!P2 BRA `(.L_x_113) ;  /* 0xfffffffc00f0a947 */ /* 0x004fea000383ffff */
[----:B------:R-:W-:Y:S05]  /*d8e0*/  BRA `(.L_x_357) ;  /* 0xffffff7000e87947 */ /* 0x000fea000383ffff */
.L_x_170:
[----:B-1----:R1:W2:Y:S02]  /*d8f0*/  SYNCS.PHASECHK.TRANS64.TRYWAIT P2, [R3+URZ+0x40], R20 ;  /* 0x00004014030075a7 */ /* 0x0022a4000804017f */
[----:B--2---:R-:W-:Y:S05]  /*d900*/  @!P2 NANOSLEEP.SYNCS 0x989680 ;  /* 0x009896800000a95d */ /* 0x004fea0003900000 */
[----:B------:R-:W2:Y:S02]  /*d910*/  @!P2 SYNCS.PHASECHK.TRANS64 P2, [R3+URZ+0x40], R20 ;  /* 0x000040140300a5a7 */ /* 0x000ea4000804007f */
[----:B--2---:R-:W-:Y:S05]  /*d920*/  @!P2 BRA `(.L_x_170) ;  /* 0xfffffffc00f0a947 */ /* 0x004fea000383ffff */
[----:B------:R-:W-:Y:S05]  /*d930*/  BRA `(.L_x_358) ;  /* 0xffffff90005c7947 */ /* 0x000fea000383ffff */
.L_x_227:
[----:B-1----:R1:W2:Y:S02]  /*d940*/  SYNCS.PHASECHK.TRANS64.TRYWAIT P2, [R20+URZ+0x40], R3 ;  /* 0x00004003140075a7 */ /* 0x0022a4000804017f */
[----:B--2---:R-:W-:Y:S05]  /*d950*/  @!P2 NANOSLEEP.SYNCS 0x989680 ;  /* 0x009896800000a95d */ /* 0x004fea0003900000 */
[----:B------:R-:W2:Y:S02]  /*d960*/  @!P2 SYNCS.PHASECHK.TRANS64 P2, [R20+URZ+0x40], R3 ;  /* 0x000040031400a5a7 */ /* 0x000ea4000804007f */
[----:B--2---:R-:W-:Y:S05]  /*d970*/  @!P2 BRA `(.L_x_227) ;  /* 0xfffffffc00f0a947 */ /* 0x004fea000383ffff */
[----:B------:R-:W-:Y:S05]  /*d980*/  BRA `(.L_x_359) ;  /* 0xffffffac00dc7947 */ /* 0x000fea000383ffff */
.L_x_294:
[----:B-1----:R-:W-:-:S04]  /*d990*/  MOV R3, UR4 ;  /* 0x0000000400037c02 */ /* 0x002fc80008000f00 */
[----:B------:R1:W2:Y:S03]  /*d9a0*/  SYNCS.PHASECHK.TRANS64.TRYWAIT P0, [R3+URZ+0x88], R0 ;  /* 0x00008800030075a7 */ /* 0x0002a6000800017f */
[----:B--2---:R-:W-:Y:S05]  /*d9b0*/  @!P0 NANOSLEEP.SYNCS 0x989680 ;  /* 0x009896800000895d */ /* 0x004fea0003900000 */
[----:B------:R-:W2:Y:S02]  /*d9c0*/  @!P0 SYNCS.PHASECHK.TRANS64 P0, [R3+URZ+0x88], R0 ;  /* 0x00008800030085a7 */ /* 0x000ea4000800007f */
[----:B--2---:R-:W-:Y:S05]  /*d9d0*/  @!P0 BRA `(.L_x_294) ;  /* 0xfffffffc00ec8947 */ /* 0x004fea000383ffff */
[----:B------:R-:W-:Y:S05]  /*d9e0*/  BRA `(.L_x_293) ;  /* 0xffffffd800f87947 */ /* 0x000fea000383ffff */
.L_x_303:
[----:B-1----:R-:W-:-:S04]  /*d9f0*/  IMAD.U32 R5, RZ, RZ, UR5 ;  /* 0x00000005ff057e24 */ /* 0x002fc8000f8e00ff */
[----:B------:R1:W2:Y:S03]  /*da00*/  SYNCS.PHASECHK.TRANS64.TRYWAIT P1, [R5+URZ+0x60], R4 ;  /* 0x00006004050075a7 */ /* 0x0002a6000802017f */
[----:B--2---:R-:W-:Y:S05]  /*da10*/  @!P1 NANOSLEEP.SYNCS 0x989680 ;  /* 0x009896800000995d */ /* 0x004fea0003900000 */
[----:B------:R-:W2:Y:S02]  /*da20*/  @!P1 SYNCS.PHASECHK.TRANS64 P1, [R5+URZ+0x60], R4 ;  /* 0x00006004050095a7 */ /* 0x000ea4000802007f */
[----:B--2---:R-:W-:Y:S05]  /*da30*/  @!P1 BRA `(.L_x_303) ;  /* 0xfffffffc00ec9947 */ /* 0x004fea000383ffff */
[----:B------:R-:W-:Y:S05]  /*da40*/  BRA `(.L_x_360) ;  /* 0xffffffdc00e47947 */ /* 0x000fea000383ffff */
.L_x_309:
[----:B-12---:R-:W-:-:S04]  /*da50*/  MOV R5, UR5 ;  /* 0x0000000500057c02 */ /* 0x006fc80008000f00 */
[----:B------:R1:W2:Y:S03]  /*da60*/  SYNCS.PHASECHK.TRANS64.TRYWAIT P1, [R5+URZ+0x68], R4 ;  /* 0x00006804050075a7 */ /* 0x0002a6000802017f */
[----:B--2---:R-:W-:Y:S05]  /*da70*/  @!P1 NANOSLEEP.SYNCS 0x989680 ;  /* 0x009896800000995d */ /* 0x004fea0003900000 */
[----:B------:R-:W2:Y:S02]  /*da80*/  @!P1 SYNCS.PHASECHK.TRANS64 P1, [R5+URZ+0x68], R4 ;  /* 0x00006804050095a7 */ /* 0x000ea4000802007f */
[----:B--2---:R-:W-:Y:S05]  /*da90*/  @!P1 BRA `(.L_x_309) ;  /* 0xfffffffc00ec9947 */ /* 0x004fea000383ffff */
[----:B------:R-:W-:Y:S05]  /*daa0*/  BRA `(.L_x_361) ;  /* 0xffffffe0002c7947 */ /* 0x000fea000383ffff */
.L_x_315:
[----:B-123--:R-:W-:-:S04]  /*dab0*/  MOV R5, UR5 ;  /* 0x0000000500057c02 */ /* 0x00efc80008000f00 */
[----:B------:R1:W2:Y:S03]  /*dac0*/  SYNCS.PHASECHK.TRANS64.TRYWAIT P1, [R5+URZ+0x70], R4 ;  /* 0x00007004050075a7 */ /* 0x0002a6000802017f */
[----:B--2---:R-:W-:Y:S05]  /*dad0*/  @!P1 NANOSLEEP.SYNCS 0x989680 ;  /* 0x009896800000995d */ /* 0x004fea0003900000 */
[----:B------:R-:W2:Y:S02]  /*dae0*/  @!P1 SYNCS.PHASECHK.TRANS64 P1, [R5+URZ+0x70], R4 ;  /* 0x00007004050095a7 */ /* 0x000ea4000802007f */
[----:B--2---:R-:W-:Y:S05]  /*daf0*/  @!P1 BRA `(.L_x_315) ;  /* 0xfffffffc00ec9947 */ /* 0x004fea000383ffff */
[----:B------:R-:W-:Y:S05]  /*db00*/  BRA `(.L_x_362) ;  /* 0xffffffe000807947 */ /* 0x000fea000383ffff */
.L_x_321:
[----:B-1234-:R-:W-:-:S04]  /*db10*/  IMAD.U32 R5, RZ, RZ, UR5 ;  /* 0x00000005ff057e24 */ /* 0x01efc8000f8e00ff */
[----:B------:R1:W2:Y:S03]  /*db20*/  SYNCS.PHASECHK.TRANS64.TRYWAIT P1, [R5+URZ+0x78], R4 ;  /* 0x00007804050075a7 */ /* 0x0002a6000802017f */
[----:B--2---:R-:W-:Y:S05]  /*db30*/  @!P1 NANOSLEEP.SYNCS 0x989680 ;  /* 0x009896800000995d */ /* 0x004fea0003900000 */
[----:B------:R-:W2:Y:S02]  /*db40*/  @!P1 SYNCS.PHASECHK.TRANS64 P1, [R5+URZ+0x78], R4 ;  /* 0x00007804050095a7 */ /* 0x000ea4000802007f */
[----:B--2---:R-:W-:Y:S05]  /*db50*/  @!P1 BRA `(.L_x_321) ;  /* 0xfffffffc00ec9947 */ /* 0x004fea000383ffff */
[----:B------:R-:W-:Y:S05]  /*db60*/  BRA `(.L_x_363) ;  /* 0xffffffe000cc7947 */ /* 0x000fea000383ffff */
.L_x_331:
[----:B------:R1:W1:Y:S02]  /*db70*/  SYNCS.PHASECHK.TRANS64.TRYWAIT P0, [R3+URZ+0x60], R0 ;  /* 0x00006000030075a7 */ /* 0x000264000800017f */
[----:B-1----:R-:W-:Y:S05]  /*db80*/  @!P0 NANOSLEEP.SYNCS 0x989680 ;  /* 0x009896800000895d */ /* 0x002fea0003900000 */
[----:B------:R-:W1:Y:S02]  /*db90*/  @!P0 SYNCS.PHASECHK.TRANS64 P0, [R3+URZ+0x60], R0 ;  /* 0x00006000030085a7 */ /* 0x000e64000800007f */
[----:B-1----:R-:W-:Y:S05]  /*dba0*/  @!P0 BRA `(.L_x_331) ;  /* 0xfffffffc00f08947 */ /* 0x002fea000383ffff */
[----:B------:R-:W-:Y:S05]  /*dbb0*/  BRA `(.L_x_364) ;  /* 0xffffffe800c47947 */ /* 0x000fea000383ffff */
.L_x_333:
[----:B------:R1:W1:Y:S02]  /*dbc0*/  SYNCS.PHASECHK.TRANS64.TRYWAIT P0, [R3+URZ+0x68], R0 ;  /* 0x00006800030075a7 */ /* 0x000264000800017f */
[----:B-1----:R-:W-:Y:S05]  /*dbd0*/  @!P0 NANOSLEEP.SYNCS 0x989680 ;  /* 0x009896800000895d */ /* 0x002fea0003900000 */
[----:B------:R-:W1:Y:S02]  /*dbe0*/  @!P0 SYNCS.PHASECHK.TRANS64 P0, [R3+URZ+0x68], R0 ;  /* 0x00006800030085a7 */ /* 0x000e64000800007f */
[----:B-1----:R-:W-:Y:S05]  /*dbf0*/  @!P0 BRA `(.L_x_333) ;  /* 0xfffffffc00f08947 */ /* 0x002fea000383ffff */
[----:B------:R-:W-:Y:S05]  /*dc00*/  BRA `(.L_x_365) ;  /* 0xffffffe800c07947 */ /* 0x000fea000383ffff */
.L_x_335:
[----:B------:R1:W1:Y:S02]  /*dc10*/  SYNCS.PHASECHK.TRANS64.TRYWAIT P0, [R3+URZ+0x70], R0 ;  /* 0x00007000030075a7 */ /* 0x000264000800017f */
[----:B-1----:R-:W-:Y:S05]  /*dc20*/  @!P0 NANOSLEEP.SYNCS 0x989680 ;  /* 0x009896800000895d */ /* 0x002fea0003900000 */
[----:B------:R-:W1:Y:S02]  /*dc30*/  @!P0 SYNCS.PHASECHK.TRANS64 P0, [R3+URZ+0x70], R0 ;  /* 0x00007000030085a7 */ /* 0x000e64000800007f */
[----:B-1----:R-:W-:Y:S05]  /*dc40*/  @!P0 BRA `(.L_x_335) ;  /* 0xfffffffc00f08947 */ /* 0x002fea000383ffff */
[----:B------:R-:W-:Y:S05]  /*dc50*/  BRA `(.L_x_366) ;  /* 0xffffffe800bc7947 */ /* 0x000fea000383ffff */
.L_x_339:
[----:B------:R-:W-:Y:S01]  /*dc60*/  BSSY B1, `(.L_x_367) ;  /* 0x0000006000017945 */ /* 0x000fe20003800000 */
[----:B------:R-:W-:-:S07]  /*dc70*/  MOV R15, 0xffffffff ;  /* 0xffffffff000f7802 */ /* 0x000fce0000000f00 */
[----:B------:R-:W-:Y:S05]  /*dc80*/  WARPSYNC.COLLECTIVE R15, `(.L_x_368) ;  /* 0x000000000f0c7348 */ /* 0x000fea0003c00000 */
[----:B------:R-:W-:Y:S02]  /*dc90*/  ELECT P6, UR62, PT ;  /* 0x00000000003e782f */ /* 0x000fe400038c0000 */
[----:B------:R-:W-:Y:S01]  /*dca0*/  MOV R14, UR62 ;  /* 0x0000003e000e7c02 */ /* 0x000fe20008000f00 */
[----:B------:R-:W-:Y:S10]  /*dcb0*/  ENDCOLLECTIVE ;  /* 0x000000000000791b */ /* 0x000ff40003800000 */
.L_x_368:
[----:B------:R-:W-:Y:S05]  /*dcc0*/  BSYNC B1 ;  /* 0x0000000000017941 */ /* 0x000fea0003800000 */
.L_x_367:
[----:B------:R-:W-:Y:S05]  /*dcd0*/  BRA `(.L_x_369) ;  /* 0xffffffec003c7947 */ /* 0x000fea000383ffff */
.L_x_342:
[----:B--2---:R2:W3:Y:S02]  /*dce0*/  SYNCS.PHASECHK.TRANS64.TRYWAIT P0, [R14+URZ+0x20], R7 ;  /* 0x000020070e0075a7 */ /* 0x0044e4000800017f */
[----:B---3--:R-:W-:Y:S05]  /*dcf0*/  @!P0 NANOSLEEP.SYNCS 0x989680 ;  /* 0x009896800000895d */ /* 0x008fea0003900000 */
[----:B------:R-:W3:Y:S02]  /*dd00*/  @!P0 SYNCS.PHASECHK.TRANS64 P0, [R14+URZ+0x20], R7 ;  /* 0x000020070e0085a7 */ /* 0x000ee4000800007f */
[----:B---3--:R-:W-:Y:S05]  /*dd10*/  @!P0 BRA `(.L_x_342) ;  /* 0xfffffffc00f08947 */ /* 0x008fea000383ffff */
[----:B------:R-:W-:Y:S05]  /*dd20*/  BRA `(.L_x_370) ;  /* 0xffffffec00747947 */ /* 0x000fea000383ffff */
.L_x_350:
[----:B------:R-:W-:Y:S01]  /*dd30*/  BSSY B0, `(.L_x_371) ;  /* 0x0000006000007945 */ /* 0x000fe20003800000 */
[----:B------:R-:W-:-:S07]  /*dd40*/  MOV R15, 0xffffffff ;  /* 0xffffffff000f7802 */ /* 0x000fce0000000f00 */
[----:B-1----:R-:W-:Y:S05]  /*dd50*/  WARPSYNC.COLLECTIVE R15, `(.L_x_372) ;  /* 0x000000000f0c7348 */ /* 0x002fea0003c00000 */
[----:B------:R-:W-:Y:S02]  /*dd60*/  ELECT P6, UR62, PT ;  /* 0x00000000003e782f */ /* 0x000fe400038c0000 */
[----:B------:R-:W-:Y:S01]  /*dd70*/  MOV R14, UR62 ;  /* 0x0000003e000e7c02 */ /* 0x000fe20008000f00 */
[----:B-1----:R-:W-:Y:S10]  /*dd80*/  ENDCOLLECTIVE ;  /* 0x000000000000791b */ /* 0x002ff40003800000 */
.L_x_372:
[----:B------:R-:W-:Y:S05]  /*dd90*/  BSYNC B0 ;  /* 0x0000000000007941 */ /* 0x000fea0003800000 */
.L_x_371:
[----:B------:R-:W-:Y:S05]  /*dda0*/  BRA `(.L_x_373) ;  /* 0xfffffff400c87947 */ /* 0x000fea000383ffff */
.L_x_352:
[----:B--2---:R2:W3:Y:S02]  /*ddb0*/  SYNCS.PHASECHK.TRANS64.TRYWAIT P0, [R5+URZ], R2 ;  /* 0x00000002050075a7 */ /* 0x0044e4000800017f */
[----:B---3--:R-:W-:Y:S05]  /*ddc0*/  @!P0 NANOSLEEP.SYNCS 0x989680 ;  /* 0x009896800000895d */ /* 0x008fea0003900000 */
[----:B------:R-:W3:Y:S02]  /*ddd0*/  @!P0 SYNCS.PHASECHK.TRANS64 P0, [R5+URZ], R2 ;  /* 0x00000002050085a7 */ /* 0x000ee4000800007f */
[----:B---3--:R-:W-:Y:S05]  /*dde0*/  @!P0 BRA `(.L_x_352) ;  /* 0xfffffffc00f08947 */ /* 0x008fea000383ffff */
[----:B------:R-:W-:Y:S05]  /*ddf0*/  BRA `(.L_x_374) ;  /* 0xfffffff800047947 */ /* 0x000fea000383ffff */
.L_x_353:
[----:B--2---:R2:W3:Y:S02]  /*de00*/  SYNCS.PHASECHK.TRANS64.TRYWAIT P0, [R7+URZ], R4 ;  /* 0x00000004070075a7 */ /* 0x0044e4000800017f */
[----:B---3--:R-:W-:Y:S05]  /*de10*/  @!P0 NANOSLEEP.SYNCS 0x989680 ;  /* 0x009896800000895d */ /* 0x008fea0003900000 */
[----:B------:R-:W3:Y:S02]  /*de20*/  @!P0 SYNCS.PHASECHK.TRANS64 P0, [R7+URZ], R4 ;  /* 0x00000004070085a7 */ /* 0x000ee4000800007f */
[----:B---3--:R-:W-:Y:S05]  /*de30*/  @!P0 BRA `(.L_x_353) ;  /* 0xfffffffc00f08947 */ /* 0x008fea000383ffff */
[----:B------:R-:W-:Y:S05]  /*de40*/  BRA `(.L_x_375) ;  /* 0xfffffff800147947 */ /* 0x000fea000383ffff */
.L_x_354:
[----:B--2---:R2:W3:Y:S02]  /*de50*/  SYNCS.PHASECHK.TRANS64.TRYWAIT P0, [R6+URZ], R5 ;  /* 0x00000005060075a7 */ /* 0x0044e4000800017f */
[----:B---3--:R-:W-:Y:S05]  /*de60*/  @!P0 NANOSLEEP.SYNCS 0x989680 ;  /* 0x009896800000895d */ /* 0x008fea0003900000 */
[----:B------:R-:W3:Y:S02]  /*de70*/  @!P0 SYNCS.PHASECHK.TRANS64 P0, [R6+URZ], R5 ;  /* 0x00000005060085a7 */ /* 0x000ee4000800007f */
[----:B---3--:R-:W-:Y:S05]  /*de80*/  @!P0 BRA `(.L_x_354) ;  /* 0xfffffffc00f08947 */ /* 0x008fea000383ffff */
[----:B------:R-:W-:Y:S05]  /*de90*/  BRA `(.L_x_376) ;  /* 0xfffffff8001c7947 */ /* 0x000fea000383ffff */
        .weak           $__internal_0_$__cuda_sm20_rcp_rn_f32_slowpath
        .type           $__internal_0_$__cuda_sm20_rcp_rn_f32_slowpath,@function
        .size           $__internal_0_$__cuda_sm20_rcp_rn_f32_slowpath,(.L_x_382 - $__internal_0_$__cuda_sm20_rcp_rn_f32_slowpath)
$__internal_0_$__cuda_sm20_rcp_rn_f32_slowpath:
[----:B------:R-:W-:Y:S01]  /*dea0*/  IMAD.SHL.U32 R0, R3, 0x2, RZ ;  /* 0x0000000203007824 */ /* 0x000fe200078e00ff */
[----:B------:R-:W-:Y:S04]  /*deb0*/  BSSY B0, `(.L_x_377) ;  /* 0x0000030000007945 */ /* 0x000fe80003800000 */
[----:B------:R-:W-:-:S04]  /*dec0*/  SHF.R.U32.HI R100, RZ, 0x18, R0 ;  /* 0x00000018ff647819 */ /* 0x000fc80000011600 */
[----:B------:R-:W-:-:S13]  /*ded0*/  ISETP.NE.U32.AND P2, PT, R100, RZ, PT ;  /* 0x000000ff6400720c */ /* 0x000fda0003f45070 */
[----:B------:R-:W-:Y:S05]  /*dee0*/  @P2 BRA `(.L_x_378) ;  /* 0x0000000000282947 */ /* 0x000fea0003800000 */
[----:B------:R-:W-:-:S04]  /*def0*/  SHF.L.U32 R0, R3, 0x1, RZ ;  /* 0x0000000103007819 */ /* 0x000fc800000006ff */
[----:B------:R-:W-:-:S13]  /*df00*/  ISETP.NE.AND P2, PT, R0, RZ, PT ;  /* 0x000000ff0000720c */ /* 0x000fda0003f45270 */
[----:B------:R-:W-:Y:S01]  /*df10*/  @P2 FFMA R57, R3, 1.84467440737095516160e+19, RZ ;  /* 0x5f80000003392823 */ /* 0x000fe200000000ff */
[----:B------:R-:W-:Y:S08]  /*df20*/  @!P2 MUFU.RCP R56, R3 ;  /* 0x000000030038a308 */ /* 0x000ff00000001000 */
[----:B------:R-:W1:Y:S02]  /*df30*/  @P2 MUFU.RCP R0, R57 ;  /* 0x0000003900002308 */ /* 0x000e640000001000 */
[----:B-1----:R-:W-:-:S04]  /*df40*/  @P2 FFMA R67, R57, R0, -1 ;  /* 0xbf80000039432423 */ /* 0x002fc80000000000 */
[----:B------:R-:W-:-:S04]  /*df50*/  @P2 FADD.FTZ R67, -R67, -RZ ;  /* 0x800000ff43432221 */ /* 0x000fc80000010100 */
[----:B------:R-:W-:-:S04]  /*df60*/  @P2 FFMA R0, R0, R67, R0 ;  /* 0x0000004300002223 */ /* 0x000fc80000000000 */
[----:B------:R-:W-:Y:S01]  /*df70*/  @P2 FFMA R56, R0, 1.84467440737095516160e+19, RZ ;  /* 0x5f80000000382823 */ /* 0x000fe200000000ff */
[----:B------:R-:W-:Y:S06]  /*df80*/  BRA `(.L_x_379) ;  /* 0x0000000000887947 */ /* 0x000fec0003800000 */
.L_x_378:
[----:B------:R-:W-:-:S04]  /*df90*/  IADD3 R102, R100, -0xfd, RZ ;  /* 0xffffff0364667810 */ /* 0x000fc80007ffe0ff */
[----:B------:R-:W-:-:S13]  /*dfa0*/  ISETP.GT.U32.AND P2, PT, R102, 0x1, PT ;  /* 0x000000016600780c */ /* 0x000fda0003f44070 */
[----:B------:R-:W-:Y:S05]  /*dfb0*/  @P2 BRA `(.L_x_380) ;  /* 0x0000000000782947 */ /* 0x000fea0003800000 */
[----:B------:R-:W-:Y:S01]  /*dfc0*/  LOP3.LUT R0, R3, 0x7fffff, RZ, 0xc0, !PT ;  /* 0x007fffff03007812 */ /* 0x000fe200078ec0ff */
[----:B------:R-:W-:-:S03]  /*dfd0*/  IMAD.MOV.U32 R69, RZ, RZ, 0x3 ;  /* 0x00000003ff457424 */ /* 0x000fc600078e00ff */
[----:B------:R-:W-:Y:S02]  /*dfe0*/  LOP3.LUT R0, R0, 0x3f800000, RZ, 0xfc, !PT ;  /* 0x3f80000000007812 */ /* 0x000fe400078efcff */
[----:B------:R-:W-:Y:S02]  /*dff0*/  SHF.L.U32 R69, R69, R102, RZ ;  /* 0x0000006645457219 */ /* 0x000fe400000006ff */
[----:B------:R-:W1:Y:S02]  /*e000*/  MUFU.RCP R57, R0 ;  /* 0x0000000000397308 */ /* 0x000e640000001000 */
[----:B-1----:R-:W-:-:S04]  /*e010*/  FFMA R56, R0, R57, -1 ;  /* 0xbf80000000387423 */ /* 0x002fc80000000039 */
[----:B------:R-:W-:-:S04]  /*e020*/  FADD.FTZ R56, -R56, -RZ ;  /* 0x800000ff38387221 */ /* 0x000fc80000010100 */
[CCC-:B------:R-:W-:Y:S01]  /*e030*/  FFMA.RM R67, R57.reuse, R56.reuse, R57.reuse ;  /* 0x0000003839437223 */ /* 0x1c0fe20000004039 */
[----:B------:R-:W-:-:S04]  /*e040*/  FFMA.RP R68, R57, R56, R57 ;  /* 0x0000003839447223 */ /* 0x000fc80000008039 */
[C---:B------:R-:W-:Y:S02]  /*e050*/  LOP3.LUT R56, R67.reuse, 0x7fffff, RZ, 0xc0, !PT ;  /* 0x007fffff43387812 */ /* 0x040fe400078ec0ff */
[----:B------:R-:W-:Y:S02]  /*e060*/  FSETP.NEU.FTZ.AND P2, PT, R67, R68, PT ;  /* 0x000000444300720b */ /* 0x000fe40003f5d000 */
[----:B------:R-:W-:Y:S02]  /*e070*/  LOP3.LUT R56, R56, 0x800000, RZ, 0xfc, !PT ;  /* 0x0080000038387812 */ /* 0x000fe400078efcff */
[----:B------:R-:W-:Y:S02]  /*e080*/  SEL R57, RZ, 0xffffffff, !P2 ;  /* 0xffffffffff397807 */ /* 0x000fe40005000000 */
[----:B------:R-:W-:Y:S02]  /*e090*/  LOP3.LUT R69, R69, R56, RZ, 0xc0, !PT ;  /* 0x0000003845457212 */ /* 0x000fe400078ec0ff */
[----:B------:R-:W-:-:S02]  /*e0a0*/  IADD3 R57, -R57, RZ, RZ ;  /* 0x000000ff39397210 */ /* 0x000fc40007ffe1ff */
[-C--:B------:R-:W-:Y:S02]  /*e0b0*/  SHF.R.U32.HI R69, RZ, R102.reuse, R69 ;  /* 0x00000066ff457219 */ /* 0x080fe40000011645 */
[--C-:B------:R-:W-:Y:S01]  /*e0c0*/  LOP3.LUT P2, RZ, R57, R102, R56.reuse, 0xf8, !PT ;  /* 0x0000006639ff7212 */ /* 0x100fe2000784f838 */
[----:B------:R-:W-:Y:S01]  /*e0d0*/  VIADD R57, R100, 0xffffff04 ;  /* 0xffffff0464397836 */ /* 0x000fe20000000000 */
[C---:B------:R-:W-:Y:S02]  /*e0e0*/  LOP3.LUT P3, RZ, R69.reuse, 0x1, RZ, 0xc0, !PT ;  /* 0x0000000145ff7812 */ /* 0x040fe4000786c0ff */
[----:B------:R-:W-:Y:S02]  /*e0f0*/  LOP3.LUT P4, RZ, R69, 0x2, RZ, 0xc0, !PT ;  /* 0x0000000245ff7812 */ /* 0x000fe4000788c0ff */
[----:B------:R-:W-:Y:S02]  /*e100*/  SHF.R.U32.HI R56, RZ, R57, R56 ;  /* 0x00000039ff387219 */ /* 0x000fe40000011638 */
[----:B------:R-:W-:-:S02]  /*e110*/  PLOP3.LUT P2, PT, P3, P2, P4, 0xe0, 0x0 ;  /* 0x000000000000781c */ /* 0x000fc40001f45c40 */
[----:B------:R-:W-:Y:S02]  /*e120*/  LOP3.LUT P3, RZ, R3, 0x7fffff, RZ, 0xc0, !PT ;  /* 0x007fffff03ff7812 */ /* 0x000fe4000786c0ff */
[----:B------:R-:W-:-:S04]  /*e130*/  SEL R0, RZ, 0x1, !P2 ;  /* 0x00000001ff007807 */ /* 0x000fc80005000000 */
[----:B------:R-:W-:-:S04]  /*e140*/  IADD3 R0, -R0, RZ, RZ ;  /* 0x000000ff00007210 */ /* 0x000fc80007ffe1ff */
[----:B------:R-:W-:-:S13]  /*e150*/  ISETP.GE.AND P2, PT, R0, RZ, PT ;  /* 0x000000ff0000720c */ /* 0x000fda0003f46270 */
[----:B------:R-:W-:-:S04]  /*e160*/  @!P2 IADD3 R56, R56, 0x1, RZ ;  /* 0x000000013838a810 */ /* 0x000fc80007ffe0ff */
[----:B------:R-:W-:-:S04]  /*e170*/  @!P3 SHF.L.U32 R56, R56, 0x1, RZ ;  /* 0x000000013838b819 */ /* 0x000fc800000006ff */
[----:B------:R-:W-:Y:S01]  /*e180*/  LOP3.LUT R56, R56, 0x80000000, R3, 0xf8, !PT ;  /* 0x8000000038387812 */ /* 0x000fe200078ef803 */
[----:B------:R-:W-:Y:S06]  /*e190*/  BRA `(.L_x_379) ;  /* 0x0000000000047947 */ /* 0x000fec0003800000 */
.L_x_380:
[----:B------:R1:W2:Y:S02]  /*e1a0*/  MUFU.RCP R56, R3 ;  /* 0x0000000300387308 */ /* 0x0002a40000001000 */
.L_x_379:
[----:B------:R-:W-:Y:S05]  /*e1b0*/  BSYNC B0 ;  /* 0x0000000000007941 */ /* 0x000fea0003800000 */
.L_x_377:
[----:B--2---:R-:W-:Y:S01]  /*e1c0*/  IMAD.MOV.U32 R0, RZ, RZ, R56 ;  /* 0x000000ffff007224 */ /* 0x004fe200078e0038 */
[----:B------:R-:W-:Y:S02]  /*e1d0*/  MOV R56, R70 ;  /* 0x0000004600387202 */ /* 0x000fe40000000f00 */
[----:B------:R-:W-:-:S04]  /*e1e0*/  MOV R57, 0x0 ;  /* 0x0000000000397802 */ /* 0x000fc80000000f00 */
[----:B-1----:R-:W-:Y:S05]  /*e1f0*/  RET.REL.NODEC R56 `(_ZN7cutlass13device_kernelINS_4gemm6kernel13GemmUniversalIN4cute5tupleIJiiiiEEENS1_10collective13CollectiveMmaINS1_34MainloopSm90TmaGmmaWarpSpecializedILi4ENS5_IJNS4_1CILi2EEENSA_ILi1EEESC_EEENS1_35KernelTmaWarpSpecializedCooperativeEEENS5_IJNSA_ILi256EEENSA_ILi64EEESH_EEENS_6half_tENS5_IJlSC_lEEESJ_SK_NS4_8TiledMMAINS4_8MMA_AtomIJNS4_4SM904GMMA25MMA_64x64x16_F32F16F16_SSILNSO_5MajorE0ELSQ_0ELNSO_7ScaleInE1ELSR_1EEEEEENS4_6LayoutISD_NS5_IJSC_NSA_ILi0EEESV_EEEEENS5_IJNS4_10UnderscoreESY_SY_EEEEENS4_13SM90_TMA_LOADENS4_14ComposedLayoutINS4_7SwizzleILi3ELi4ELi3EEENS4_18smem_ptr_flag_bitsILi16EEENSU_INS5_IJNSA_ILi8EEESH_EEENS5_IJSH_SC_EEEEEEEvNS4_8identityENS4_23SM90_TMA_LOAD_MULTICASTES1B_vS1C_EENS_8epilogue10collective18CollectiveEpilogueINS1F_22Sm90TmaWarpSpecializedILi4ELi2ELi16ELb1ELb0EEEJSI_NS5_IJNSA_ILi128EEENSA_ILi32EEEEEESJ_SK_SJ_SK_NS1F_6fusion15FusionCallbacksIS1J_NS1N_13LinCombEltActINS1F_6thread7SigmoidESJ_fSJ_fLNS_15FloatRoundStyleE2EEESI_S1M_JEEES11_NS12_INS13_ILi2ELi4ELi3EEES16_NSU_INS5_IJS17_S1L_EEENS5_IJS1L_SC_EEEEEEENS4_17SM75_U32x4_LDSM_NENS4_14SM90_TMA_STOREES1Z_NS4_17SM90_U32x4_STSM_NENS4_9Copy_AtomIJS22_SJ_EEEvEEEvvEEEEvNT_6ParamsE) ;  /* 0xffffff1c38807950 */ /* 0x002fea0003c3ffff */
.L_x_381:
[----:B------:R-:W-:-:S00]  /*e200*/  BRA `(.L_x_381) ;  /* 0xfffffffc00fc7947 */ /* 0x000fc0000383ffff */
[----:B------:R-:W-:-:S00]  /*e210*/  NOP ;  /* 0x0000000000007918 */ /* 0x000fc00000000000 */
        /* <DEDUP_REMOVED lines=14> */
.L_x_382:


//--------------------- .nv.global.init           --------------------------
	.section	.nv.global.init,"aw",@progbits
.nv.global.init:
	.type		$str$22,@object
	.size		$str$22,($str$26 - $str$22)
$str$22:
        /*0000*/ 	.byte	0x6b, 0x5f, 0x74, 0x69, 0x6c, 0x65, 0x5f, 0x63, 0x6f, 0x75, 0x6e, 0x74, 0x20, 0x3e, 0x3d, 0x20
        /*0010*/ 	.byte	0x31, 0x00
	.type		$str$26,@object
	.size		$str$26,($str$27 - $str$26)
$str$26:
        /*0012*/ 	.byte	0x28, 0x61, 0x64, 0x64, 0x72, 0x65, 0x73, 0x73, 0x20, 0x26, 0x20, 0x6d, 0x61, 0x73, 0x6b, 0x29
        /*0022*/ 	.byte	0x20, 0x3d, 0x3d, 0x20, 0x30, 0x00
	.type		$str$27,@object
	.size		$str$27,($str$23 - $str$27)
$str$27:
        /*0028*/ 	.byte	0x2f, 0x74, 0x6d, 0x70, 0x2f, 0x63, 0x75, 0x74, 0x6c, 0x61, 0x73, 0x73, 0x5f, 0x73, 0x77, 0x65
        /*0038*/ 	.byte	0x65, 0x70, 0x5f, 0x73, 0x72, 0x63, 0x2f, 0x69, 0x6e, 0x63, 0x6c, 0x75, 0x64, 0x65, 0x2f, 0x63
        /*0048*/ 	.byte	0x75, 0x74, 0x65, 0x2f, 0x70, 0x6f, 0x69, 0x6e, 0x74, 0x65, 0x72, 0x5f, 0x66, 0x6c, 0x61, 0x67
        /*0058*/ 	.byte	0x67, 0x65, 0x64, 0x2e, 0x68, 0x70, 0x70, 0x00
	.type		$str$23,@object
	.size		$str$23,(__unnamed_2 - $str$23)
$str$23:
        /*0060*/ 	.byte	0x2f, 0x74, 0x6d, 0x70, 0x2f, 0x63, 0x75, 0x74, 0x6c, 0x61, 0x73, 0x73, 0x5f, 0x73, 0x77, 0x65
        /*0070*/ 	.byte	0x65, 0x70, 0x5f, 0x73, 0x72, 0x63, 0x2f, 0x69, 0x6e, 0x63, 0x6c, 0x75, 0x64, 0x65, 0x2f, 0x63
        /*0080*/ 	.byte	0x75, 0x74, 0x6c, 0x61, 0x73, 0x73, 0x2f, 0x67, 0x65, 0x6d, 0x6d, 0x2f, 0x63, 0x6f, 0x6c, 0x6c
        /*0090*/ 	.byte	0x65, 0x63, 0x74, 0x69, 0x76, 0x65, 0x2f, 0x73, 0x6d, 0x39, 0x30, 0x5f, 0x6d, 0x6d, 0x61, 0x5f
        /*00a0*/ 	.byte	0x74, 0x6d, 0x61, 0x5f, 0x67, 0x6d, 0x6d, 0x61, 0x5f, 0x73, 0x73, 0x5f, 0x77, 0x61, 0x72, 0x70
        /*00b0*/ 	.byte	0x73, 0x70, 0x65, 0x63, 0x69, 0x61, 0x6c, 0x69, 0x7a, 0x65, 0x64, 0x2e, 0x68, 0x70, 0x70, 0x00
	.type		__unnamed_2,@object
	.size		__unnamed_2,(__unnamed_1 - __unnamed_2)
__unnamed_2:
        /*00c0*/ 	.byte	0x61, 0x75, 0x74, 0x6f, 0x20, 0x63, 0x75, 0x74, 0x65, 0x3a, 0x3a, 0x61, 0x73, 0x5f, 0x70, 0x6f
        /* <DEDUP_REMOVED lines=27> */
        /*0280*/ 	.byte	0x36, 0x3e, 0x3e, 0x3e, 0x3e, 0x3e, 0x5d, 0x00
	.type		__unnamed_1,@object
	.size		__unnamed_1,(.L_0 - __unnamed_1)
__unnamed_1:
        /* <DEDUP_REMOVED lines=181> */
        /*0dd8*/ 	.byte	0x79, 0x5d, 0x00
.L_0:


//--------------------- .nv.shared._ZN7cutlass13device_kernelINS_4gemm6kernel13GemmUniversalIN4cute5tupleIJiiiiEEENS1_10collective13CollectiveMmaINS1_34MainloopSm90TmaGmmaWarpSpecializedILi4ENS5_IJNS4_1CILi2EEENSA_ILi1EEESC_EEENS1_35KernelTmaWarpSpecializedCooperativeEEENS5_IJNSA_ILi256EEENSA_ILi64EEESH_EEENS_6half_tENS5_IJlSC_lEEESJ_SK_NS4_8TiledMMAINS4_8MMA_AtomIJNS4_4SM904GMMA25MMA_64x64x16_F32F16F16_SSILNSO_5MajorE0ELSQ_0ELNSO_7ScaleInE1ELSR_1EEEEEENS4_6LayoutISD_NS5_IJSC_NSA_ILi0EEESV_EEEEENS5_IJNS4_10UnderscoreESY_SY_EEEEENS4_13SM90_TMA_LOADENS4_14ComposedLayoutINS4_7SwizzleILi3ELi4ELi3EEENS4_18smem_ptr_flag_bitsILi16EEENSU_INS5_IJNSA_ILi8EEESH_EEENS5_IJSH_SC_EEEEEEEvNS4_8identityENS4_23SM90_TMA_LOAD_MULTICASTES1B_vS1C_EENS_8epilogue10collective18CollectiveEpilogueINS1F_22Sm90TmaWarpSpecializedILi4ELi2ELi16ELb1ELb0EEEJSI_NS5_IJNSA_ILi128EEENSA_ILi32EEEEEESJ_SK_SJ_SK_NS1F_6fusion15FusionCallbacksIS1J_NS1N_13LinCombEltActINS1F_6thread7SigmoidESJ_fSJ_fLNS_15FloatRoundStyleE2EEESI_S1M_JEEES11_NS12_INS13_ILi2ELi4ELi3EEES16_NSU_INS5_IJS17_S1L_EEENS5_IJS1L_SC_EEEEEEENS4_17SM75_U32x4_LDSM_NENS4_14SM90_TMA_STOREES1Z_NS4_17SM90_U32x4_STSM_NENS4_9Copy_AtomIJS22_SJ_EEEvEEEvvEEEEvNT_6ParamsE --------------------------
	.section	.nv.shared._ZN7cutlass13device_kernelINS_4gemm6kernel13GemmUniversalIN4cute5tupleIJiiiiEEENS1_10collective13CollectiveMmaINS1_34MainloopSm90TmaGmmaWarpSpecializedILi4ENS5_IJNS4_1CILi2EEENSA_ILi1EEESC_EEENS1_35KernelTmaWarpSpecializedCooperativeEEENS5_IJNSA_ILi256EEENSA_ILi64EEESH_EEENS_6half_tENS5_IJlSC_lEEESJ_SK_NS4_8TiledMMAINS4_8MMA_AtomIJNS4_4SM904GMMA25MMA_64x64x16_F32F16F16_SSILNSO_5MajorE0ELSQ_0ELNSO_7ScaleInE1ELSR_1EEEEEENS4_6LayoutISD_NS5_IJSC_NSA_ILi0EEESV_EEEEENS5_IJNS4_10UnderscoreESY_SY_EEEEENS4_13SM90_TMA_LOADENS4_14ComposedLayoutINS4_7SwizzleILi3ELi4ELi3EEENS4_18smem_ptr_flag_bitsILi16EEENSU_INS5_IJNSA_ILi8EEESH_EEENS5_IJSH_SC_EEEEEEEvNS4_8identityENS4_23SM90_TMA_LOAD_MULTICASTES1B_vS1C_EENS_8epilogue10collective18CollectiveEpilogueINS1F_22Sm90TmaWarpSpecializedILi4ELi2ELi16ELb1ELb0EEEJSI_NS5_IJNSA_ILi128EEENSA_ILi32EEEEEESJ_SK_SJ_SK_NS1F_6fusion15FusionCallbacksIS1J_NS1N_13LinCombEltActINS1F_6thread7SigmoidESJ_fSJ_fLNS_15FloatRoundStyleE2EEESI_S1M_JEEES11_NS12_INS13_ILi2ELi4ELi3EEES16_NSU_INS5_IJS17_S1L_EEENS5_IJS1L_SC_EEEEEEENS4_17SM75_U32x4_LDSM_NENS4_14SM90_TMA_STOREES1Z_NS4_17SM90_U32x4_STSM_NENS4_9Copy_AtomIJS22_SJ_EEEvEEEvvEEEEvNT_6ParamsE,"aw",@nobits
	.sectionflags	@""
	.align	16
	.zero		1024


//--------------------- .nv.shared.reserved.0     --------------------------
	.section	.nv.shared.reserved.0,"aw",@nobits
	.weak		__nv_reservedSMEM_offset_0_alias
	.size		__nv_reservedSMEM_offset_0_alias, 0, 0
	.other		__nv_reservedSMEM_offset_0_alias,@"STO_CUDA_RESERVED_SHARED STV_DEFAULT"
__nv_reservedSMEM_offset_0_alias:
	.zero		0


//--------------------- .nv.global                --------------------------
	.section	.nv.global,"aw",@nobits
.nv.global:
	.type		_ZN39_INTERNAL_2a5b430c_4_k_cu_ca033357_26214cute1_E,@object
	.size		_ZN39_INTERNAL_2a5b430c_4_k_cu_ca033357_26214cute1_E,(_ZN39_INTERNAL_2a5b430c_4_k_cu_ca033357_26214cuda3std3__45__cpo6cbeginE - _ZN39_INTERNAL_2a5b430c_4_k_cu_ca033357_26214cute1_E)
_ZN39_INTERNAL_2a5b430c_4_k_cu_ca033357_26214cute1_E:
	.zero		1
	.type		_ZN39_INTERNAL_2a5b430c_4_k_cu_ca033357_26214cuda3std3__45__cpo6cbeginE,@object
	.size		_ZN39_INTERNAL_2a5b430c_4_k_cu_ca033357_26214cuda3std3__45__cpo6cbeginE,(_ZN39_INTERNAL_2a5b430c_4_k_cu_ca033357_26214cuda3std3__48in_placeE - _ZN39_INTERNAL_2a5b430c_4_k_cu_ca033357_26214cuda3std3__45__cpo6cbeginE)
_ZN39_INTERNAL_2a5b430c_4_k_cu_ca033357_26214cuda3std3__45__cpo6cbeginE:
	.zero		1
	.type		_ZN39_INTERNAL_2a5b430c_4_k_cu_ca033357_26214cuda3std3__48in_placeE,@object
	.size		_ZN39_INTERNAL_2a5b430c_4_k_cu_ca033357_26214cuda3std3__48in_placeE,(_ZN39_INTERNAL_2a5b430c_4_k_cu_ca033357_26214cuda3std6ranges3__45__cpo9iter_moveE - _ZN39_INTERNAL_2a5b430c_4_k_cu_ca033357_26214cuda3std3__48in_placeE)
_ZN39_INTERNAL_2a5b430c_4_k_cu_ca033357_26214cuda3std3__48in_placeE:
	.zero		1
	.type		_ZN39_INTERNAL_2a5b430c_4_k_cu_ca033357_26214cuda3std6ranges3__45__cpo9iter_moveE,@object
	.size		_ZN39_INTERNAL_2a5b430c_4_k_cu_ca033357_26214cuda3std6ranges3__45__cpo9iter_moveE,(_ZN39_INTERNAL_2a5b430c_4_k_cu_ca033357_26214cuda3std3__45__cpo5beginE - _ZN39_INTERNAL_2a5b430c_4_k_cu_ca033357_26214cuda3std6ranges3__45__cpo9iter_moveE)
_ZN39_INTERNAL_2a5b430c_4_k_cu_ca033357_26214cuda3std6ranges3__45__cpo9iter_moveE:
	.zero		1
	.type		_ZN39_INTERNAL_2a5b430c_4_k_cu_ca033357_26214cuda3std3__45__cpo5beginE,@object
	.size		_ZN39_INTERNAL_2a5b430c_4_k_cu_ca033357_26214cuda3std3__45__cpo5beginE,(_ZN39_INTERNAL_2a5b430c_4_k_cu_ca033357_26214cuda3std3__441_GLOBAL__N__2a5b430c_4_k_cu_ca033357_26216ignoreE - _ZN39_INTERNAL_2a5b430c_4_k_cu_ca033357_26214cuda3std3__45__cpo5beginE)
_ZN39_INTERNAL_2a5b430c_4_k_cu_ca033357_26214cuda3std3__45__cpo5beginE:
	.zero		1
	.type		_ZN39_INTERNAL_2a5b430c_4_k_cu_ca033357_26214cuda3std3__441_GLOBAL__N__2a5b430c_4_k_cu_ca033357_26216ignoreE,@object
	.size		_ZN39_INTERNAL_2a5b430c_4_k_cu_ca033357_26214cuda3std3__441_GLOBAL__N__2a5b430c_4_k_cu_ca033357_26216ignoreE,(_ZN39_INTERNAL_2a5b430c_4_k_cu_ca033357_26214cute7productE - _ZN39_INTERNAL_2a5b430c_4_k_cu_ca033357_26214cuda3std3__441_GLOBAL__N__2a5b430c_4_k_cu_ca033357_26216ignoreE)
_ZN39_INTERNAL_2a5b430c_4_k_cu_ca033357_26214cuda3std3__441_GLOBAL__N__2a5b430c_4_k_cu_ca033357_26216ignoreE:
	.zero		1
	.type		_ZN39_INTERNAL_2a5b430c_4_k_cu_ca033357_26214cute7productE,@object
	.size		_ZN39_INTERNAL_2a5b430c_4_k_cu_ca033357_26214cute7productE,(_ZN39_INTERNAL_2a5b430c_4_k_cu_ca033357_26214cuda3std3__45__cpo3endE - _ZN39_INTERNAL_2a5b430c_4_k_cu_ca033357_26214cute7productE)
_ZN39_INTERNAL_2a5b430c_4_k_cu_ca033357_26214cute7productE:
	.zero		1
	.type		_ZN39_INTERNAL_2a5b430c_4_k_cu_ca033357_26214cuda3std3__45__cpo3endE,@object
	.size		_ZN39_INTERNAL_2a5b430c_4_k_cu_ca033357_26214cuda3std3__45__cpo3endE,(_ZN39_INTERNAL_2a5b430c_4_k_cu_ca033357_26214cuda3std3__419piecewise_constructE - _ZN39_INTERNAL_2a5b430c_4_k_cu_ca033357_26214cuda3std3__45__cpo3endE)
_ZN39_INTERNAL_2a5b430c_4_k_cu_ca033357_26214cuda3std3__45__cpo3endE:
	.zero		1
	.type		_ZN39_INTERNAL_2a5b430c_4_k_cu_ca033357_26214cuda3std3__419piecewise_constructE,@object
	.size		_ZN39_INTERNAL_2a5b430c_4_k_cu_ca033357_26214cuda3std3__419piecewise_constructE,(_ZN39_INTERNAL_2a5b430c_4_k_cu_ca033357_26214cuda3std3__45__cpo4cendE - _ZN39_INTERNAL_2a5b430c_4_k_cu_ca033357_26214cuda3std3__419piecewise_constructE)
_ZN39_INTERNAL_2a5b430c_4_k_cu_ca033357_26214cuda3std3__419piecewise_constructE:
	.zero		1
	.type		_ZN39_INTERNAL_2a5b430c_4_k_cu_ca033357_26214cuda3std3__45__cpo4cendE,@object
	.size		_ZN39_INTERNAL_2a5b430c_4_k_cu_ca033357_26214cuda3std3__45__cpo4cendE,(_ZN39_INTERNAL_2a5b430c_4_k_cu_ca033357_26214cuda3std6ranges3__45__cpo4swapE - _ZN39_INTERNAL_2a5b430c_4_k_cu_ca033357_26214cuda3std3__45__cpo4cendE)
_ZN39_INTERNAL_2a5b430c_4_k_cu_ca033357_26214cuda3std3__45__cpo4cendE:
	.zero		1
	.type		_ZN39_INTERNAL_2a5b430c_4_k_cu_ca033357_26214cuda3std6ranges3__45__cpo4swapE,@object
	.size		_ZN39_INTERNAL_2a5b430c_4_k_cu_ca033357_26214cuda3std6ranges3__45__cpo4swapE,(.L_9 - _ZN39_INTERNAL_2a5b430c_4_k_cu_ca033357_26214cuda3std6ranges3__45__cpo4swapE)
_ZN39_INTERNAL_2a5b430c_4_k_cu_ca033357_26214cuda3std6ranges3__45__cpo4swapE:
	.zero		1
.L_9:


//--------------------- .nv.constant0._ZN7cutlass13device_kernelINS_4gemm6kernel13GemmUniversalIN4cute5tupleIJiiiiEEENS1_10collective13CollectiveMmaINS1_34MainloopSm90TmaGmmaWarpSpecializedILi4ENS5_IJNS4_1CILi2EEENSA_ILi1EEESC_EEENS1_35KernelTmaWarpSpecializedCooperativeEEENS5_IJNSA_ILi256EEENSA_ILi64EEESH_EEENS_6half_tENS5_IJlSC_lEEESJ_SK_NS4_8TiledMMAINS4_8MMA_AtomIJNS4_4SM904GMMA25MMA_64x64x16_F32F16F16_SSILNSO_5MajorE0ELSQ_0ELNSO_7ScaleInE1ELSR_1EEEEEENS4_6LayoutISD_NS5_IJSC_NSA_ILi0EEESV_EEEEENS5_IJNS4_10UnderscoreESY_SY_EEEEENS4_13SM90_TMA_LOADENS4_14ComposedLayoutINS4_7SwizzleILi3ELi4ELi3EEENS4_18smem_ptr_flag_bitsILi16EEENSU_INS5_IJNSA_ILi8EEESH_EEENS5_IJSH_SC_EEEEEEEvNS4_8identityENS4_23SM90_TMA_LOAD_MULTICASTES1B_vS1C_EENS_8epilogue10collective18CollectiveEpilogueINS1F_22Sm90TmaWarpSpecializedILi4ELi2ELi16ELb1ELb0EEEJSI_NS5_IJNSA_ILi128EEENSA_ILi32EEEEEESJ_SK_SJ_SK_NS1F_6fusion15FusionCallbacksIS1J_NS1N_13LinCombEltActINS1F_6thread7SigmoidESJ_fSJ_fLNS_15FloatRoundStyleE2EEESI_S1M_JEEES11_NS12_INS13_ILi2ELi4ELi3EEES16_NSU_INS5_IJS17_S1L_EEENS5_IJS1L_SC_EEEEEEENS4_17SM75_U32x4_LDSM_NENS4_14SM90_TMA_STOREES1Z_NS4_17SM90_U32x4_STSM_NENS4_9Copy_AtomIJS22_SJ_EEEvEEEvvEEEEvNT_6ParamsE --------------------------
	.section	.nv.constant0._ZN7cutlass13device_kernelINS_4gemm6kernel13GemmUniversalIN4cute5tupleIJiiiiEEENS1_10collective13CollectiveMmaINS1_34MainloopSm90TmaGmmaWarpSpecializedILi4ENS5_IJNS4_1CILi2EEENSA_ILi1EEESC_EEENS1_35KernelTmaWarpSpecializedCooperativeEEENS5_IJNSA_ILi256EEENSA_ILi64EEESH_EEENS_6half_tENS5_IJlSC_lEEESJ_SK_NS4_8TiledMMAINS4_8MMA_AtomIJNS4_4SM904GMMA25MMA_64x64x16_F32F16F16_SSILNSO_5MajorE0ELSQ_0ELNSO_7ScaleInE1ELSR_1EEEEEENS4_6LayoutISD_NS5_IJSC_NSA_ILi0EEESV_EEEEENS5_IJNS4_10UnderscoreESY_SY_EEEEENS4_13SM90_TMA_LOADENS4_14ComposedLayoutINS4_7SwizzleILi3ELi4ELi3EEENS4_18smem_ptr_flag_bitsILi16EEENSU_INS5_IJNSA_ILi8EEESH_EEENS5_IJSH_SC_EEEEEEEvNS4_8identityENS4_23SM90_TMA_LOAD_MULTICASTES1B_vS1C_EENS_8epilogue10collective18CollectiveEpilogueINS1F_22Sm90TmaWarpSpecializedILi4ELi2ELi16ELb1ELb0EEEJSI_NS5_IJNSA_ILi128EEENSA_ILi32EEEEEESJ_SK_SJ_SK_NS1F_6fusion15FusionCallbacksIS1J_NS1N_13LinCombEltActINS1F_6thread7SigmoidESJ_fSJ_fLNS_15FloatRoundStyleE2EEESI_S1M_JEEES11_NS12_INS13_ILi2ELi4ELi3EEES16_NSU_INS5_IJS17_S1L_EEENS5_IJS1L_SC_EEEEEEENS4_17SM75_U32x4_LDSM_NENS4_14SM90_TMA_STOREES1Z_NS4_17SM90_U32x4_STSM_NENS4_9Copy_AtomIJS22_SJ_EEEvEEEvvEEEEvNT_6ParamsE,"a",@progbits
	.sectionflags	@""
	.align	4
.nv.constant0._ZN7cutlass13device_kernelINS_4gemm6kernel13GemmUniversalIN4cute5tupleIJiiiiEEENS1_10collective13CollectiveMmaINS1_34MainloopSm90TmaGmmaWarpSpecializedILi4ENS5_IJNS4_1CILi2EEENSA_ILi1EEESC_EEENS1_35KernelTmaWarpSpecializedCooperativeEEENS5_IJNSA_ILi256EEENSA_ILi64EEESH_EEENS_6half_tENS5_IJlSC_lEEESJ_SK_NS4_8TiledMMAINS4_8MMA_AtomIJNS4_4SM904GMMA25MMA_64x64x16_F32F16F16_SSILNSO_5MajorE0ELSQ_0ELNSO_7ScaleInE1ELSR_1EEEEEENS4_6LayoutISD_NS5_IJSC_NSA_ILi0EEESV_EEEEENS5_IJNS4_10UnderscoreESY_SY_EEEEENS4_13SM90_TMA_LOADENS4_14ComposedLayoutINS4_7SwizzleILi3ELi4ELi3EEENS4_18smem_ptr_flag_bitsILi16EEENSU_INS5_IJNSA_ILi8EEESH_EEENS5_IJSH_SC_EEEEEEEvNS4_8identityENS4_23SM90_TMA_LOAD_MULTICASTES1B_vS1C_EENS_8epilogue10collective18CollectiveEpilogueINS1F_22Sm90TmaWarpSpecializedILi4ELi2ELi16ELb1ELb0EEEJSI_NS5_IJNSA_ILi128EEENSA_ILi32EEEEEESJ_SK_SJ_SK_NS1F_6fusion15FusionCallbacksIS1J_NS1N_13LinCombEltActINS1F_6thread7SigmoidESJ_fSJ_fLNS_15FloatRoundStyleE2EEESI_S1M_JEEES11_NS12_INS13_ILi2ELi4ELi3EEES16_NSU_INS5_IJS17_S1L_EEENS5_IJS1L_SC_EEEEEEENS4_17SM75_U32x4_LDSM_NENS4_14SM90_TMA_STOREES1Z_NS4_17SM90_U32x4_STSM_NENS4_9Copy_AtomIJS22_SJ_EEEvEEEvvEEEEvNT_6ParamsE:
	.zero		2432


//--------------------- SYMBOLS --------------------------

	.type		.nv.reservedSmem.offset0,@object
	.size		.nv.reservedSmem.offset0,0x4
	.type		__assertfail,@function
